// auto-generated by cutlass_sweep.conv — config: {"arch": "sm_100", "cluster_m": 2, "cluster_n": 1, "conv_kind": "wgrad", "dtype": "bf16", "ndim": 3, "tile_k": 64, "tile_m": 256, "tile_n": 128}
#include "cutlass/cutlass.h"
#include "cute/tensor.hpp"
#include "cutlass/kernel_hardware_info.hpp"
#include "cutlass/conv/convolution.h"
#include "cutlass/conv/dispatch_policy.hpp"
#include "cutlass/conv/collective/collective_builder.hpp"
#include "cutlass/conv/kernel/conv_universal.hpp"
#include "cutlass/conv/device/conv_universal_adapter.hpp"
#include "cutlass/epilogue/collective/collective_builder.hpp"

using namespace cute;
using Elem = cutlass::bfloat16_t;
using Acc  = float;
using LayoutAB = cutlass::layout::TensorNDHWC;
using LayoutC  = cutlass::layout::TensorKCSRT;
constexpr auto ConvOp = cutlass::conv::Operator::kWgrad;
using TileShape    = Shape<_256, Shape<_128>, Shape<_64>>;
using ClusterShape = Shape<_2, _1, _1>;

using CollectiveEpilogue = typename cutlass::epilogue::collective::CollectiveBuilder<
    cutlass::arch::Sm100, cutlass::arch::OpClassTensorOp,
    TileShape, ClusterShape,
    cutlass::epilogue::collective::EpilogueTileAuto,
    Acc, Acc,
    Elem, LayoutC, 128 / cutlass::sizeof_bits<Elem>::value,
    Elem, LayoutC, 128 / cutlass::sizeof_bits<Elem>::value,
    cutlass::epilogue::collective::EpilogueScheduleAuto
  >::CollectiveOp;

using CollectiveMainloop = typename cutlass::conv::collective::CollectiveBuilder<
    cutlass::arch::Sm100, cutlass::arch::OpClassTensorOp, ConvOp,
    Elem, LayoutAB, 128 / cutlass::sizeof_bits<Elem>::value,
    Elem, LayoutAB, 128 / cutlass::sizeof_bits<Elem>::value,
    Acc,
    TileShape, ClusterShape,
    cutlass::conv::collective::StageCountAutoCarveout<
        static_cast<int>(sizeof(typename CollectiveEpilogue::SharedStorage))>,
    cutlass::conv::collective::KernelScheduleAuto
  >::CollectiveOp;

using ProblemShape = cutlass::conv::ConvProblemShape<
    ConvOp, CollectiveMainloop::DispatchPolicy::NumSpatialDimensions>;
using ConvKernel = cutlass::conv::kernel::ConvUniversal<
    ProblemShape, CollectiveMainloop, CollectiveEpilogue>;
using Conv = cutlass::conv::device::ConvUniversalAdapter<ConvKernel>;

auto* _anchor = &cutlass::device_kernel<ConvKernel>;


// ===== COMPILED SASS (sm_100a) =====

	.target	sm_100a

	.elftype	@"ET_EXEC"


//--------------------- .note.nv.tkinfo           --------------------------
	.section	.note.nv.tkinfo,"",@"SHT_NOTE"
	.sectionflags	@"SHF_NOTE_NV_TKINFO"
	.tkinfo
        /*0018*/ 	.word	0x00000002
        /*0030*/ 	.string	""
        /*0030*/ 	.string	"ptxas"
        /*0030*/ 	.string	"Cuda compilation tools, release 13.0, V13.0.88"
        /*0030*/ 	.string	"Build cuda_13.0.r13.0/compiler.36424714_0"
        /*0030*/ 	.string	"-arch sm_100a -m 64 "



//--------------------- .note.nv.cuinfo           --------------------------
	.section	.note.nv.cuinfo,"",@"SHT_NOTE"
	.sectionflags	@"SHF_NOTE_NV_CUINFO"
        /*0018*/ 	.short	0x0002
        /*001a*/ 	.short	0x0064
        /*001c*/ 	.short	0x0082
	.zero		2


//--------------------- .nv.info                  --------------------------
	.section	.nv.info,"",@"SHT_CUDA_INFO"
	.align	4


	//----- nvinfo : EIATTR_REGCOUNT
	.align		4
        /*0000*/ 	.byte	0x04, 0x2f
        /*0002*/ 	.short	(.L_19 - .L_18)
	.align		4
.L_18:
        /*0004*/ 	.word	index@(_ZN7cutlass13device_kernelINS_4conv6kernel13ConvUniversalINS1_16ConvProblemShapeILNS1_8OperatorE2ELi3EEENS1_10collective14CollectiveConvINS1_47MainloopSm100TmaUmmaWarpSpecializedImplicitGemmILS5_2ELi8ELi3ELi1ELi2EN4cute5tupleIJNSA_1CILi2EEENSC_ILi1EEESE_EEEEENSB_IJNSC_ILi256EEENSB_IJNSC_ILi128EEEEEENSB_IJNSC_ILi64EEEEEEEEENS_10bfloat16_tESN_NSA_8TiledMMAINSA_8MMA_AtomIJNSA_26SM100_MMA_F16BF16_2x1SM_SSISN_SN_fLi256ELi128ELNSA_4UMMA5MajorE1ELSS_1ELNSR_7ScaleInE0ELST_0EEEEEENSA_6LayoutINSB_IJSE_SE_SE_EEENSB_IJNSC_ILi0EEESY_SY_EEEEENSB_IJNSA_10UnderscoreES11_S11_EEEEENS7_6detail27Sm100ImplicitGemmTileTraitsINSA_18SM100_TMA_2SM_LOADENSA_14ComposedLayoutINSA_7SwizzleILi3ELi4ELi3EEENSA_18smem_ptr_flag_bitsILi16EEENSW_INSB_IJSK_NSC_ILi8EEEEEENSB_IJSE_SK_EEEEEEEvEENS15_INSA_25SM100_TMA_2SM_LOAD_IM2COLES1G_vEEEENS_8epilogue10collective18CollectiveEpilogueINS1L_23Sm100TmaWarpSpecializedILi4ELi2ELi32ELb1ELb0EEEJNSB_IJSI_SJ_SL_EEENSB_IJNSW_ISI_SE_EENSW_INSC_ILi32EEESE_EEEEESN_NSB_IJlNSB_IJSE_lllEEESY_EEESN_S1W_NS1L_6fusion15FusionCallbacksIS1P_NS1X_17LinearCombinationISN_fSN_fLNS_15FloatRoundStyleE2EEES1Q_S1U_JEEENSA_5SM1004TMEM4LOAD26SM100_TMEM_LOAD_32dp32b32xENSA_13SM90_TMA_LOADENS17_INS18_ILi2ELi4ELi3EEES1B_NSW_INSB_IJS1C_S1S_EEENSB_IJS1S_SE_EEEEEEENSA_39AutoVectorizingCopyWithAssumedAlignmentILi128EEENSA_14SM90_TMA_STOREES2C_S2E_S2E_EEEvvEEEEvNT_6ParamsE)
        /*0008*/ 	.word	0x0000007a


	//----- nvinfo : EIATTR_FRAME_SIZE
	.align		4
.L_19:
        /*000c*/ 	.byte	0x04, 0x11
        /*000e*/ 	.short	(.L_21 - .L_20)
	.align		4
.L_20:
        /*0010*/ 	.word	index@($__internal_2_$__cuda_sm10x_tcgen05_guardrail_trap_unallocated_columns_being_dealloced)
        /*0014*/ 	.word	0x00000008


	//----- nvinfo : EIATTR_FRAME_SIZE
	.align		4
.L_21:
        /*0018*/ 	.byte	0x04, 0x11
        /*001a*/ 	.short	(.L_23 - .L_22)
	.align		4
.L_22:
        /*001c*/ 	.word	index@($__internal_1_$__cuda_sm10x_tcgen05_guardrail_trap_phase_invalid_during_alloc)
        /*0020*/ 	.word	0x00000008


	//----- nvinfo : EIATTR_FRAME_SIZE
	.align		4
.L_23:
        /*0024*/ 	.byte	0x04, 0x11
        /*0026*/ 	.short	(.L_25 - .L_24)
	.align		4
.L_24:
        /*0028*/ 	.word	index@($__internal_0_$__cuda_sm10x_tcgen05_guardrail_trap_col_being_dealloced_not_returned_by_alloc)
        /*002c*/ 	.word	0x00000008


	//----- nvinfo : EIATTR_FRAME_SIZE
	.align		4
.L_25:
        /*0030*/ 	.byte	0x04, 0x11
        /*0032*/ 	.short	(.L_27 - .L_26)
	.align		4
.L_26:
        /*0034*/ 	.word	index@(_ZN7cutlass13device_kernelINS_4conv6kernel13ConvUniversalINS1_16ConvProblemShapeILNS1_8OperatorE2ELi3EEENS1_10collective14CollectiveConvINS1_47MainloopSm100TmaUmmaWarpSpecializedImplicitGemmILS5_2ELi8ELi3ELi1ELi2EN4cute5tupleIJNSA_1CILi2EEENSC_ILi1EEESE_EEEEENSB_IJNSC_ILi256EEENSB_IJNSC_ILi128EEEEEENSB_IJNSC_ILi64EEEEEEEEENS_10bfloat16_tESN_NSA_8TiledMMAINSA_8MMA_AtomIJNSA_26SM100_MMA_F16BF16_2x1SM_SSISN_SN_fLi256ELi128ELNSA_4UMMA5MajorE1ELSS_1ELNSR_7ScaleInE0ELST_0EEEEEENSA_6LayoutINSB_IJSE_SE_SE_EEENSB_IJNSC_ILi0EEESY_SY_EEEEENSB_IJNSA_10UnderscoreES11_S11_EEEEENS7_6detail27Sm100ImplicitGemmTileTraitsINSA_18SM100_TMA_2SM_LOADENSA_14ComposedLayoutINSA_7SwizzleILi3ELi4ELi3EEENSA_18smem_ptr_flag_bitsILi16EEENSW_INSB_IJSK_NSC_ILi8EEEEEENSB_IJSE_SK_EEEEEEEvEENS15_INSA_25SM100_TMA_2SM_LOAD_IM2COLES1G_vEEEENS_8epilogue10collective18CollectiveEpilogueINS1L_23Sm100TmaWarpSpecializedILi4ELi2ELi32ELb1ELb0EEEJNSB_IJSI_SJ_SL_EEENSB_IJNSW_ISI_SE_EENSW_INSC_ILi32EEESE_EEEEESN_NSB_IJlNSB_IJSE_lllEEESY_EEESN_S1W_NS1L_6fusion15FusionCallbacksIS1P_NS1X_17LinearCombinationISN_fSN_fLNS_15FloatRoundStyleE2EEES1Q_S1U_JEEENSA_5SM1004TMEM4LOAD26SM100_TMEM_LOAD_32dp32b32xENSA_13SM90_TMA_LOADENS17_INS18_ILi2ELi4ELi3EEES1B_NSW_INSB_IJS1C_S1S_EEENSB_IJS1S_SE_EEEEEEENSA_39AutoVectorizingCopyWithAssumedAlignmentILi128EEENSA_14SM90_TMA_STOREES2C_S2E_S2E_EEEvvEEEEvNT_6ParamsE)
        /*0038*/ 	.word	0x00000008


	//----- nvinfo : EIATTR_MIN_STACK_SIZE
	.align		4
.L_27:
        /*003c*/ 	.byte	0x04, 0x12
        /*003e*/ 	.short	(.L_29 - .L_28)
	.align		4
.L_28:
        /*0040*/ 	.word	index@(_ZN7cutlass13device_kernelINS_4conv6kernel13ConvUniversalINS1_16ConvProblemShapeILNS1_8OperatorE2ELi3EEENS1_10collective14CollectiveConvINS1_47MainloopSm100TmaUmmaWarpSpecializedImplicitGemmILS5_2ELi8ELi3ELi1ELi2EN4cute5tupleIJNSA_1CILi2EEENSC_ILi1EEESE_EEEEENSB_IJNSC_ILi256EEENSB_IJNSC_ILi128EEEEEENSB_IJNSC_ILi64EEEEEEEEENS_10bfloat16_tESN_NSA_8TiledMMAINSA_8MMA_AtomIJNSA_26SM100_MMA_F16BF16_2x1SM_SSISN_SN_fLi256ELi128ELNSA_4UMMA5MajorE1ELSS_1ELNSR_7ScaleInE0ELST_0EEEEEENSA_6LayoutINSB_IJSE_SE_SE_EEENSB_IJNSC_ILi0EEESY_SY_EEEEENSB_IJNSA_10UnderscoreES11_S11_EEEEENS7_6detail27Sm100ImplicitGemmTileTraitsINSA_18SM100_TMA_2SM_LOADENSA_14ComposedLayoutINSA_7SwizzleILi3ELi4ELi3EEENSA_18smem_ptr_flag_bitsILi16EEENSW_INSB_IJSK_NSC_ILi8EEEEEENSB_IJSE_SK_EEEEEEEvEENS15_INSA_25SM100_TMA_2SM_LOAD_IM2COLES1G_vEEEENS_8epilogue10collective18CollectiveEpilogueINS1L_23Sm100TmaWarpSpecializedILi4ELi2ELi32ELb1ELb0EEEJNSB_IJSI_SJ_SL_EEENSB_IJNSW_ISI_SE_EENSW_INSC_ILi32EEESE_EEEEESN_NSB_IJlNSB_IJSE_lllEEESY_EEESN_S1W_NS1L_6fusion15FusionCallbacksIS1P_NS1X_17LinearCombinationISN_fSN_fLNS_15FloatRoundStyleE2EEES1Q_S1U_JEEENSA_5SM1004TMEM4LOAD26SM100_TMEM_LOAD_32dp32b32xENSA_13SM90_TMA_LOADENS17_INS18_ILi2ELi4ELi3EEES1B_NSW_INSB_IJS1C_S1S_EEENSB_IJS1S_SE_EEEEEEENSA_39AutoVectorizingCopyWithAssumedAlignmentILi128EEENSA_14SM90_TMA_STOREES2C_S2E_S2E_EEEvvEEEEvNT_6ParamsE)
        /*0044*/ 	.word	0x00000008
.L_29:


//--------------------- .nv.compat                --------------------------
	.section	.nv.compat,"",@"SHT_CUDA_COMPAT_INFO"
	.align	4
        /*0000*/ 	.byte	0x02, 0x09, 0x01, 0x00, 0x02, 0x02, 0x02, 0x00, 0x02, 0x05, 0x05, 0x00, 0x03, 0x07, 0x01, 0x01
        /*0010*/ 	.byte	0x02, 0x03, 0x01, 0x00, 0x02, 0x06, 0x01, 0x00, 0x04, 0x0b, 0x08, 0x00, 0x09, 0x00, 0x00, 0x00
        /*0020*/ 	.byte	0x00, 0x00, 0x00, 0x00


//--------------------- .nv.info._ZN7cutlass13device_kernelINS_4conv6kernel13ConvUniversalINS1_16ConvProblemShapeILNS1_8OperatorE2ELi3EEENS1_10collective14CollectiveConvINS1_47MainloopSm100TmaUmmaWarpSpecializedImplicitGemmILS5_2ELi8ELi3ELi1ELi2EN4cute5tupleIJNSA_1CILi2EEENSC_ILi1EEESE_EEEEENSB_IJNSC_ILi256EEENSB_IJNSC_ILi128EEEEEENSB_IJNSC_ILi64EEEEEEEEENS_10bfloat16_tESN_NSA_8TiledMMAINSA_8MMA_AtomIJNSA_26SM100_MMA_F16BF16_2x1SM_SSISN_SN_fLi256ELi128ELNSA_4UMMA5MajorE1ELSS_1ELNSR_7ScaleInE0ELST_0EEEEEENSA_6LayoutINSB_IJSE_SE_SE_EEENSB_IJNSC_ILi0EEESY_SY_EEEEENSB_IJNSA_10UnderscoreES11_S11_EEEEENS7_6detail27Sm100ImplicitGemmTileTraitsINSA_18SM100_TMA_2SM_LOADENSA_14ComposedLayoutINSA_7SwizzleILi3ELi4ELi3EEENSA_18smem_ptr_flag_bitsILi16EEENSW_INSB_IJSK_NSC_ILi8EEEEEENSB_IJSE_SK_EEEEEEEvEENS15_INSA_25SM100_TMA_2SM_LOAD_IM2COLES1G_vEEEENS_8epilogue10collective18CollectiveEpilogueINS1L_23Sm100TmaWarpSpecializedILi4ELi2ELi32ELb1ELb0EEEJNSB_IJSI_SJ_SL_EEENSB_IJNSW_ISI_SE_EENSW_INSC_ILi32EEESE_EEEEESN_NSB_IJlNSB_IJSE_lllEEESY_EEESN_S1W_NS1L_6fusion15FusionCallbacksIS1P_NS1X_17LinearCombinationISN_fSN_fLNS_15FloatRoundStyleE2EEES1Q_S1U_JEEENSA_5SM1004TMEM4LOAD26SM100_TMEM_LOAD_32dp32b32xENSA_13SM90_TMA_LOADENS17_INS18_ILi2ELi4ELi3EEES1B_NSW_INSB_IJS1C_S1S_EEENSB_IJS1S_SE_EEEEEEENSA_39AutoVectorizingCopyWithAssumedAlignmentILi128EEENSA_14SM90_TMA_STOREES2C_S2E_S2E_EEEvvEEEEvNT_6ParamsE --------------------------
	.section	.nv.info._ZN7cutlass13device_kernelINS_4conv6kernel13ConvUniversalINS1_16ConvProblemShapeILNS1_8OperatorE2ELi3EEENS1_10collective14CollectiveConvINS1_47MainloopSm100TmaUmmaWarpSpecializedImplicitGemmILS5_2ELi8ELi3ELi1ELi2EN4cute5tupleIJNSA_1CILi2EEENSC_ILi1EEESE_EEEEENSB_IJNSC_ILi256EEENSB_IJNSC_ILi128EEEEEENSB_IJNSC_ILi64EEEEEEEEENS_10bfloat16_tESN_NSA_8TiledMMAINSA_8MMA_AtomIJNSA_26SM100_MMA_F16BF16_2x1SM_SSISN_SN_fLi256ELi128ELNSA_4UMMA5MajorE1ELSS_1ELNSR_7ScaleInE0ELST_0EEEEEENSA_6LayoutINSB_IJSE_SE_SE_EEENSB_IJNSC_ILi0EEESY_SY_EEEEENSB_IJNSA_10UnderscoreES11_S11_EEEEENS7_6detail27Sm100ImplicitGemmTileTraitsINSA_18SM100_TMA_2SM_LOADENSA_14ComposedLayoutINSA_7SwizzleILi3ELi4ELi3EEENSA_18smem_ptr_flag_bitsILi16EEENSW_INSB_IJSK_NSC_ILi8EEEEEENSB_IJSE_SK_EEEEEEEvEENS15_INSA_25SM100_TMA_2SM_LOAD_IM2COLES1G_vEEEENS_8epilogue10collective18CollectiveEpilogueINS1L_23Sm100TmaWarpSpecializedILi4ELi2ELi32ELb1ELb0EEEJNSB_IJSI_SJ_SL_EEENSB_IJNSW_ISI_SE_EENSW_INSC_ILi32EEESE_EEEEESN_NSB_IJlNSB_IJSE_lllEEESY_EEESN_S1W_NS1L_6fusion15FusionCallbacksIS1P_NS1X_17LinearCombinationISN_fSN_fLNS_15FloatRoundStyleE2EEES1Q_S1U_JEEENSA_5SM1004TMEM4LOAD26SM100_TMEM_LOAD_32dp32b32xENSA_13SM90_TMA_LOADENS17_INS18_ILi2ELi4ELi3EEES1B_NSW_INSB_IJS1C_S1S_EEENSB_IJS1S_SE_EEEEEEENSA_39AutoVectorizingCopyWithAssumedAlignmentILi128EEENSA_14SM90_TMA_STOREES2C_S2E_S2E_EEEvvEEEEvNT_6ParamsE,"",@"SHT_CUDA_INFO"
	.sectionflags	@""
	.align	4


	//----- nvinfo : EIATTR_CUDA_API_VERSION
	.align		4
        /*0000*/ 	.byte	0x04, 0x37
        /*0002*/ 	.short	(.L_31 - .L_30)
.L_30:
        /*0004*/ 	.word	0x00000082


	//----- nvinfo : EIATTR_KPARAM_INFO
	.align		4
.L_31:
        /*0008*/ 	.byte	0x04, 0x17
        /*000a*/ 	.short	(.L_33 - .L_32)
.L_32:
        /*000c*/ 	.word	0x00000000
        /*0010*/ 	.short	0x0000
        /*0012*/ 	.short	0x0000
        /*0014*/ 	.byte	0x00, 0xf0, 0x01, 0x24


	//----- nvinfo : EIATTR_AT_ENTRY_FRAGMENTS
	.align		4
.L_33:
        /*0018*/ 	.byte	0x04, 0x4f
        /*001a*/ 	.short	(.L_35 - .L_34)


	//   ....[0]....
.L_34:
        /*001c*/ 	.word	0x00000007


	//----- nvinfo : EIATTR_RESERVED_SMEM_USED
	.align		4
.L_35:
        /*0020*/ 	.byte	0x01, 0x41
	.zero		2


	//----- nvinfo : EIATTR_SPARSE_MMA_MASK
	.align		4
        /*0024*/ 	.byte	0x03, 0x50
        /*0026*/ 	.short	0x0000


	//----- nvinfo : EIATTR_TCGEN05_2CTA_USED
	.align		4
        /*0028*/ 	.byte	0x01, 0x52
	.zero		2


	//----- nvinfo : EIATTR_MAXREG_COUNT
	.align		4
        /*002c*/ 	.byte	0x03, 0x1b
        /*002e*/ 	.short	0x00ff


	//----- nvinfo : EIATTR_NUM_BARRIERS
	.align		4
        /*0030*/ 	.byte	0x02, 0x4c
        /*0032*/ 	.byte	0x07
	.zero		1


	//----- nvinfo : EIATTR_EXTERNS
	.align		4
        /*0034*/ 	.byte	0x04, 0x0f
        /*0036*/ 	.short	(.L_37 - .L_36)


	//   ....[0]....
	.align		4
.L_36:
        /*0038*/ 	.word	index@(__assertfail)


	//----- nvinfo : EIATTR_MERCURY_ISA_VERSION
	.align		4
.L_37:
        /*003c*/ 	.byte	0x03, 0x5f
        /*003e*/ 	.short	0x0101


	//----- nvinfo : EIATTR_INT_WARP_WIDE_INSTR_OFFSETS
	.align		4
        /*0040*/ 	.byte	0x04, 0x31
        /*0042*/ 	.short	(.L_39 - .L_38)


	//   ....[0]....
.L_38:
        /*0044*/ 	.word	0x00000cd0


	//   ....[1]....
        /*0048*/ 	.word	0x00000d80


	//   ....[2]....
        /*004c*/ 	.word	0x00004bf0


	//   ....[3]....
        /*0050*/ 	.word	0x00004c10


	//   ....[4]....
        /*0054*/ 	.word	0x00004c40


	//   ....[5]....
        /*0058*/ 	.word	0x00005ea0


	//   ....[6]....
        /*005c*/ 	.word	0x00005f00


	//   ....[7]....
        /*0060*/ 	.word	0x00006000


	//   ....[8]....
        /*0064*/ 	.word	0x00006080


	//   ....[9]....
        /*0068*/ 	.word	0x00006160


	//   ....[10]....
        /*006c*/ 	.word	0x000061f0


	//   ....[11]....
        /*0070*/ 	.word	0x000062e0


	//   ....[12]....
        /*0074*/ 	.word	0x00006390


	//----- nvinfo : EIATTR_COOP_GROUP_MASK_REGIDS
	.align		4
.L_39:
        /*0078*/ 	.byte	0x04, 0x29
        /*007a*/ 	.short	(.L_41 - .L_40)


	//   ....[0]....
.L_40:
        /*007c*/ 	.word	0xffffffff


	//   ....[1]....
        /*0080*/ 	.word	0xffffffff


	//   ....[2]....
        /*0084*/ 	.word	0xffffffff


	//   ....[3]....
        /*0088*/ 	.word	0xffffffff


	//   ....[4]....
        /*008c*/ 	.word	0xffffffff


	//   ....[5]....
        /*0090*/ 	.word	0xffffffff


	//   ....[6]....
        /*0094*/ 	.word	0xffffffff


	//   ....[7]....
        /*0098*/ 	.word	0xffffffff


	//   ....[8]....
        /*009c*/ 	.word	0xffffffff


	//   ....[9]....
        /*00a0*/ 	.word	0xffffffff


	//   ....[10]....
        /*00a4*/ 	.word	0xffffffff


	//   ....[11]....
        /*00a8*/ 	.word	0xffffffff


	//   ....[12]....
        /*00ac*/ 	.word	0xffffffff


	//----- nvinfo : EIATTR_COOP_GROUP_INSTR_OFFSETS
	.align		4
.L_41:
        /*00b0*/ 	.byte	0x04, 0x28
        /*00b2*/ 	.short	(.L_43 - .L_42)


	//   ....[0]....
.L_42:
        /*00b4*/ 	.word	0x000000d0


	//   ....[1]....
        /*00b8*/ 	.word	0x00000540


	//   ....[2]....
        /*00bc*/ 	.word	0x00000760


	//   ....[3]....
        /*00c0*/ 	.word	0x00000900


	//   ....[4]....
        /*00c4*/ 	.word	0x00000a00


	//   ....[5]....
        /*00c8*/ 	.word	0x00000b50


	//   ....[6]....
        /*00cc*/ 	.word	0x00000df0


	//   ....[7]....
        /*00d0*/ 	.word	0x00002c10


	//   ....[8]....
        /*00d4*/ 	.word	0x00003ad0


	//   ....[9]....
        /*00d8*/ 	.word	0x00003fa0


	//   ....[10]....
        /*00dc*/ 	.word	0x00003fd0


	//   ....[11]....
        /*00e0*/ 	.word	0x00004b10


	//   ....[12]....
        /*00e4*/ 	.word	0x00004d10


	//----- nvinfo : EIATTR_VRC_CTA_INIT_COUNT
	.align		4
.L_43:
        /*00e8*/ 	.byte	0x02, 0x4a
        /*00ea*/ 	.byte	0x80
	.zero		1


	//----- nvinfo : EIATTR_SYSCALL_OFFSETS
	.align		4
        /*00ec*/ 	.byte	0x04, 0x46
        /*00ee*/ 	.short	(.L_45 - .L_44)


	//   ....[0]....
.L_44:
        /*00f0*/ 	.word	0x00007600


	//   ....[1]....
        /*00f4*/ 	.word	0x000076f0


	//   ....[2]....
        /*00f8*/ 	.word	0x00007ec0


	//   ....[3]....
        /*00fc*/ 	.word	0x00008b40


	//   ....[4]....
        /*0100*/ 	.word	0x00009780


	//   ....[5]....
        /*0104*/ 	.word	0x0000a3b0


	//----- nvinfo : EIATTR_MBARRIER_INSTR_OFFSETS
	.align		4
.L_45:
        /*0108*/ 	.byte	0x04, 0x39
        /*010a*/ 	.short	(.L_47 - .L_46)


	//   ....[0]....
.L_46:
        /*010c*/ 	.word	0x00000650
        /*0110*/ 	.word	0x000000ff
        /*0114*/ 	.word	0x00000000
        /*0118*/ 	.short	0x0100
        /*011a*/ 	.byte	0x04
	.zero		1


	//   ....[1]....
        /*011c*/ 	.word	0x00000660
        /*0120*/ 	.word	0x000000ff
        /*0124*/ 	.word	0x00000040
        /*0128*/ 	.short	0x0100
        /*012a*/ 	.byte	0x04
	.zero		1


	//   ....[2]....
        /*012c*/ 	.word	0x00000670
        /*0130*/ 	.word	0x000000ff
        /*0134*/ 	.word	0x00000008
        /*0138*/ 	.short	0x0100
        /*013a*/ 	.byte	0x04
	.zero		1


	//   ....[3]....
        /*013c*/ 	.word	0x00000680
        /*0140*/ 	.word	0x000000ff
        /*0144*/ 	.word	0x00000048
        /*0148*/ 	.short	0x0100
        /*014a*/ 	.byte	0x04
	.zero		1


	//   ....[4]....
        /*014c*/ 	.word	0x00000690
        /*0150*/ 	.word	0x000000ff
        /*0154*/ 	.word	0x00000010
        /*0158*/ 	.short	0x0100
        /*015a*/ 	.byte	0x04
	.zero		1


	//   ....[5]....
        /*015c*/ 	.word	0x000006a0
        /*0160*/ 	.word	0x000000ff
        /*0164*/ 	.word	0x00000050
        /*0168*/ 	.short	0x0100
        /*016a*/ 	.byte	0x04
	.zero		1


	//   ....[6]....
        /*016c*/ 	.word	0x000006b0
        /*0170*/ 	.word	0x000000ff
        /*0174*/ 	.word	0x00000018
        /*0178*/ 	.short	0x0100
        /*017a*/ 	.byte	0x04
	.zero		1


	//   ....[7]....
        /*017c*/ 	.word	0x000006c0
        /*0180*/ 	.word	0x000000ff
        /*0184*/ 	.word	0x00000058
        /*0188*/ 	.short	0x0100
        /*018a*/ 	.byte	0x04
	.zero		1


	//   ....[8]....
        /*018c*/ 	.word	0x000006d0
        /*0190*/ 	.word	0x000000ff
        /*0194*/ 	.word	0x00000020
        /*0198*/ 	.short	0x0100
        /*019a*/ 	.byte	0x04
	.zero		1


	//   ....[9]....
        /*019c*/ 	.word	0x000006e0
        /*01a0*/ 	.word	0x000000ff
        /*01a4*/ 	.word	0x00000060
        /*01a8*/ 	.short	0x0100
        /*01aa*/ 	.byte	0x04
	.zero		1


	//   ....[10]....
        /*01ac*/ 	.word	0x000006f0
        /*01b0*/ 	.word	0x000000ff
        /*01b4*/ 	.word	0x00000028
        /*01b8*/ 	.short	0x0100
        /*01ba*/ 	.byte	0x04
	.zero		1


	//   ....[11]....
        /*01bc*/ 	.word	0x00000700
        /*01c0*/ 	.word	0x000000ff
        /*01c4*/ 	.word	0x00000068
        /*01c8*/ 	.short	0x0100
        /*01ca*/ 	.byte	0x04
	.zero		1


	//   ....[12]....
        /*01cc*/ 	.word	0x00000710
        /*01d0*/ 	.word	0x000000ff
        /*01d4*/ 	.word	0x00000030
        /*01d8*/ 	.short	0x0100
        /*01da*/ 	.byte	0x04
	.zero		1


	//   ....[13]....
        /*01dc*/ 	.word	0x00000720
        /*01e0*/ 	.word	0x000000ff
        /*01e4*/ 	.word	0x00000070
        /*01e8*/ 	.short	0x0100
        /*01ea*/ 	.byte	0x04
	.zero		1


	//   ....[14]....
        /*01ec*/ 	.word	0x00000730
        /*01f0*/ 	.word	0x000000ff
        /*01f4*/ 	.word	0x00000038
        /*01f8*/ 	.short	0x0100
        /*01fa*/ 	.byte	0x04
	.zero		1


	//   ....[15]....
        /*01fc*/ 	.word	0x00000740
        /*0200*/ 	.word	0x000000ff
        /*0204*/ 	.word	0x00000078
        /*0208*/ 	.short	0x0100
        /*020a*/ 	.byte	0x04
	.zero		1


	//   ....[16]....
        /*020c*/ 	.word	0x00000870
        /*0210*/ 	.word	0x000000ff
        /*0214*/ 	.word	0x00000080
        /*0218*/ 	.short	0x0100
        /*021a*/ 	.byte	0x04
	.zero		1


	//   ....[17]....
        /*021c*/ 	.word	0x00000880
        /*0220*/ 	.word	0x000000ff
        /*0224*/ 	.word	0x000000a0
        /*0228*/ 	.short	0x0100
        /*022a*/ 	.byte	0x04
	.zero		1


	//   ....[18]....
        /*022c*/ 	.word	0x00000890
        /*0230*/ 	.word	0x000000ff
        /*0234*/ 	.word	0x00000088
        /*0238*/ 	.short	0x0100
        /*023a*/ 	.byte	0x04
	.zero		1


	//   ....[19]....
        /*023c*/ 	.word	0x000008a0
        /*0240*/ 	.word	0x000000ff
        /*0244*/ 	.word	0x000000a8
        /*0248*/ 	.short	0x0100
        /*024a*/ 	.byte	0x04
	.zero		1


	//   ....[20]....
        /*024c*/ 	.word	0x000008b0
        /*0250*/ 	.word	0x000000ff
        /*0254*/ 	.word	0x00000090
        /*0258*/ 	.short	0x0100
        /*025a*/ 	.byte	0x04
	.zero		1


	//   ....[21]....
        /*025c*/ 	.word	0x000008c0
        /*0260*/ 	.word	0x000000ff
        /*0264*/ 	.word	0x000000b0
        /*0268*/ 	.short	0x0100
        /*026a*/ 	.byte	0x04
	.zero		1


	//   ....[22]....
        /*026c*/ 	.word	0x000008d0
        /*0270*/ 	.word	0x000000ff
        /*0274*/ 	.word	0x00000098
        /*0278*/ 	.short	0x0100
        /*027a*/ 	.byte	0x04
	.zero		1


	//   ....[23]....
        /*027c*/ 	.word	0x000008e0
        /*0280*/ 	.word	0x000000ff
        /*0284*/ 	.word	0x000000b8
        /*0288*/ 	.short	0x0100
        /*028a*/ 	.byte	0x04
	.zero		1


	//   ....[24]....
        /*028c*/ 	.word	0x000009d0
        /*0290*/ 	.word	0x000000ff
        /*0294*/ 	.word	0x000000c0
        /*0298*/ 	.short	0x0100
        /*029a*/ 	.byte	0x04
	.zero		1


	//   ....[25]....
        /*029c*/ 	.word	0x000009e0
        /*02a0*/ 	.word	0x000000ff
        /*02a4*/ 	.word	0x000000c8
        /*02a8*/ 	.short	0x0100
        /*02aa*/ 	.byte	0x04
	.zero		1


	//   ....[26]....
        /*02ac*/ 	.word	0x00000b20
        /*02b0*/ 	.word	0x000000ff
        /*02b4*/ 	.word	0x000000d0
        /*02b8*/ 	.short	0x0100
        /*02ba*/ 	.byte	0x06
	.zero		1


	//   ....[27]....
        /*02bc*/ 	.word	0x00000b30
        /*02c0*/ 	.word	0x000000ff
        /*02c4*/ 	.word	0x000000d8
        /*02c8*/ 	.short	0x0100
        /*02ca*/ 	.byte	0x06
	.zero		1


	//   ....[28]....
        /*02cc*/ 	.word	0x00000c70
        /*02d0*/ 	.word	0x000000ff
        /*02d4*/ 	.word	0x000000e0
        /*02d8*/ 	.short	0x0100
        /*02da*/ 	.byte	0x04
	.zero		1


	//   ....[29]....
        /*02dc*/ 	.word	0x00000c80
        /*02e0*/ 	.word	0x000000ff
        /*02e4*/ 	.word	0x000000f0
        /*02e8*/ 	.short	0x0100
        /*02ea*/ 	.byte	0x04
	.zero		1


	//   ....[30]....
        /*02ec*/ 	.word	0x00000c90
        /*02f0*/ 	.word	0x000000ff
        /*02f4*/ 	.word	0x000000e8
        /*02f8*/ 	.short	0x0100
        /*02fa*/ 	.byte	0x04
	.zero		1


	//   ....[31]....
        /*02fc*/ 	.word	0x00000ca0
        /*0300*/ 	.word	0x000000ff
        /*0304*/ 	.word	0x000000f8
        /*0308*/ 	.short	0x0100
        /*030a*/ 	.byte	0x04
	.zero		1


	//   ....[32]....
        /*030c*/ 	.word	0x00000da0
        /*0310*/ 	.word	0x000000ff
        /*0314*/ 	.word	0x00000100
        /*0318*/ 	.short	0x0100
        /*031a*/ 	.byte	0x06
	.zero		1


	//   ....[33]....
        /*031c*/ 	.word	0x00001d60
        /*0320*/ 	.word	0x000000ff
        /*0324*/ 	.word	0x00000040
        /*0328*/ 	.short	0x010a
        /*032a*/ 	.byte	0x07
	.zero		1


	//   ....[34]....
        /*032c*/ 	.word	0x00002150
        /*0330*/ 	.word	0x000000ff
        /*0334*/ 	.word	0x00000040
        /*0338*/ 	.short	0x010a
        /*033a*/ 	.byte	0x0b
	.zero		1


	//   ....[35]....
        /*033c*/ 	.word	0x00002300
        /*0340*/ 	.word	0x000000ff
        /*0344*/ 	.word	0x00000040
        /*0348*/ 	.short	0x010a
        /*034a*/ 	.byte	0x08
	.zero		1


	//   ....[36]....
        /*034c*/ 	.word	0x000025c0
        /*0350*/ 	.word	0x000000ff
        /*0354*/ 	.word	0x000000c8
        /*0358*/ 	.short	0x0101
        /*035a*/ 	.byte	0x21
	.zero		1


	//   ....[37]....
        /*035c*/ 	.word	0x000025f0
        /*0360*/ 	.word	0x000000ff
        /*0364*/ 	.word	0x00000040
        /*0368*/ 	.short	0x010a
        /*036a*/ 	.byte	0x04
	.zero		1


	//   ....[38]....
        /*036c*/ 	.word	0x000027c0
        /*0370*/ 	.word	0x000000ff
        /*0374*/ 	.word	0x00000040
        /*0378*/ 	.short	0x010a
        /*037a*/ 	.byte	0x0b
	.zero		1


	//   ....[39]....
        /*037c*/ 	.word	0x00002970
        /*0380*/ 	.word	0x000000ff
        /*0384*/ 	.word	0x00000040
        /*0388*/ 	.short	0x010a
        /*038a*/ 	.byte	0x08
	.zero		1


	//   ....[40]....
        /*038c*/ 	.word	0x00002c20
        /*0390*/ 	.word	0x000000ff
        /*0394*/ 	.word	0x000000d0
        /*0398*/ 	.short	0x010a
        /*039a*/ 	.byte	0x21
	.zero		1


	//   ....[41]....
        /*039c*/ 	.word	0x00002ce0
        /*03a0*/ 	.word	0x000000ff
        /*03a4*/ 	.word	0x00000000
        /*03a8*/ 	.short	0x0101
        /*03aa*/ 	.byte	0x04
	.zero		1


	//   ....[42]....
        /*03ac*/ 	.word	0x000032d0
        /*03b0*/ 	.word	0x000000ff
        /*03b4*/ 	.word	0x00000000
        /*03b8*/ 	.short	0x010a
        /*03ba*/ 	.byte	0x04
	.zero		1


	//   ....[43]....
        /*03bc*/ 	.word	0x00003370
        /*03c0*/ 	.word	0x000000ff
        /*03c4*/ 	.word	0x00000000
        /*03c8*/ 	.short	0x010a
        /*03ca*/ 	.byte	0x05
	.zero		1


	//   ....[44]....
        /*03cc*/ 	.word	0x00003410
        /*03d0*/ 	.word	0x000000ff
        /*03d4*/ 	.word	0x00000000
        /*03d8*/ 	.short	0x010a
        /*03da*/ 	.byte	0x05
	.zero		1


	//   ....[45]....
        /*03dc*/ 	.word	0x000034b0
        /*03e0*/ 	.word	0x000000ff
        /*03e4*/ 	.word	0x00000000
        /*03e8*/ 	.short	0x010a
        /*03ea*/ 	.byte	0x05
	.zero		1


	//   ....[46]....
        /*03ec*/ 	.word	0x00003550
        /*03f0*/ 	.word	0x000000ff
        /*03f4*/ 	.word	0x00000000
        /*03f8*/ 	.short	0x010a
        /*03fa*/ 	.byte	0x05
	.zero		1


	//   ....[47]....
        /*03fc*/ 	.word	0x000035f0
        /*0400*/ 	.word	0x000000ff
        /*0404*/ 	.word	0x00000000
        /*0408*/ 	.short	0x010a
        /*040a*/ 	.byte	0x05
	.zero		1


	//   ....[48]....
        /*040c*/ 	.word	0x00003690
        /*0410*/ 	.word	0x000000ff
        /*0414*/ 	.word	0x00000000
        /*0418*/ 	.short	0x010a
        /*041a*/ 	.byte	0x05
	.zero		1


	//   ....[49]....
        /*041c*/ 	.word	0x00003740
        /*0420*/ 	.word	0x00000000
        /*0424*/ 	.word	0x00000000
        /*0428*/ 	.short	0x010a
        /*042a*/ 	.byte	0xff
	.zero		1


	//   ....[50]....
        /*042c*/ 	.word	0x00003890
        /*0430*/ 	.word	0x000000ff
        /*0434*/ 	.word	0x000000d8
        /*0438*/ 	.short	0x010a
        /*043a*/ 	.byte	0x04
	.zero		1


	//   ....[51]....
        /*043c*/ 	.word	0x00003930
        /*0440*/ 	.word	0x000000ff
        /*0444*/ 	.word	0x000000d0
        /*0448*/ 	.short	0x010a
        /*044a*/ 	.byte	0x04
	.zero		1


	//   ....[52]....
        /*044c*/ 	.word	0x000039d0
        /*0450*/ 	.word	0x000000ff
        /*0454*/ 	.word	0x00000000
        /*0458*/ 	.short	0x0101
        /*045a*/ 	.byte	0x05
	.zero		1


	//   ....[53]....
        /*045c*/ 	.word	0x00003a10
        /*0460*/ 	.word	0x000000ff
        /*0464*/ 	.word	0x000000d8
        /*0468*/ 	.short	0x0106
        /*046a*/ 	.byte	0x04
	.zero		1


	//   ....[54]....
        /*046c*/ 	.word	0x00003a50
        /*0470*/ 	.word	0x00000000
        /*0474*/ 	.word	0x000000d8
        /*0478*/ 	.short	0x010a
        /*047a*/ 	.byte	0xff
	.zero		1


	//   ....[55]....
        /*047c*/ 	.word	0x00003ca0
        /*0480*/ 	.word	0x000000ff
        /*0484*/ 	.word	0x00000008
        /*0488*/ 	.short	0x010a
        /*048a*/ 	.byte	0x05
	.zero		1


	//   ....[56]....
        /*048c*/ 	.word	0x00003cc0
        /*0490*/ 	.word	0x000000ff
        /*0494*/ 	.word	0x00000008
        /*0498*/ 	.short	0x010a
        /*049a*/ 	.byte	0x05
	.zero		1


	//   ....[57]....
        /*049c*/ 	.word	0x00003e50
        /*04a0*/ 	.word	0x000000ff
        /*04a4*/ 	.word	0x00000008
        /*04a8*/ 	.short	0x010a
        /*04aa*/ 	.byte	0x05
	.zero		1


	//   ....[58]....
        /*04ac*/ 	.word	0x00003e70
        /*04b0*/ 	.word	0x000000ff
        /*04b4*/ 	.word	0x00000008
        /*04b8*/ 	.short	0x010a
        /*04ba*/ 	.byte	0x05
	.zero		1


	//   ....[59]....
        /*04bc*/ 	.word	0x00003f30
        /*04c0*/ 	.word	0x000000ff
        /*04c4*/ 	.word	0x00000000
        /*04c8*/ 	.short	0x0101
        /*04ca*/ 	.byte	0x04
	.zero		1


	//   ....[60]....
        /*04cc*/ 	.word	0x00004290
        /*04d0*/ 	.word	0x000000ff
        /*04d4*/ 	.word	0x000000d0
        /*04d8*/ 	.short	0x010a
        /*04da*/ 	.byte	0x15
	.zero		1


	//   ....[61]....
        /*04dc*/ 	.word	0x00004330
        /*04e0*/ 	.word	0x000000ff
        /*04e4*/ 	.word	0x00000000
        /*04e8*/ 	.short	0x0101
        /*04ea*/ 	.byte	0x24
	.zero		1


	//   ....[62]....
        /*04ec*/ 	.word	0x00004370
        /*04f0*/ 	.word	0x000000ff
        /*04f4*/ 	.word	0x000000f0
        /*04f8*/ 	.short	0x010a
        /*04fa*/ 	.byte	0x1a
	.zero		1


	//   ....[63]....
        /*04fc*/ 	.word	0x00004440
        /*0500*/ 	.word	0x000000ff
        /*0504*/ 	.word	0x00000000
        /*0508*/ 	.short	0x010a
        /*050a*/ 	.byte	0x04
	.zero		1


	//   ....[64]....
        /*050c*/ 	.word	0x000044b0
        /*0510*/ 	.word	0x000000ff
        /*0514*/ 	.word	0x00000000
        /*0518*/ 	.short	0x010a
        /*051a*/ 	.byte	0x11
	.zero		1


	//   ....[65]....
        /*051c*/ 	.word	0x00004600
        /*0520*/ 	.word	0x000000ff
        /*0524*/ 	.word	0x00000000
        /*0528*/ 	.short	0x010a
        /*052a*/ 	.byte	0x05
	.zero		1


	//   ....[66]....
        /*052c*/ 	.word	0x00004900
        /*0530*/ 	.word	0x000000ff
        /*0534*/ 	.word	0x00000000
        /*0538*/ 	.short	0x010a
        /*053a*/ 	.byte	0x04
	.zero		1


	//   ....[67]....
        /*053c*/ 	.word	0x000049a0
        /*0540*/ 	.word	0x00000000
        /*0544*/ 	.word	0x00000000
        /*0548*/ 	.short	0x010a
        /*054a*/ 	.byte	0xff
	.zero		1


	//   ....[68]....
        /*054c*/ 	.word	0x000049e0
        /*0550*/ 	.word	0x00000000
        /*0554*/ 	.word	0x00000000
        /*0558*/ 	.short	0x010a
        /*055a*/ 	.byte	0xff
	.zero		1


	//   ....[69]....
        /*055c*/ 	.word	0x00004a50
        /*0560*/ 	.word	0x000000ff
        /*0564*/ 	.word	0x00000000
        /*0568*/ 	.short	0x0101
        /*056a*/ 	.byte	0x04
	.zero		1


	//   ....[70]....
        /*056c*/ 	.word	0x00004a90
        /*0570*/ 	.word	0x000000ff
        /*0574*/ 	.word	0x00000100
        /*0578*/ 	.short	0x010a
        /*057a*/ 	.byte	0x15
	.zero		1


	//   ....[71]....
        /*057c*/ 	.word	0x00004b00
        /*0580*/ 	.word	0x000000ff
        /*0584*/ 	.word	0x00000000
        /*0588*/ 	.short	0x0101
        /*058a*/ 	.byte	0x04
	.zero		1


	//   ....[72]....
        /*058c*/ 	.word	0x00005280
        /*0590*/ 	.word	0x000000ff
        /*0594*/ 	.word	0x000000d0
        /*0598*/ 	.short	0x010a
        /*059a*/ 	.byte	0x14
	.zero		1


	//   ....[73]....
        /*059c*/ 	.word	0x00005320
        /*05a0*/ 	.word	0x000000ff
        /*05a4*/ 	.word	0x00000000
        /*05a8*/ 	.short	0x0101
        /*05aa*/ 	.byte	0x2e
	.zero		1


	//   ....[74]....
        /*05ac*/ 	.word	0x00005850
        /*05b0*/ 	.word	0x000000ff
        /*05b4*/ 	.word	0x000000c8
        /*05b8*/ 	.short	0x010a
        /*05ba*/ 	.byte	0x14
	.zero		1


	//   ....[75]....
        /*05bc*/ 	.word	0x00005e40
        /*05c0*/ 	.word	0x000000ff
        /*05c4*/ 	.word	0x000000a0
        /*05c8*/ 	.short	0x010a
        /*05ca*/ 	.byte	0x14
	.zero		1


	//   ....[76]....
        /*05cc*/ 	.word	0x00005fb0
        /*05d0*/ 	.word	0x000000ff
        /*05d4*/ 	.word	0x00000080
        /*05d8*/ 	.short	0x010b
        /*05da*/ 	.byte	0x14
	.zero		1


	//   ....[77]....
        /*05dc*/ 	.word	0x00005fc0
        /*05e0*/ 	.word	0x000000ff
        /*05e4*/ 	.word	0x00000000
        /*05e8*/ 	.short	0x0101
        /*05ea*/ 	.byte	0x34
	.zero		1


	//   ....[78]....
        /*05ec*/ 	.word	0x00005fd0
        /*05f0*/ 	.word	0x000000ff
        /*05f4*/ 	.word	0x000000a8
        /*05f8*/ 	.short	0x010a
        /*05fa*/ 	.byte	0x14
	.zero		1


	//   ....[79]....
        /*05fc*/ 	.word	0x00006110
        /*0600*/ 	.word	0x000000ff
        /*0604*/ 	.word	0x00000088
        /*0608*/ 	.short	0x010b
        /*060a*/ 	.byte	0x14
	.zero		1


	//   ....[80]....
        /*060c*/ 	.word	0x00006120
        /*0610*/ 	.word	0x000000ff
        /*0614*/ 	.word	0x00000000
        /*0618*/ 	.short	0x0101
        /*061a*/ 	.byte	0x33
	.zero		1


	//   ....[81]....
        /*061c*/ 	.word	0x00006130
        /*0620*/ 	.word	0x000000ff
        /*0624*/ 	.word	0x000000b0
        /*0628*/ 	.short	0x010a
        /*062a*/ 	.byte	0x14
	.zero		1


	//   ....[82]....
        /*062c*/ 	.word	0x00006290
        /*0630*/ 	.word	0x000000ff
        /*0634*/ 	.word	0x00000090
        /*0638*/ 	.short	0x010b
        /*063a*/ 	.byte	0x14
	.zero		1


	//   ....[83]....
        /*063c*/ 	.word	0x000062a0
        /*0640*/ 	.word	0x000000ff
        /*0644*/ 	.word	0x00000000
        /*0648*/ 	.short	0x0101
        /*064a*/ 	.byte	0x31
	.zero		1


	//   ....[84]....
        /*064c*/ 	.word	0x000062b0
        /*0650*/ 	.word	0x000000ff
        /*0654*/ 	.word	0x000000b8
        /*0658*/ 	.short	0x010a
        /*065a*/ 	.byte	0x14
	.zero		1


	//   ....[85]....
        /*065c*/ 	.word	0x00006450
        /*0660*/ 	.word	0x000000ff
        /*0664*/ 	.word	0x00000098
        /*0668*/ 	.short	0x010b
        /*066a*/ 	.byte	0x14
	.zero		1


	//   ....[86]....
        /*066c*/ 	.word	0x00006460
        /*0670*/ 	.word	0x000000ff
        /*0674*/ 	.word	0x00000000
        /*0678*/ 	.short	0x0101
        /*067a*/ 	.byte	0x30
	.zero		1


	//   ....[87]....
        /*067c*/ 	.word	0x00006490
        /*0680*/ 	.word	0x000000ff
        /*0684*/ 	.word	0x000000a0
        /*0688*/ 	.short	0x010a
        /*068a*/ 	.byte	0x14
	.zero		1


	//   ....[88]....
        /*068c*/ 	.word	0x000064b0
        /*0690*/ 	.word	0x000000ff
        /*0694*/ 	.word	0x000000a8
        /*0698*/ 	.short	0x010a
        /*069a*/ 	.byte	0x14
	.zero		1


	//   ....[89]....
        /*069c*/ 	.word	0x000064d0
        /*06a0*/ 	.word	0x000000ff
        /*06a4*/ 	.word	0x000000b0
        /*06a8*/ 	.short	0x010a
        /*06aa*/ 	.byte	0x14
	.zero		1


	//   ....[90]....
        /*06ac*/ 	.word	0x00006510
        /*06b0*/ 	.word	0x00000000
        /*06b4*/ 	.word	0x000000b8
        /*06b8*/ 	.short	0x010a
        /*06ba*/ 	.byte	0xff
	.zero		1


	//   ....[91]....
        /*06bc*/ 	.word	0x00006870
        /*06c0*/ 	.word	0x000000ff
        /*06c4*/ 	.word	0x000000d0
        /*06c8*/ 	.short	0x010a
        /*06ca*/ 	.byte	0x33
	.zero		1


	//   ....[92]....
        /*06cc*/ 	.word	0x000069e0
        /*06d0*/ 	.word	0x000000ff
        /*06d4*/ 	.word	0x00000000
        /*06d8*/ 	.short	0x0101
        /*06da*/ 	.byte	0x04
	.zero		1


	//   ....[93]....
        /*06dc*/ 	.word	0x00007b80
        /*06e0*/ 	.word	0x000000ff
        /*06e4*/ 	.word	0x00000080
        /*06e8*/ 	.short	0x010a
        /*06ea*/ 	.byte	0x33
	.zero		1


	//   ....[94]....
        /*06ec*/ 	.word	0x00007bc0
        /*06f0*/ 	.word	0x00000064
        /*06f4*/ 	.word	0x000000e0
        /*06f8*/ 	.short	0x010a
        /*06fa*/ 	.byte	0xff
	.zero		1


	//   ....[95]....
        /*06fc*/ 	.word	0x00007cb0
        /*0700*/ 	.word	0x000000ff
        /*0704*/ 	.word	0x00000080
        /*0708*/ 	.short	0x010a
        /*070a*/ 	.byte	0x33
	.zero		1


	//   ....[96]....
        /*070c*/ 	.word	0x00007da0
        /*0710*/ 	.word	0x00000064
        /*0714*/ 	.word	0x000000e0
        /*0718*/ 	.short	0x010a
        /*071a*/ 	.byte	0xff
	.zero		1


	//   ....[97]....
        /*071c*/ 	.word	0x00008870
        /*0720*/ 	.word	0x00000000
        /*0724*/ 	.word	0x00000000
        /*0728*/ 	.short	0x0101
        /*072a*/ 	.byte	0xff
	.zero		1


	//   ....[98]....
        /*072c*/ 	.word	0x00008880
        /*0730*/ 	.word	0x00000003
        /*0734*/ 	.word	0x00000080
        /*0738*/ 	.short	0x010a
        /*073a*/ 	.byte	0xff
	.zero		1


	//   ....[99]....
        /*073c*/ 	.word	0x00008960
        /*0740*/ 	.word	0x00000003
        /*0744*/ 	.word	0x00000080
        /*0748*/ 	.short	0x010a
        /*074a*/ 	.byte	0xff
	.zero		1


	//   ....[100]....
        /*074c*/ 	.word	0x000094b0
        /*0750*/ 	.word	0x0000003d
        /*0754*/ 	.word	0x00000000
        /*0758*/ 	.short	0x0101
        /*075a*/ 	.byte	0xff
	.zero		1


	//   ....[101]....
        /*075c*/ 	.word	0x000094d0
        /*0760*/ 	.word	0x0000003e
        /*0764*/ 	.word	0x00000080
        /*0768*/ 	.short	0x010a
        /*076a*/ 	.byte	0xff
	.zero		1


	//   ....[102]....
        /*076c*/ 	.word	0x000095a0
        /*0770*/ 	.word	0x0000003e
        /*0774*/ 	.word	0x00000080
        /*0778*/ 	.short	0x010a
        /*077a*/ 	.byte	0xff
	.zero		1


	//   ....[103]....
        /*077c*/ 	.word	0x0000a0e0
        /*0780*/ 	.word	0x0000003d
        /*0784*/ 	.word	0x00000000
        /*0788*/ 	.short	0x0101
        /*078a*/ 	.byte	0xff
	.zero		1


	//   ....[104]....
        /*078c*/ 	.word	0x0000a100
        /*0790*/ 	.word	0x0000003e
        /*0794*/ 	.word	0x00000080
        /*0798*/ 	.short	0x010a
        /*079a*/ 	.byte	0xff
	.zero		1


	//   ....[105]....
        /*079c*/ 	.word	0x0000a1d0
        /*07a0*/ 	.word	0x0000003e
        /*07a4*/ 	.word	0x00000080
        /*07a8*/ 	.short	0x010a
        /*07aa*/ 	.byte	0xff
	.zero		1


	//   ....[106]....
        /*07ac*/ 	.word	0x0000a5c0
        /*07b0*/ 	.word	0x00000064
        /*07b4*/ 	.word	0x00000000
        /*07b8*/ 	.short	0x0101
        /*07ba*/ 	.byte	0xff
	.zero		1


	//   ....[107]....
        /*07bc*/ 	.word	0x0000ad60
        /*07c0*/ 	.word	0x00000003
        /*07c4*/ 	.word	0x00000000
        /*07c8*/ 	.short	0x0101
        /*07ca*/ 	.byte	0xff
	.zero		1


	//   ....[108]....
        /*07cc*/ 	.word	0x0000aff0
        /*07d0*/ 	.word	0x000000ff
        /*07d4*/ 	.word	0x00000000
        /*07d8*/ 	.short	0x0101
        /*07da*/ 	.byte	0x04
	.zero		1


	//   ....[109]....
        /*07dc*/ 	.word	0x0000b020
        /*07e0*/ 	.word	0x00000000
        /*07e4*/ 	.word	0x00000040
        /*07e8*/ 	.short	0x010a
        /*07ea*/ 	.byte	0xff
	.zero		1


	//   ....[110]....
        /*07ec*/ 	.word	0x0000b080
        /*07f0*/ 	.word	0x00000000
        /*07f4*/ 	.word	0x00000040
        /*07f8*/ 	.short	0x010a
        /*07fa*/ 	.byte	0xff
	.zero		1


	//   ....[111]....
        /*07fc*/ 	.word	0x0000b0e0
        /*0800*/ 	.word	0x00000000
        /*0804*/ 	.word	0x000000d0
        /*0808*/ 	.short	0x010a
        /*080a*/ 	.byte	0xff
	.zero		1


	//   ....[112]....
        /*080c*/ 	.word	0x0000b140
        /*0810*/ 	.word	0x00000000
        /*0814*/ 	.word	0x00000000
        /*0818*/ 	.short	0x010a
        /*081a*/ 	.byte	0xff
	.zero		1


	//   ....[113]....
        /*081c*/ 	.word	0x0000b1a0
        /*0820*/ 	.word	0x00000000
        /*0824*/ 	.word	0x00000000
        /*0828*/ 	.short	0x010a
        /*082a*/ 	.byte	0xff
	.zero		1


	//   ....[114]....
        /*082c*/ 	.word	0x0000b200
        /*0830*/ 	.word	0x00000000
        /*0834*/ 	.word	0x00000000
        /*0838*/ 	.short	0x010a
        /*083a*/ 	.byte	0xff
	.zero		1


	//   ....[115]....
        /*083c*/ 	.word	0x0000b260
        /*0840*/ 	.word	0x00000000
        /*0844*/ 	.word	0x00000000
        /*0848*/ 	.short	0x010a
        /*084a*/ 	.byte	0xff
	.zero		1


	//   ....[116]....
        /*084c*/ 	.word	0x0000b2c0
        /*0850*/ 	.word	0x00000000
        /*0854*/ 	.word	0x00000000
        /*0858*/ 	.short	0x010a
        /*085a*/ 	.byte	0xff
	.zero		1


	//   ....[117]....
        /*085c*/ 	.word	0x0000b320
        /*0860*/ 	.word	0x00000000
        /*0864*/ 	.word	0x00000000
        /*0868*/ 	.short	0x010a
        /*086a*/ 	.byte	0xff
	.zero		1


	//   ....[118]....
        /*086c*/ 	.word	0x0000b380
        /*0870*/ 	.word	0x00000000
        /*0874*/ 	.word	0x00000000
        /*0878*/ 	.short	0x010a
        /*087a*/ 	.byte	0xff
	.zero		1


	//   ....[119]....
        /*087c*/ 	.word	0x0000b3e0
        /*0880*/ 	.word	0x00000004
        /*0884*/ 	.word	0x000000d8
        /*0888*/ 	.short	0x010a
        /*088a*/ 	.byte	0xff
	.zero		1


	//   ....[120]....
        /*088c*/ 	.word	0x0000b440
        /*0890*/ 	.word	0x00000004
        /*0894*/ 	.word	0x000000d0
        /*0898*/ 	.short	0x010a
        /*089a*/ 	.byte	0xff
	.zero		1


	//   ....[121]....
        /*089c*/ 	.word	0x0000b4a0
        /*08a0*/ 	.word	0x00000005
        /*08a4*/ 	.word	0x00000008
        /*08a8*/ 	.short	0x010a
        /*08aa*/ 	.byte	0xff
	.zero		1


	//   ....[122]....
        /*08ac*/ 	.word	0x0000b590
        /*08b0*/ 	.word	0x00000003
        /*08b4*/ 	.word	0x00000008
        /*08b8*/ 	.short	0x010a
        /*08ba*/ 	.byte	0xff
	.zero		1


	//   ....[123]....
        /*08bc*/ 	.word	0x0000b5f0
        /*08c0*/ 	.word	0x00000004
        /*08c4*/ 	.word	0x000000d0
        /*08c8*/ 	.short	0x010a
        /*08ca*/ 	.byte	0xff
	.zero		1


	//   ....[124]....
        /*08cc*/ 	.word	0x0000b650
        /*08d0*/ 	.word	0x00000004
        /*08d4*/ 	.word	0x000000f0
        /*08d8*/ 	.short	0x010a
        /*08da*/ 	.byte	0xff
	.zero		1


	//   ....[125]....
        /*08dc*/ 	.word	0x0000b6b0
        /*08e0*/ 	.word	0x00000004
        /*08e4*/ 	.word	0x00000000
        /*08e8*/ 	.short	0x010a
        /*08ea*/ 	.byte	0xff
	.zero		1


	//   ....[126]....
        /*08ec*/ 	.word	0x0000b710
        /*08f0*/ 	.word	0x00000000
        /*08f4*/ 	.word	0x00000000
        /*08f8*/ 	.short	0x010a
        /*08fa*/ 	.byte	0xff
	.zero		1


	//   ....[127]....
        /*08fc*/ 	.word	0x0000b770
        /*0900*/ 	.word	0x00000000
        /*0904*/ 	.word	0x00000100
        /*0908*/ 	.short	0x010a
        /*090a*/ 	.byte	0xff
	.zero		1


	//   ....[128]....
        /*090c*/ 	.word	0x0000b7d0
        /*0910*/ 	.word	0x00000000
        /*0914*/ 	.word	0x000000d0
        /*0918*/ 	.short	0x010a
        /*091a*/ 	.byte	0xff
	.zero		1


	//   ....[129]....
        /*091c*/ 	.word	0x0000b830
        /*0920*/ 	.word	0x00000003
        /*0924*/ 	.word	0x000000c8
        /*0928*/ 	.short	0x010a
        /*092a*/ 	.byte	0xff
	.zero		1


	//   ....[130]....
        /*092c*/ 	.word	0x0000b890
        /*0930*/ 	.word	0x00000000
        /*0934*/ 	.word	0x000000a0
        /*0938*/ 	.short	0x010a
        /*093a*/ 	.byte	0xff
	.zero		1


	//   ....[131]....
        /*093c*/ 	.word	0x0000b8f0
        /*0940*/ 	.word	0x00000000
        /*0944*/ 	.word	0x000000a8
        /*0948*/ 	.short	0x010a
        /*094a*/ 	.byte	0xff
	.zero		1


	//   ....[132]....
        /*094c*/ 	.word	0x0000b950
        /*0950*/ 	.word	0x00000000
        /*0954*/ 	.word	0x000000b0
        /*0958*/ 	.short	0x010a
        /*095a*/ 	.byte	0xff
	.zero		1


	//   ....[133]....
        /*095c*/ 	.word	0x0000b9b0
        /*0960*/ 	.word	0x00000000
        /*0964*/ 	.word	0x000000b8
        /*0968*/ 	.short	0x010a
        /*096a*/ 	.byte	0xff
	.zero		1


	//   ....[134]....
        /*096c*/ 	.word	0x0000ba10
        /*0970*/ 	.word	0x00000000
        /*0974*/ 	.word	0x000000a0
        /*0978*/ 	.short	0x010a
        /*097a*/ 	.byte	0xff
	.zero		1


	//   ....[135]....
        /*097c*/ 	.word	0x0000ba70
        /*0980*/ 	.word	0x00000000
        /*0984*/ 	.word	0x000000a8
        /*0988*/ 	.short	0x010a
        /*098a*/ 	.byte	0xff
	.zero		1


	//   ....[136]....
        /*098c*/ 	.word	0x0000bad0
        /*0990*/ 	.word	0x00000000
        /*0994*/ 	.word	0x000000b0
        /*0998*/ 	.short	0x010a
        /*099a*/ 	.byte	0xff
	.zero		1


	//   ....[137]....
        /*099c*/ 	.word	0x0000bb30
        /*09a0*/ 	.word	0x00000000
        /*09a4*/ 	.word	0x000000d0
        /*09a8*/ 	.short	0x010a
        /*09aa*/ 	.byte	0xff
	.zero		1


	//   ....[138]....
        /*09ac*/ 	.word	0x0000bb90
        /*09b0*/ 	.word	0x00000000
        /*09b4*/ 	.word	0x00000080
        /*09b8*/ 	.short	0x010a
        /*09ba*/ 	.byte	0xff
	.zero		1


	//   ....[139]....
        /*09bc*/ 	.word	0x0000bbe0
        /*09c0*/ 	.word	0x00000064
        /*09c4*/ 	.word	0x000000e0
        /*09c8*/ 	.short	0x010a
        /*09ca*/ 	.byte	0xff
	.zero		1


	//   ....[140]....
        /*09cc*/ 	.word	0x0000bc30
        /*09d0*/ 	.word	0x00000003
        /*09d4*/ 	.word	0x00000080
        /*09d8*/ 	.short	0x010a
        /*09da*/ 	.byte	0xff
	.zero		1


	//   ....[141]....
        /*09dc*/ 	.word	0x0000bc80
        /*09e0*/ 	.word	0x0000003e
        /*09e4*/ 	.word	0x00000080
        /*09e8*/ 	.short	0x010a
        /*09ea*/ 	.byte	0xff
	.zero		1


	//   ....[142]....
        /*09ec*/ 	.word	0x0000bcd0
        /*09f0*/ 	.word	0x0000003e
        /*09f4*/ 	.word	0x00000080
        /*09f8*/ 	.short	0x010a
        /*09fa*/ 	.byte	0xff
	.zero		1


	//----- nvinfo : EIATTR_NUM_MBARRIERS
	.align		4
.L_47:
        /*09fc*/ 	.byte	0x03, 0x38
        /*09fe*/ 	.short	0x0021


	//----- nvinfo : EIATTR_EXIT_INSTR_OFFSETS
	.align		4
        /*0a00*/ 	.byte	0x04, 0x1c
        /*0a02*/ 	.short	(.L_49 - .L_48)


	//   ....[0]....
.L_48:
        /*0a04*/ 	.word	0x00003770


	//   ....[1]....
        /*0a08*/ 	.word	0x00003a20


	//   ....[2]....
        /*0a0c*/ 	.word	0x00003a80


	//   ....[3]....
        /*0a10*/ 	.word	0x00004d20


	//   ....[4]....
        /*0a14*/ 	.word	0x00006540


	//   ....[5]....
        /*0a18*/ 	.word	0x00006580


	//   ....[6]....
        /*0a1c*/ 	.word	0x0000aed0


	//   ....[7]....
        /*0a20*/ 	.word	0x0000af50


	//   ....[8]....
        /*0a24*/ 	.word	0x0000af80


	//   ....[9]....
        /*0a28*/ 	.word	0x0000b000


	//----- nvinfo : EIATTR_MAX_THREADS
	.align		4
.L_49:
        /*0a2c*/ 	.byte	0x04, 0x05
        /*0a2e*/ 	.short	(.L_51 - .L_50)
.L_50:
        /*0a30*/ 	.word	0x00000100
        /*0a34*/ 	.word	0x00000001
        /*0a38*/ 	.word	0x00000001


	//----- nvinfo : EIATTR_CRS_STACK_SIZE
	.align		4
.L_51:
        /*0a3c*/ 	.byte	0x04, 0x1e
        /*0a3e*/ 	.short	(.L_53 - .L_52)
.L_52:
        /*0a40*/ 	.word	0x00000000


	//----- nvinfo : EIATTR_CBANK_PARAM_SIZE
	.align		4
.L_53:
        /*0a44*/ 	.byte	0x03, 0x19
        /*0a46*/ 	.short	0x0900


	//----- nvinfo : EIATTR_PARAM_CBANK
	.align		4
        /*0a48*/ 	.byte	0x04, 0x0a
        /*0a4a*/ 	.short	(.L_55 - .L_54)
	.align		4
.L_54:
        /*0a4c*/ 	.word	index@(.nv.constant0._ZN7cutlass13device_kernelINS_4conv6kernel13ConvUniversalINS1_16ConvProblemShapeILNS1_8OperatorE2ELi3EEENS1_10collective14CollectiveConvINS1_47MainloopSm100TmaUmmaWarpSpecializedImplicitGemmILS5_2ELi8ELi3ELi1ELi2EN4cute5tupleIJNSA_1CILi2EEENSC_ILi1EEESE_EEEEENSB_IJNSC_ILi256EEENSB_IJNSC_ILi128EEEEEENSB_IJNSC_ILi64EEEEEEEEENS_10bfloat16_tESN_NSA_8TiledMMAINSA_8MMA_AtomIJNSA_26SM100_MMA_F16BF16_2x1SM_SSISN_SN_fLi256ELi128ELNSA_4UMMA5MajorE1ELSS_1ELNSR_7ScaleInE0ELST_0EEEEEENSA_6LayoutINSB_IJSE_SE_SE_EEENSB_IJNSC_ILi0EEESY_SY_EEEEENSB_IJNSA_10UnderscoreES11_S11_EEEEENS7_6detail27Sm100ImplicitGemmTileTraitsINSA_18SM100_TMA_2SM_LOADENSA_14ComposedLayoutINSA_7SwizzleILi3ELi4ELi3EEENSA_18smem_ptr_flag_bitsILi16EEENSW_INSB_IJSK_NSC_ILi8EEEEEENSB_IJSE_SK_EEEEEEEvEENS15_INSA_25SM100_TMA_2SM_LOAD_IM2COLES1G_vEEEENS_8epilogue10collective18CollectiveEpilogueINS1L_23Sm100TmaWarpSpecializedILi4ELi2ELi32ELb1ELb0EEEJNSB_IJSI_SJ_SL_EEENSB_IJNSW_ISI_SE_EENSW_INSC_ILi32EEESE_EEEEESN_NSB_IJlNSB_IJSE_lllEEESY_EEESN_S1W_NS1L_6fusion15FusionCallbacksIS1P_NS1X_17LinearCombinationISN_fSN_fLNS_15FloatRoundStyleE2EEES1Q_S1U_JEEENSA_5SM1004TMEM4LOAD26SM100_TMEM_LOAD_32dp32b32xENSA_13SM90_TMA_LOADENS17_INS18_ILi2ELi4ELi3EEES1B_NSW_INSB_IJS1C_S1S_EEENSB_IJS1S_SE_EEEEEEENSA_39AutoVectorizingCopyWithAssumedAlignmentILi128EEENSA_14SM90_TMA_STOREES2C_S2E_S2E_EEEvvEEEEvNT_6ParamsE)
        /*0a50*/ 	.short	0x0380
        /*0a52*/ 	.short	0x0900


	//----- nvinfo : EIATTR_SW_WAR
	.align		4
.L_55:
        /*0a54*/ 	.byte	0x04, 0x36
        /*0a56*/ 	.short	(.L_57 - .L_56)
.L_56:
        /*0a58*/ 	.word	0x00000008
.L_57:


//--------------------- .nv.callgraph             --------------------------
	.section	.nv.callgraph,"",@"SHT_CUDA_CALLGRAPH"
	.align	4
	.sectionentsize	8
	.align		4
        /*0000*/ 	.word	0x00000000
	.align		4
        /*0004*/ 	.word	0xffffffff
	.align		4
        /*0008*/ 	.word	index@(_ZN7cutlass13device_kernelINS_4conv6kernel13ConvUniversalINS1_16ConvProblemShapeILNS1_8OperatorE2ELi3EEENS1_10collective14CollectiveConvINS1_47MainloopSm100TmaUmmaWarpSpecializedImplicitGemmILS5_2ELi8ELi3ELi1ELi2EN4cute5tupleIJNSA_1CILi2EEENSC_ILi1EEESE_EEEEENSB_IJNSC_ILi256EEENSB_IJNSC_ILi128EEEEEENSB_IJNSC_ILi64EEEEEEEEENS_10bfloat16_tESN_NSA_8TiledMMAINSA_8MMA_AtomIJNSA_26SM100_MMA_F16BF16_2x1SM_SSISN_SN_fLi256ELi128ELNSA_4UMMA5MajorE1ELSS_1ELNSR_7ScaleInE0ELST_0EEEEEENSA_6LayoutINSB_IJSE_SE_SE_EEENSB_IJNSC_ILi0EEESY_SY_EEEEENSB_IJNSA_10UnderscoreES11_S11_EEEEENS7_6detail27Sm100ImplicitGemmTileTraitsINSA_18SM100_TMA_2SM_LOADENSA_14ComposedLayoutINSA_7SwizzleILi3ELi4ELi3EEENSA_18smem_ptr_flag_bitsILi16EEENSW_INSB_IJSK_NSC_ILi8EEEEEENSB_IJSE_SK_EEEEEEEvEENS15_INSA_25SM100_TMA_2SM_LOAD_IM2COLES1G_vEEEENS_8epilogue10collective18CollectiveEpilogueINS1L_23Sm100TmaWarpSpecializedILi4ELi2ELi32ELb1ELb0EEEJNSB_IJSI_SJ_SL_EEENSB_IJNSW_ISI_SE_EENSW_INSC_ILi32EEESE_EEEEESN_NSB_IJlNSB_IJSE_lllEEESY_EEESN_S1W_NS1L_6fusion15FusionCallbacksIS1P_NS1X_17LinearCombinationISN_fSN_fLNS_15FloatRoundStyleE2EEES1Q_S1U_JEEENSA_5SM1004TMEM4LOAD26SM100_TMEM_LOAD_32dp32b32xENSA_13SM90_TMA_LOADENS17_INS18_ILi2ELi4ELi3EEES1B_NSW_INSB_IJS1C_S1S_EEENSB_IJS1S_SE_EEEEEEENSA_39AutoVectorizingCopyWithAssumedAlignmentILi128EEENSA_14SM90_TMA_STOREES2C_S2E_S2E_EEEvvEEEEvNT_6ParamsE)
	.align		4
        /*000c*/ 	.word	index@(__assertfail)
	.align		4
        /*0010*/ 	.word	0x00000000
	.align		4
        /*0014*/ 	.word	0xfffffffe
	.align		4
        /*0018*/ 	.word	0x00000000
	.align		4
        /*001c*/ 	.word	0xfffffffd
	.align		4
        /*0020*/ 	.word	0x00000000
	.align		4
        /*0024*/ 	.word	0xfffffffc


//--------------------- .nv.constant4             --------------------------
	.section	.nv.constant4,"a",@progbits
	.align	8
	.align		8
.nv.constant4:
        /*0000*/ 	.dword	__assertfail
	.align		8
        /*0008*/ 	.dword	__unnamed_1
	.align		8
        /*0010*/ 	.dword	__unnamed_2
	.align		8
        /*0018*/ 	.dword	_ZN39_INTERNAL_3d5610fe_4_k_cu_f1529436_33014cuda3std3__45__cpo5beginE
	.align		8
        /*0020*/ 	.dword	_ZN39_INTERNAL_3d5610fe_4_k_cu_f1529436_33014cuda3std3__45__cpo3endE
	.align		8
        /*0028*/ 	.dword	_ZN39_INTERNAL_3d5610fe_4_k_cu_f1529436_33014cuda3std3__45__cpo6cbeginE
	.align		8
        /*0030*/ 	.dword	_ZN39_INTERNAL_3d5610fe_4_k_cu_f1529436_33014cuda3std3__45__cpo4cendE
	.align		8
        /*0038*/ 	.dword	_ZN39_INTERNAL_3d5610fe_4_k_cu_f1529436_33014cuda3std3__441_GLOBAL__N__3d5610fe_4_k_cu_f1529436_33016ignoreE
	.align		8
        /*0040*/ 	.dword	_ZN39_INTERNAL_3d5610fe_4_k_cu_f1529436_33014cuda3std3__419piecewise_constructE
	.align		8
        /*0048*/ 	.dword	_ZN39_INTERNAL_3d5610fe_4_k_cu_f1529436_33014cuda3std3__48in_placeE
	.align		8
        /*0050*/ 	.dword	_ZN39_INTERNAL_3d5610fe_4_k_cu_f1529436_33014cuda3std6ranges3__45__cpo4swapE
	.align		8
        /*0058*/ 	.dword	_ZN39_INTERNAL_3d5610fe_4_k_cu_f1529436_33014cuda3std6ranges3__45__cpo9iter_moveE
	.align		8
        /*0060*/ 	.dword	_ZN39_INTERNAL_3d5610fe_4_k_cu_f1529436_33014cute7productE
	.align		8
        /*0068*/ 	.dword	_ZN39_INTERNAL_3d5610fe_4_k_cu_f1529436_33014cute1_E
	.align		8
        /*0070*/ 	.dword	$str$27
	.align		8
        /*0078*/ 	.dword	$str$28
	.align		8
        /*0080*/ 	.dword	$str$29
	.align		8
        /*0088*/ 	.dword	$str$30


//--------------------- .text._ZN7cutlass13device_kernelINS_4conv6kernel13ConvUniversalINS1_16ConvProblemShapeILNS1_8OperatorE2ELi3EEENS1_10collective14CollectiveConvINS1_47MainloopSm100TmaUmmaWarpSpecializedImplicitGemmILS5_2ELi8ELi3ELi1ELi2EN4cute5tupleIJNSA_1CILi2EEENSC_ILi1EEESE_EEEEENSB_IJNSC_ILi256EEENSB_IJNSC_ILi128EEEEEENSB_IJNSC_ILi64EEEEEEEEENS_10bfloat16_tESN_NSA_8TiledMMAINSA_8MMA_AtomIJNSA_26SM100_MMA_F16BF16_2x1SM_SSISN_SN_fLi256ELi128ELNSA_4UMMA5MajorE1ELSS_1ELNSR_7ScaleInE0ELST_0EEEEEENSA_6LayoutINSB_IJSE_SE_SE_EEENSB_IJNSC_ILi0EEESY_SY_EEEEENSB_IJNSA_10UnderscoreES11_S11_EEEEENS7_6detail27Sm100ImplicitGemmTileTraitsINSA_18SM100_TMA_2SM_LOADENSA_14ComposedLayoutINSA_7SwizzleILi3ELi4ELi3EEENSA_18smem_ptr_flag_bitsILi16EEENSW_INSB_IJSK_NSC_ILi8EEEEEENSB_IJSE_SK_EEEEEEEvEENS15_INSA_25SM100_TMA_2SM_LOAD_IM2COLES1G_vEEEENS_8epilogue10collective18CollectiveEpilogueINS1L_23Sm100TmaWarpSpecializedILi4ELi2ELi32ELb1ELb0EEEJNSB_IJSI_SJ_SL_EEENSB_IJNSW_ISI_SE_EENSW_INSC_ILi32EEESE_EEEEESN_NSB_IJlNSB_IJSE_lllEEESY_EEESN_S1W_NS1L_6fusion15FusionCallbacksIS1P_NS1X_17LinearCombinationISN_fSN_fLNS_15FloatRoundStyleE2EEES1Q_S1U_JEEENSA_5SM1004TMEM4LOAD26SM100_TMEM_LOAD_32dp32b32xENSA_13SM90_TMA_LOADENS17_INS18_ILi2ELi4ELi3EEES1B_NSW_INSB_IJS1C_S1S_EEENSB_IJS1S_SE_EEEEEEENSA_39AutoVectorizingCopyWithAssumedAlignmentILi128EEENSA_14SM90_TMA_STOREES2C_S2E_S2E_EEEvvEEEEvNT_6ParamsE --------------------------
	.section	.text._ZN7cutlass13device_kernelINS_4conv6kernel13ConvUniversalINS1_16ConvProblemShapeILNS1_8OperatorE2ELi3EEENS1_10collective14CollectiveConvINS1_47MainloopSm100TmaUmmaWarpSpecializedImplicitGemmILS5_2ELi8ELi3ELi1ELi2EN4cute5tupleIJNSA_1CILi2EEENSC_ILi1EEESE_EEEEENSB_IJNSC_ILi256EEENSB_IJNSC_ILi128EEEEEENSB_IJNSC_ILi64EEEEEEEEENS_10bfloat16_tESN_NSA_8TiledMMAINSA_8MMA_AtomIJNSA_26SM100_MMA_F16BF16_2x1SM_SSISN_SN_fLi256ELi128ELNSA_4UMMA5MajorE1ELSS_1ELNSR_7ScaleInE0ELST_0EEEEEENSA_6LayoutINSB_IJSE_SE_SE_EEENSB_IJNSC_ILi0EEESY_SY_EEEEENSB_IJNSA_10UnderscoreES11_S11_EEEEENS7_6detail27Sm100ImplicitGemmTileTraitsINSA_18SM100_TMA_2SM_LOADENSA_14ComposedLayoutINSA_7SwizzleILi3ELi4ELi3EEENSA_18smem_ptr_flag_bitsILi16EEENSW_INSB_IJSK_NSC_ILi8EEEEEENSB_IJSE_SK_EEEEEEEvEENS15_INSA_25SM100_TMA_2SM_LOAD_IM2COLES1G_vEEEENS_8epilogue10collective18CollectiveEpilogueINS1L_23Sm100TmaWarpSpecializedILi4ELi2ELi32ELb1ELb0EEEJNSB_IJSI_SJ_SL_EEENSB_IJNSW_ISI_SE_EENSW_INSC_ILi32EEESE_EEEEESN_NSB_IJlNSB_IJSE_lllEEESY_EEESN_S1W_NS1L_6fusion15FusionCallbacksIS1P_NS1X_17LinearCombinationISN_fSN_fLNS_15FloatRoundStyleE2EEES1Q_S1U_JEEENSA_5SM1004TMEM4LOAD26SM100_TMEM_LOAD_32dp32b32xENSA_13SM90_TMA_LOADENS17_INS18_ILi2ELi4ELi3EEES1B_NSW_INSB_IJS1C_S1S_EEENSB_IJS1S_SE_EEEEEEENSA_39AutoVectorizingCopyWithAssumedAlignmentILi128EEENSA_14SM90_TMA_STOREES2C_S2E_S2E_EEEvvEEEEvNT_6ParamsE,"ax",@progbits
	.align	128
.text._ZN7cutlass13device_kernelINS_4conv6kernel13ConvUniversalINS1_16ConvProblemShapeILNS1_8OperatorE2ELi3EEENS1_10collective14CollectiveConvINS1_47MainloopSm100TmaUmmaWarpSpecializedImplicitGemmILS5_2ELi8ELi3ELi1ELi2EN4cute5tupleIJNSA_1CILi2EEENSC_ILi1EEESE_EEEEENSB_IJNSC_ILi256EEENSB_IJNSC_ILi128EEEEEENSB_IJNSC_ILi64EEEEEEEEENS_10bfloat16_tESN_NSA_8TiledMMAINSA_8MMA_AtomIJNSA_26SM100_MMA_F16BF16_2x1SM_SSISN_SN_fLi256ELi128ELNSA_4UMMA5MajorE1ELSS_1ELNSR_7ScaleInE0ELST_0EEEEEENSA_6LayoutINSB_IJSE_SE_SE_EEENSB_IJNSC_ILi0EEESY_SY_EEEEENSB_IJNSA_10UnderscoreES11_S11_EEEEENS7_6detail27Sm100ImplicitGemmTileTraitsINSA_18SM100_TMA_2SM_LOADENSA_14ComposedLayoutINSA_7SwizzleILi3ELi4ELi3EEENSA_18smem_ptr_flag_bitsILi16EEENSW_INSB_IJSK_NSC_ILi8EEEEEENSB_IJSE_SK_EEEEEEEvEENS15_INSA_25SM100_TMA_2SM_LOAD_IM2COLES1G_vEEEENS_8epilogue10collective18CollectiveEpilogueINS1L_23Sm100TmaWarpSpecializedILi4ELi2ELi32ELb1ELb0EEEJNSB_IJSI_SJ_SL_EEENSB_IJNSW_ISI_SE_EENSW_INSC_ILi32EEESE_EEEEESN_NSB_IJlNSB_IJSE_lllEEESY_EEESN_S1W_NS1L_6fusion15FusionCallbacksIS1P_NS1X_17LinearCombinationISN_fSN_fLNS_15FloatRoundStyleE2EEES1Q_S1U_JEEENSA_5SM1004TMEM4LOAD26SM100_TMEM_LOAD_32dp32b32xENSA_13SM90_TMA_LOADENS17_INS18_ILi2ELi4ELi3EEES1B_NSW_INSB_IJS1C_S1S_EEENSB_IJS1S_SE_EEEEEEENSA_39AutoVectorizingCopyWithAssumedAlignmentILi128EEENSA_14SM90_TMA_STOREES2C_S2E_S2E_EEEvvEEEEvNT_6ParamsE:
        .type           _ZN7cutlass13device_kernelINS_4conv6kernel13ConvUniversalINS1_16ConvProblemShapeILNS1_8OperatorE2ELi3EEENS1_10collective14CollectiveConvINS1_47MainloopSm100TmaUmmaWarpSpecializedImplicitGemmILS5_2ELi8ELi3ELi1ELi2EN4cute5tupleIJNSA_1CILi2EEENSC_ILi1EEESE_EEEEENSB_IJNSC_ILi256EEENSB_IJNSC_ILi128EEEEEENSB_IJNSC_ILi64EEEEEEEEENS_10bfloat16_tESN_NSA_8TiledMMAINSA_8MMA_AtomIJNSA_26SM100_MMA_F16BF16_2x1SM_SSISN_SN_fLi256ELi128ELNSA_4UMMA5MajorE1ELSS_1ELNSR_7ScaleInE0ELST_0EEEEEENSA_6LayoutINSB_IJSE_SE_SE_EEENSB_IJNSC_ILi0EEESY_SY_EEEEENSB_IJNSA_10UnderscoreES11_S11_EEEEENS7_6detail27Sm100ImplicitGemmTileTraitsINSA_18SM100_TMA_2SM_LOADENSA_14ComposedLayoutINSA_7SwizzleILi3ELi4ELi3EEENSA_18smem_ptr_flag_bitsILi16EEENSW_INSB_IJSK_NSC_ILi8EEEEEENSB_IJSE_SK_EEEEEEEvEENS15_INSA_25SM100_TMA_2SM_LOAD_IM2COLES1G_vEEEENS_8epilogue10collective18CollectiveEpilogueINS1L_23Sm100TmaWarpSpecializedILi4ELi2ELi32ELb1ELb0EEEJNSB_IJSI_SJ_SL_EEENSB_IJNSW_ISI_SE_EENSW_INSC_ILi32EEESE_EEEEESN_NSB_IJlNSB_IJSE_lllEEESY_EEESN_S1W_NS1L_6fusion15FusionCallbacksIS1P_NS1X_17LinearCombinationISN_fSN_fLNS_15FloatRoundStyleE2EEES1Q_S1U_JEEENSA_5SM1004TMEM4LOAD26SM100_TMEM_LOAD_32dp32b32xENSA_13SM90_TMA_LOADENS17_INS18_ILi2ELi4ELi3EEES1B_NSW_INSB_IJS1C_S1S_EEENSB_IJS1S_SE_EEEEEEENSA_39AutoVectorizingCopyWithAssumedAlignmentILi128EEENSA_14SM90_TMA_STOREES2C_S2E_S2E_EEEvvEEEEvNT_6ParamsE,@function
        .size           _ZN7cutlass13device_kernelINS_4conv6kernel13ConvUniversalINS1_16ConvProblemShapeILNS1_8OperatorE2ELi3EEENS1_10collective14CollectiveConvINS1_47MainloopSm100TmaUmmaWarpSpecializedImplicitGemmILS5_2ELi8ELi3ELi1ELi2EN4cute5tupleIJNSA_1CILi2EEENSC_ILi1EEESE_EEEEENSB_IJNSC_ILi256EEENSB_IJNSC_ILi128EEEEEENSB_IJNSC_ILi64EEEEEEEEENS_10bfloat16_tESN_NSA_8TiledMMAINSA_8MMA_AtomIJNSA_26SM100_MMA_F16BF16_2x1SM_SSISN_SN_fLi256ELi128ELNSA_4UMMA5MajorE1ELSS_1ELNSR_7ScaleInE0ELST_0EEEEEENSA_6LayoutINSB_IJSE_SE_SE_EEENSB_IJNSC_ILi0EEESY_SY_EEEEENSB_IJNSA_10UnderscoreES11_S11_EEEEENS7_6detail27Sm100ImplicitGemmTileTraitsINSA_18SM100_TMA_2SM_LOADENSA_14ComposedLayoutINSA_7SwizzleILi3ELi4ELi3EEENSA_18smem_ptr_flag_bitsILi16EEENSW_INSB_IJSK_NSC_ILi8EEEEEENSB_IJSE_SK_EEEEEEEvEENS15_INSA_25SM100_TMA_2SM_LOAD_IM2COLES1G_vEEEENS_8epilogue10collective18CollectiveEpilogueINS1L_23Sm100TmaWarpSpecializedILi4ELi2ELi32ELb1ELb0EEEJNSB_IJSI_SJ_SL_EEENSB_IJNSW_ISI_SE_EENSW_INSC_ILi32EEESE_EEEEESN_NSB_IJlNSB_IJSE_lllEEESY_EEESN_S1W_NS1L_6fusion15FusionCallbacksIS1P_NS1X_17LinearCombinationISN_fSN_fLNS_15FloatRoundStyleE2EEES1Q_S1U_JEEENSA_5SM1004TMEM4LOAD26SM100_TMEM_LOAD_32dp32b32xENSA_13SM90_TMA_LOADENS17_INS18_ILi2ELi4ELi3EEES1B_NSW_INSB_IJS1C_S1S_EEENSB_IJS1S_SE_EEEEEEENSA_39AutoVectorizingCopyWithAssumedAlignmentILi128EEENSA_14SM90_TMA_STOREES2C_S2E_S2E_EEEvvEEEEvNT_6ParamsE,(.L_x_199 - _ZN7cutlass13device_kernelINS_4conv6kernel13ConvUniversalINS1_16ConvProblemShapeILNS1_8OperatorE2ELi3EEENS1_10collective14CollectiveConvINS1_47MainloopSm100TmaUmmaWarpSpecializedImplicitGemmILS5_2ELi8ELi3ELi1ELi2EN4cute5tupleIJNSA_1CILi2EEENSC_ILi1EEESE_EEEEENSB_IJNSC_ILi256EEENSB_IJNSC_ILi128EEEEEENSB_IJNSC_ILi64EEEEEEEEENS_10bfloat16_tESN_NSA_8TiledMMAINSA_8MMA_AtomIJNSA_26SM100_MMA_F16BF16_2x1SM_SSISN_SN_fLi256ELi128ELNSA_4UMMA5MajorE1ELSS_1ELNSR_7ScaleInE0ELST_0EEEEEENSA_6LayoutINSB_IJSE_SE_SE_EEENSB_IJNSC_ILi0EEESY_SY_EEEEENSB_IJNSA_10UnderscoreES11_S11_EEEEENS7_6detail27Sm100ImplicitGemmTileTraitsINSA_18SM100_TMA_2SM_LOADENSA_14ComposedLayoutINSA_7SwizzleILi3ELi4ELi3EEENSA_18smem_ptr_flag_bitsILi16EEENSW_INSB_IJSK_NSC_ILi8EEEEEENSB_IJSE_SK_EEEEEEEvEENS15_INSA_25SM100_TMA_2SM_LOAD_IM2COLES1G_vEEEENS_8epilogue10collective18CollectiveEpilogueINS1L_23Sm100TmaWarpSpecializedILi4ELi2ELi32ELb1ELb0EEEJNSB_IJSI_SJ_SL_EEENSB_IJNSW_ISI_SE_EENSW_INSC_ILi32EEESE_EEEEESN_NSB_IJlNSB_IJSE_lllEEESY_EEESN_S1W_NS1L_6fusion15FusionCallbacksIS1P_NS1X_17LinearCombinationISN_fSN_fLNS_15FloatRoundStyleE2EEES1Q_S1U_JEEENSA_5SM1004TMEM4LOAD26SM100_TMEM_LOAD_32dp32b32xENSA_13SM90_TMA_LOADENS17_INS18_ILi2ELi4ELi3EEES1B_NSW_INSB_IJS1C_S1S_EEENSB_IJS1S_SE_EEEEEEENSA_39AutoVectorizingCopyWithAssumedAlignmentILi128EEENSA_14SM90_TMA_STOREES2C_S2E_S2E_EEEvvEEEEvNT_6ParamsE)
        .other          _ZN7cutlass13device_kernelINS_4conv6kernel13ConvUniversalINS1_16ConvProblemShapeILNS1_8OperatorE2ELi3EEENS1_10collective14CollectiveConvINS1_47MainloopSm100TmaUmmaWarpSpecializedImplicitGemmILS5_2ELi8ELi3ELi1ELi2EN4cute5tupleIJNSA_1CILi2EEENSC_ILi1EEESE_EEEEENSB_IJNSC_ILi256EEENSB_IJNSC_ILi128EEEEEENSB_IJNSC_ILi64EEEEEEEEENS_10bfloat16_tESN_NSA_8TiledMMAINSA_8MMA_AtomIJNSA_26SM100_MMA_F16BF16_2x1SM_SSISN_SN_fLi256ELi128ELNSA_4UMMA5MajorE1ELSS_1ELNSR_7ScaleInE0ELST_0EEEEEENSA_6LayoutINSB_IJSE_SE_SE_EEENSB_IJNSC_ILi0EEESY_SY_EEEEENSB_IJNSA_10UnderscoreES11_S11_EEEEENS7_6detail27Sm100ImplicitGemmTileTraitsINSA_18SM100_TMA_2SM_LOADENSA_14ComposedLayoutINSA_7SwizzleILi3ELi4ELi3EEENSA_18smem_ptr_flag_bitsILi16EEENSW_INSB_IJSK_NSC_ILi8EEEEEENSB_IJSE_SK_EEEEEEEvEENS15_INSA_25SM100_TMA_2SM_LOAD_IM2COLES1G_vEEEENS_8epilogue10collective18CollectiveEpilogueINS1L_23Sm100TmaWarpSpecializedILi4ELi2ELi32ELb1ELb0EEEJNSB_IJSI_SJ_SL_EEENSB_IJNSW_ISI_SE_EENSW_INSC_ILi32EEESE_EEEEESN_NSB_IJlNSB_IJSE_lllEEESY_EEESN_S1W_NS1L_6fusion15FusionCallbacksIS1P_NS1X_17LinearCombinationISN_fSN_fLNS_15FloatRoundStyleE2EEES1Q_S1U_JEEENSA_5SM1004TMEM4LOAD26SM100_TMEM_LOAD_32dp32b32xENSA_13SM90_TMA_LOADENS17_INS18_ILi2ELi4ELi3EEES1B_NSW_INSB_IJS1C_S1S_EEENSB_IJS1S_SE_EEEEEEENSA_39AutoVectorizingCopyWithAssumedAlignmentILi128EEENSA_14SM90_TMA_STOREES2C_S2E_S2E_EEEvvEEEEvNT_6ParamsE,@"STO_CUDA_ENTRY STV_DEFAULT"
_ZN7cutlass13device_kernelINS_4conv6kernel13ConvUniversalINS1_16ConvProblemShapeILNS1_8OperatorE2ELi3EEENS1_10collective14CollectiveConvINS1_47MainloopSm100TmaUmmaWarpSpecializedImplicitGemmILS5_2ELi8ELi3ELi1ELi2EN4cute5tupleIJNSA_1CILi2EEENSC_ILi1EEESE_EEEEENSB_IJNSC_ILi256EEENSB_IJNSC_ILi128EEEEEENSB_IJNSC_ILi64EEEEEEEEENS_10bfloat16_tESN_NSA_8TiledMMAINSA_8MMA_AtomIJNSA_26SM100_MMA_F16BF16_2x1SM_SSISN_SN_fLi256ELi128ELNSA_4UMMA5MajorE1ELSS_1ELNSR_7ScaleInE0ELST_0EEEEEENSA_6LayoutINSB_IJSE_SE_SE_EEENSB_IJNSC_ILi0EEESY_SY_EEEEENSB_IJNSA_10UnderscoreES11_S11_EEEEENS7_6detail27Sm100ImplicitGemmTileTraitsINSA_18SM100_TMA_2SM_LOADENSA_14ComposedLayoutINSA_7SwizzleILi3ELi4ELi3EEENSA_18smem_ptr_flag_bitsILi16EEENSW_INSB_IJSK_NSC_ILi8EEEEEENSB_IJSE_SK_EEEEEEEvEENS15_INSA_25SM100_TMA_2SM_LOAD_IM2COLES1G_vEEEENS_8epilogue10collective18CollectiveEpilogueINS1L_23Sm100TmaWarpSpecializedILi4ELi2ELi32ELb1ELb0EEEJNSB_IJSI_SJ_SL_EEENSB_IJNSW_ISI_SE_EENSW_INSC_ILi32EEESE_EEEEESN_NSB_IJlNSB_IJSE_lllEEESY_EEESN_S1W_NS1L_6fusion15FusionCallbacksIS1P_NS1X_17LinearCombinationISN_fSN_fLNS_15FloatRoundStyleE2EEES1Q_S1U_JEEENSA_5SM1004TMEM4LOAD26SM100_TMEM_LOAD_32dp32b32xENSA_13SM90_TMA_LOADENS17_INS18_ILi2ELi4ELi3EEES1B_NSW_INSB_IJS1C_S1S_EEENSB_IJS1S_SE_EEEEEEENSA_39AutoVectorizingCopyWithAssumedAlignmentILi128EEENSA_14SM90_TMA_STOREES2C_S2E_S2E_EEEvvEEEEvNT_6ParamsE:
[----:B------:R-:W1:Y:S01]  /*0000*/  LDC R1, c[0x0][0x37c] ;  /* 0x0000df00ff017b82 */ /* 0x000e620000000800 */
[----:B------:R-:W2:Y:S01]  /*0010*/  S2R R85, SR_TID.X ;  /* 0x0000000000557919 */ /* 0x000ea20000002100 */
[----:B------:R-:W3:Y:S06]  /*0020*/  LDCU.64 UR8, c[0x0][0x990] ;  /* 0x00013200ff0877ac */ /* 0x000eec0008000a00 */
[----:B------:R-:W4:Y:S01]  /*0030*/  S2UR UR4, SR_CgaCtaId ;  /* 0x00000000000479c3 */ /* 0x000f220000008800 */
[----:B-1----:R-:W-:Y:S01]  /*0040*/  VIADD R1, R1, 0xfffffff8 ;  /* 0xfffffff801017836 */ /* 0x002fe20000000000 */
[----:B------:R-:W-:-:S02]  /*0050*/  PRMT R87, RZ, 0x7610, R87 ;  /* 0x00007610ff577816 */ /* 0x000fc40000000057 */
[----:B------:R-:W-:Y:S02]  /*0060*/  ELECT P1, URZ, PT ;  /* 0x0000000000ff782f */ /* 0x000fe40003820000 */
[----:B------:R-:W-:Y:S01]  /*0070*/  R2UR UR49, R1 ;  /* 0x00000000013172ca */ /* 0x000fe200000e0000 */
[----:B---3--:R-:W-:-:S04]  /*0080*/  UISETP.NE.U32.AND UP0, UPT, UR8, URZ, UPT ;  /* 0x000000ff0800728c */ /* 0x008fc8000bf05070 */
[----:B------:R-:W-:Y:S02]  /*0090*/  UISETP.NE.AND.EX UP0, UPT, UR9, URZ, UPT, UP0 ;  /* 0x000000ff0900728c */ /* 0x000fe4000bf05300 */
[----:B----4-:R-:W-:Y:S02]  /*00a0*/  ULOP3.LUT UR41, UR4, 0x1, URZ, 0xc0, !UPT ;  /* 0x0000000104297892 */ /* 0x010fe4000f8ec0ff */
[----:B------:R-:W-:Y:S01]  /*00b0*/  ULOP3.LUT UR40, UR4, 0x1, URZ, 0x3c, !UPT ;  /* 0x0000000104287892 */ /* 0x000fe2000f8e3cff */
[----:B--2---:R-:W-:-:S05]  /*00c0*/  SHF.R.U32.HI R88, RZ, 0x5, R85 ;  /* 0x00000005ff587819 */ /* 0x004fca0000011655 */
[----:B------:R-:W1:Y:S02]  /*00d0*/  SHFL.IDX PT, R0, R88, RZ, 0x1f ;  /* 0x00001fff58007589 */ /* 0x000e6400000e0000 */
[----:B-1----:R-:W-:Y:S01]  /*00e0*/  R2UR UR18, R0 ;  /* 0x00000000001272ca */ /* 0x002fe200000e0000 */
[----:B------:R-:W-:-:S14]  /*00f0*/  BRA.U UP0, `(.L_x_0) ;  /* 0x0000000100307547 */ /* 0x000fdc000b800000 */
[----:B------:R-:W1:Y:S02]  /*0100*/  LDCU.64 UR4, c[0x0][0x988] ;  /* 0x00013100ff0477ac */ /* 0x000e640008000a00 */
[----:B-1----:R-:W-:-:S04]  /*0110*/  UISETP.NE.U32.AND UP0, UPT, UR4, URZ, UPT ;  /* 0x000000ff0400728c */ /* 0x002fc8000bf05070 */
[----:B------:R-:W-:-:S09]  /*0120*/  UISETP.NE.AND.EX UP0, UPT, UR5, URZ, UPT, UP0 ;  /* 0x000000ff0500728c */ /* 0x000fd2000bf05300 */
[----:B------:R-:W-:Y:S05]  /*0130*/  BRA.U !UP0, `(.L_x_1) ;  /* 0x0000000108147547 */ /* 0x000fea000b800000 */
[----:B------:R-:W1:Y:S01]  /*0140*/  LDC.64 R2, c[0x0][0x988] ;  /* 0x00026200ff027b82 */ /* 0x000e620000000a00 */
[----:B------:R-:W1:Y:S02]  /*0150*/  LDCU.64 UR4, c[0x0][0x358] ;  /* 0x00006b00ff0477ac */ /* 0x000e640008000a00 */
[----:B-1----:R1:W5:Y:S01]  /*0160*/  LDG.E R41, desc[UR4][R2.64] ;  /* 0x0000000402297981 */ /* 0x002362000c1e1900 */
[----:B------:R-:W-:Y:S01]  /*0170*/  HFMA2 R87, -RZ, RZ, 0, 5.9604644775390625e-08 ;  /* 0x00000001ff577431 */ /* 0x000fe200000001ff */
[----:B------:R-:W-:Y:S05]  /*0180*/  BRA `(.L_x_0) ;  /* 0x00000000000c7947 */ /* 0x000fea0003800000 */
.L_x_1:
[----:B------:R-:W1:Y:S01]  /*0190*/  LDCU UR4, c[0x0][0x980] ;  /* 0x00013000ff0477ac */ /* 0x000e620008000800 */
[----:B------:R-:W-:Y:S01]  /*01a0*/  HFMA2 R87, -RZ, RZ, 0, 5.9604644775390625e-08 ;  /* 0x00000001ff577431 */ /* 0x000fe200000001ff */
[----:B-1----:R-:W-:-:S07]  /*01b0*/  MOV R41, UR4 ;  /* 0x0000000400297c02 */ /* 0x002fce0008000f00 */
.L_x_0:
[----:B------:R-:W2:Y:S02]  /*01c0*/  LDCU.64 UR4, c[0x0][0x9b0] ;  /* 0x00013600ff0477ac */ /* 0x000ea40008000a00 */
[----:B--2---:R-:W-:-:S04]  /*01d0*/  UISETP.NE.U32.AND UP0, UPT, UR4, URZ, UPT ;  /* 0x000000ff0400728c */ /* 0x004fc8000bf05070 */
[----:B------:R-:W-:-:S09]  /*01e0*/  UISETP.NE.AND.EX UP0, UPT, UR5, URZ, UPT, UP0 ;  /* 0x000000ff0500728c */ /* 0x000fd2000bf05300 */
[----:B------:R-:W-:Y:S05]  /*01f0*/  BRA.U UP0, `(.L_x_2) ;  /* 0x0000000100287547 */ /* 0x000fea000b800000 */
[----:B------:R-:W2:Y:S02]  /*0200*/  LDCU.64 UR4, c[0x0][0x9a8] ;  /* 0x00013500ff0477ac */ /* 0x000ea40008000a00 */
[----:B--2---:R-:W-:-:S04]  /*0210*/  UISETP.NE.U32.AND UP0, UPT, UR4, URZ, UPT ;  /* 0x000000ff0400728c */ /* 0x004fc8000bf05070 */
[----:B------:R-:W-:-:S09]  /*0220*/  UISETP.NE.AND.EX UP0, UPT, UR5, URZ, UPT, UP0 ;  /* 0x000000ff0500728c */ /* 0x000fd2000bf05300 */
[----:B------:R-:W-:Y:S05]  /*0230*/  BRA.U !UP0, `(.L_x_3) ;  /* 0x0000000108107547 */ /* 0x000fea000b800000 */
[----:B------:R-:W2:Y:S01]  /*0240*/  LDC.64 R38, c[0x0][0x9a8] ;  /* 0x00026a00ff267b82 */ /* 0x000ea20000000a00 */
[----:B------:R-:W2:Y:S02]  /*0250*/  LDCU.64 UR4, c[0x0][0x358] ;  /* 0x00006b00ff0477ac */ /* 0x000ea40008000a00 */
[----:B--2---:R2:W5:Y:S01]  /*0260*/  LDG.E R38, desc[UR4][R38.64] ;  /* 0x0000000426267981 */ /* 0x004562000c1e1900 */
[----:B------:R-:W-:Y:S05]  /*0270*/  BRA `(.L_x_2) ;  /* 0x0000000000087947 */ /* 0x000fea0003800000 */
.L_x_3:
[----:B------:R-:W2:Y:S02]  /*0280*/  LDCU UR4, c[0x0][0x9a0] ;  /* 0x00013400ff0477ac */ /* 0x000ea40008000800 */
[----:B--2---:R-:W-:Y:S02]  /*0290*/  MOV R38, UR4 ;  /* 0x0000000400267c02 */ /* 0x004fe40008000f00 */
.L_x_2:
[----:B------:R-:W-:Y:S01]  /*02a0*/  IMAD.U32 R0, RZ, RZ, UR18 ;  /* 0x00000012ff007e24 */ /* 0x000fe2000f8e00ff */
[----:B------:R-:W-:Y:S04]  /*02b0*/  BSSY.RECONVERGENT B0, `(.L_x_4) ;  /* 0x000000c000007945 */ /* 0x000fe80003800200 */
[C---:B------:R-:W-:Y:S02]  /*02c0*/  ISETP.NE.OR P2, PT, R0.reuse, 0x1, !P1 ;  /* 0x000000010000780c */ /* 0x040fe40004f45670 */
[----:B------:R-:W-:-:S11]  /*02d0*/  ISETP.NE.OR P0, PT, R0, 0x3, !P1 ;  /* 0x000000030000780c */ /* 0x000fd60004f05670 */
[----:B------:R-:W-:Y:S05]  /*02e0*/  @P2 BRA `(.L_x_5) ;  /* 0x0000000000202947 */ /* 0x000fea0003800000 */
[----:B------:R-:W3:Y:S02]  /*02f0*/  LDCU.64 UR4, c[0x0][0x348] ;  /* 0x00006900ff0477ac */ /* 0x000ee40008000a00 */
[----:B---3--:R-:W-:Y:S02]  /*0300*/  UIADD3 UR6, UP1, UPT, UR4, 0x80, URZ ;  /* 0x0000008004067890 */ /* 0x008fe4000ff3e0ff */
[----:B------:R-:W-:Y:S02]  /*0310*/  UIADD3 UR4, UP0, UPT, UR4, 0x180, URZ ;  /* 0x0000018004047890 */ /* 0x000fe4000ff1e0ff */
[----:B------:R-:W-:Y:S02]  /*0320*/  UIADD3.X UR7, UPT, UPT, URZ, UR5, URZ, UP1, !UPT ;  /* 0x00000005ff077290 */ /* 0x000fe40008ffe4ff */
[----:B------:R-:W-:-:S07]  /*0330*/  UIADD3.X UR5, UPT, UPT, URZ, UR5, URZ, UP0, !UPT ;  /* 0x00000005ff057290 */ /* 0x000fce00087fe4ff */
[----:B------:R3:W-:Y:S02]  /*0340*/  UTMACCTL.PF [UR6] ;  /* 0x00000000060079b9 */ /* 0x0007e40008040000 */
[----:B------:R3:W-:Y:S02]  /*0350*/  UTMACCTL.PF [UR4] ;  /* 0x00000000040079b9 */ /* 0x0007e40008040000 */
[----:B---3--:R-:W-:Y:S01]  /*0360*/  NOP ;  /* 0x0000000000007918 */ /* 0x008fe20000000000 */
.L_x_5:
[----:B------:R-:W-:Y:S05]  /*0370*/  BSYNC.RECONVERGENT B0 ;  /* 0x0000000000007941 */ /* 0x000fea0003800200 */
.L_x_4:
[----:B------:R-:W-:Y:S04]  /*0380*/  BSSY.RECONVERGENT B0, `(.L_x_6) ;  /* 0x000000a000007945 */ /* 0x000fe80003800200 */
        /* <DEDUP_REMOVED lines=9> */
.L_x_7:
[----:B------:R-:W-:Y:S05]  /*0420*/  BSYNC.RECONVERGENT B0 ;  /* 0x0000000000007941 */ /* 0x000fea0003800200 */
.L_x_6:
[----:B------:R-:W3:Y:S01]  /*0430*/  LDCU.64 UR4, c[0x0][0x988] ;  /* 0x00013100ff0477ac */ /* 0x000ee20008000a00 */
[----:B------:R-:W-:Y:S02]  /*0440*/  UISETP.EQ.U32.AND UP2, UPT, UR8, URZ, UPT ;  /* 0x000000ff0800728c */ /* 0x000fe4000bf42070 */
[----:B------:R-:W-:Y:S02]  /*0450*/  UPLOP3.LUT UP3, UPT, UPT, UPT, UPT, 0x80, 0x8 ;  /* 0x000000000008789c */ /* 0x000fe40003f6f070 */
[----:B---3--:R-:W-:-:S04]  /*0460*/  UISETP.NE.U32.AND UP0, UPT, UR4, URZ, UPT ;  /* 0x000000ff0400728c */ /* 0x008fc8000bf05070 */
[----:B------:R-:W-:-:S04]  /*0470*/  UISETP.NE.AND.EX UP1, UPT, UR5, URZ, UPT, UP0 ;  /* 0x000000ff0500728c */ /* 0x000fc8000bf25300 */
[----:B------:R-:W-:-:S04]  /*0480*/  UISETP.EQ.OR.EX UP4, UPT, UR9, URZ, !UP1, UP2 ;  /* 0x000000ff0900728c */ /* 0x000fc8000cf82720 */
[----:B------:R-:W-:-:S06]  /*0490*/  UP2UR UR4, UPR, URZ, 0x10 ;  /* 0x00000010ff047883 */ /* 0x000fcc0008000000 */
[----:B------:R-:W-:Y:S01]  /*04a0*/  MOV R93, UR4 ;  /* 0x00000004005d7c02 */ /* 0x000fe20008000f00 */
[----:B------:R-:W-:Y:S06]  /*04b0*/  BRA.U !UP4, `(.L_x_8) ;  /* 0x000000010c207547 */ /* 0x000fec000b800000 */
[----:B------:R-:W-:Y:S01]  /*04c0*/  UISETP.NE.U32.AND UP0, UPT, UR8, URZ, UPT ;  /* 0x000000ff0800728c */ /* 0x000fe2000bf05070 */
[----:B-----5:R-:W-:Y:S01]  /*04d0*/  FSETP.NEU.AND P0, PT, R41, RZ, PT ;  /* 0x000000ff2900720b */ /* 0x020fe20003f0d000 */
[----:B------:R-:W-:Y:S02]  /*04e0*/  USEL UR4, URZ, 0xffffffff, UP1 ;  /* 0xffffffffff047887 */ /* 0x000fe40008800000 */
[----:B------:R-:W-:-:S10]  /*04f0*/  UISETP.NE.AND.EX UP2, UPT, UR9, URZ, UPT, UP0 ;  /* 0x000000ff0900728c */ /* 0x000fd4000bf45300 */
[----:B------:R-:W-:Y:S01]  /*0500*/  VOTEU.ANY UP0, P0 ;  /* 0x0000000000ff7886 */ /* 0x000fe20000000100 */
[----:B------:R-:W-:-:S04]  /*0510*/  @!UP2 USEL UR4, URZ, 0xffffffff, UP0 ;  /* 0xffffffffff04a887 */ /* 0x000fc80008000000 */
[----:B------:R-:W-:-:S04]  /*0520*/  ULOP3.LUT UR4, UR4, 0x1, URZ, 0xc0, !UPT ;  /* 0x0000000104047892 */ /* 0x000fc8000f8ec0ff */
[----:B------:R-:W-:-:S11]  /*0530*/  UISETP.NE.U32.AND UP3, UPT, UR4, 0x1, UPT ;  /* 0x000000010400788c */ /* 0x000fd6000bf65070 */
.L_x_8:
[----:B------:R-:W3:Y:S01]  /*0540*/  SHFL.IDX PT, R0, R88, RZ, 0x1f ;  /* 0x00001fff58007589 */ /* 0x000ee200000e0000 */
[----:B------:R-:W-:Y:S02]  /*0550*/  UISETP.NE.AND UP5, UPT, UR18, 0x2, UPT ;  /* 0x000000021200788c */ /* 0x000fe4000bfa5270 */
[----:B------:R-:W-:Y:S02]  /*0560*/  UISETP.NE.AND UP0, UPT, UR18, 0x2, UPT ;  /* 0x000000021200788c */ /* 0x000fe4000bf05270 */
[----:B------:R-:W-:Y:S02]  /*0570*/  UISETP.NE.OR UP2, UPT, UR41, URZ, UP5 ;  /* 0x000000ff2900728c */ /* 0x000fe4000af45670 */
[----:B------:R-:W-:-:S04]  /*0580*/  USEL UR55, URZ, 0x1, UP0 ;  /* 0x00000001ff377887 */ /* 0x000fc80008000000 */
[----:B------:R-:W-:Y:S02]  /*0590*/  PLOP3.LUT P3, PT, P1, PT, UP2, 0xae, 0xea ;  /* 0x0000000000ea781c */ /* 0x000fe40000f6f52e */
[----:B---3--:R-:W-:-:S13]  /*05a0*/  ISETP.NE.AND P0, PT, R0, RZ, PT ;  /* 0x000000ff0000720c */ /* 0x008fda0003f05270 */
[----:B------:R-:W-:Y:S05]  /*05b0*/  @P0 BRA `(.L_x_9) ;  /* 0x0000000000680947 */ /* 0x000fea0003800000 */
[----:B------:R-:W3:Y:S01]  /*05c0*/  S2UR UR5, SR_CgaCtaId ;  /* 0x00000000000579c3 */ /* 0x000ee20000008800 */
[----:B------:R-:W-:Y:S01]  /*05d0*/  UMOV UR4, 0x400 ;  /* 0x0000040000047882 */ /* 0x000fe20000000000 */
[----:B------:R-:W-:Y:S01]  /*05e0*/  UMOV UR6, 0x1 ;  /* 0x0000000100067882 */ /* 0x000fe20000000000 */
[----:B------:R-:W-:Y:S01]  /*05f0*/  ELECT P0, URZ, PT ;  /* 0x0000000000ff782f */ /* 0x000fe20003800000 */
[----:B------:R-:W-:-:S04]  /*0600*/  UIADD3 UR6, UPT, UPT, -UR6, 0x100000, URZ ;  /* 0x0010000006067890 */ /* 0x000fc8000fffe1ff */
[----:B------:R-:W-:Y:S02]  /*0610*/  USHF.L.U32 UR7, UR6, 0xb, URZ ;  /* 0x0000000b06077899 */ /* 0x000fe400080006ff */
[----:B------:R-:W-:Y:S02]  /*0620*/  USHF.L.U32 UR6, UR6, 0x1, URZ ;  /* 0x0000000106067899 */ /* 0x000fe400080006ff */
[----:B---3--:R-:W-:Y:S01]  /*0630*/  ULEA UR4, UR5, UR4, 0x18 ;  /* 0x0000000405047291 */ /* 0x008fe2000f8ec0ff */
[----:B------:R-:W3:Y:S11]  /*0640*/  FENCE.VIEW.ASYNC.S ;  /* 0x00000000000073c6 */ /* 0x000ef60000000000 */
[----:B---3--:R3:W4:Y:S01]  /*0650*/  SYNCS.EXCH.64 URZ, [UR4], UR6 ;  /* 0x0000000604ff75b2 */ /* 0x0087220008000100 */
[----:B------:R3:W1:Y:S01]  /*0660*/  SYNCS.EXCH.64 URZ, [UR4+0x40], UR6 ;  /* 0x0000400604ff75b2 */ /* 0x0006620008000100 */
        /* <DEDUP_REMOVED lines=13> */
[----:B------:R3:W1:Y:S02]  /*0740*/  SYNCS.EXCH.64 URZ, [UR4+0x78], UR6 ;  /* 0x0000780604ff75b2 */ /* 0x0006640008000100 */
[----:B---3--:R-:W-:Y:S01]  /*0750*/  NOP ;  /* 0x0000000000007918 */ /* 0x008fe20000000000 */
.L_x_9:
[----:B------:R-:W3:Y:S01]  /*0760*/  SHFL.IDX PT, R0, R88, RZ, 0x1f ;  /* 0x00001fff58007589 */ /* 0x000ee200000e0000 */
[----:B------:R-:W-:Y:S01]  /*0770*/  NOP ;  /* 0x0000000000007918 */ /* 0x000fe20000000000 */
[----:B---3--:R-:W-:-:S13]  /*0780*/  ISETP.NE.AND P0, PT, R0, 0x1, PT ;  /* 0x000000010000780c */ /* 0x008fda0003f05270 */
[----:B------:R-:W-:Y:S05]  /*0790*/  @P0 BRA `(.L_x_10) ;  /* 0x0000000000580947 */ /* 0x000fea0003800000 */
[----:B------:R-:W3:Y:S01]  /*07a0*/  S2UR UR5, SR_CgaCtaId ;  /* 0x00000000000579c3 */ /* 0x000ee20000008800 */
[----:B------:R-:W-:Y:S01]  /*07b0*/  UMOV UR4, 0x400 ;  /* 0x0000040000047882 */ /* 0x000fe20000000000 */
[----:B------:R-:W-:Y:S01]  /*07c0*/  UMOV UR8, 0x20 ;  /* 0x0000002000087882 */ /* 0x000fe20000000000 */
[----:B------:R-:W-:Y:S01]  /*07d0*/  UMOV UR6, 0x80 ;  /* 0x0000008000067882 */ /* 0x000fe20000000000 */
[----:B------:R-:W-:-:S04]  /*07e0*/  UIADD3 UR8, UPT, UPT, -UR8, 0x100000, URZ ;  /* 0x0010000008087890 */ /* 0x000fc8000fffe1ff */
[----:B------:R-:W-:Y:S02]  /*07f0*/  USHF.L.U32 UR9, UR8, 0xb, URZ ;  /* 0x0000000b08097899 */ /* 0x000fe400080006ff */
[----:B------:R-:W-:Y:S02]  /*0800*/  USHF.L.U32 UR8, UR8, 0x1, URZ ;  /* 0x0000000108087899 */ /* 0x000fe400080006ff */
[----:B------:R-:W-:-:S04]  /*0810*/  UIADD3 UR6, UPT, UPT, -UR6, 0x100000, URZ ;  /* 0x0010000006067890 */ /* 0x000fc8000fffe1ff */
[----:B------:R-:W-:Y:S02]  /*0820*/  USHF.L.U32 UR7, UR6, 0xb, URZ ;  /* 0x0000000b06077899 */ /* 0x000fe400080006ff */
[----:B------:R-:W-:Y:S01]  /*0830*/  USHF.L.U32 UR6, UR6, 0x1, URZ ;  /* 0x0000000106067899 */ /* 0x000fe200080006ff */
[----:B------:R-:W-:Y:S01]  /*0840*/  ELECT P0, URZ, PT ;  /* 0x0000000000ff782f */ /* 0x000fe20003800000 */
[----:B---3--:R-:W-:Y:S01]  /*0850*/  ULEA UR4, UR5, UR4, 0x18 ;  /* 0x0000000405047291 */ /* 0x008fe2000f8ec0ff */
[----:B------:R-:W3:Y:S11]  /*0860*/  FENCE.VIEW.ASYNC.S ;  /* 0x00000000000073c6 */ /* 0x000ef60000000000 */
[----:B---3--:R3:W1:Y:S01]  /*0870*/  SYNCS.EXCH.64 URZ, [UR4+0x80], UR8 ;  /* 0x0000800804ff75b2 */ /* 0x0086620008000100 */
[----:B------:R3:W1:Y:S01]  /*0880*/  SYNCS.EXCH.64 URZ, [UR4+0xa0], UR6 ;  /* 0x0000a00604ff75b2 */ /* 0x0006620008000100 */
[----:B------:R3:W1:Y:S01]  /*0890*/  SYNCS.EXCH.64 URZ, [UR4+0x88], UR8 ;  /* 0x0000880804ff75b2 */ /* 0x0006620008000100 */
[----:B------:R3:W1:Y:S01]  /*08a0*/  SYNCS.EXCH.64 URZ, [UR4+0xa8], UR6 ;  /* 0x0000a80604ff75b2 */ /* 0x0006620008000100 */
[----:B------:R3:W1:Y:S01]  /*08b0*/  SYNCS.EXCH.64 URZ, [UR4+0x90], UR8 ;  /* 0x0000900804ff75b2 */ /* 0x0006620008000100 */
[----:B------:R3:W1:Y:S01]  /*08c0*/  SYNCS.EXCH.64 URZ, [UR4+0xb0], UR6 ;  /* 0x0000b00604ff75b2 */ /* 0x0006620008000100 */
[----:B------:R3:W1:Y:S01]  /*08d0*/  SYNCS.EXCH.64 URZ, [UR4+0x98], UR8 ;  /* 0x0000980804ff75b2 */ /* 0x0006620008000100 */
[----:B------:R3:W1:Y:S01]  /*08e0*/  SYNCS.EXCH.64 URZ, [UR4+0xb8], UR6 ;  /* 0x0000b80604ff75b2 */ /* 0x0006620008000100 */
[----:B------:R-:W-:Y:S01]  /*08f0*/  NOP ;  /* 0x0000000000007918 */ /* 0x000fe20000000000 */
.L_x_10:
[----:B------:R-:W2:Y:S01]  /*0900*/  SHFL.IDX PT, R0, R88, RZ, 0x1f ;  /* 0x00001fff58007589 */ /* 0x000ea200000e0000 */
[----:B------:R-:W-:Y:S01]  /*0910*/  NOP ;  /* 0x0000000000007918 */ /* 0x000fe20000000000 */
[----:B--2---:R-:W-:-:S13]  /*0920*/  ISETP.NE.AND P0, PT, R0, 0x3, PT ;  /* 0x000000030000780c */ /* 0x004fda0003f05270 */
[----:B------:R-:W-:Y:S05]  /*0930*/  @P0 BRA `(.L_x_11) ;  /* 0x0000000000300947 */ /* 0x000fea0003800000 */
[----:B------:R-:W2:Y:S01]  /*0940*/  S2UR UR5, SR_CgaCtaId ;  /* 0x00000000000579c3 */ /* 0x000ea20000008800 */
[----:B---3--:R-:W-:Y:S01]  /*0950*/  UMOV UR4, 0x400 ;  /* 0x0000040000047882 */ /* 0x008fe20000000000 */
[----:B------:R-:W-:Y:S01]  /*0960*/  UMOV UR6, 0x20 ;  /* 0x0000002000067882 */ /* 0x000fe20000000000 */
[----:B------:R-:W-:Y:S01]  /*0970*/  ELECT P0, URZ, PT ;  /* 0x0000000000ff782f */ /* 0x000fe20003800000 */
[----:B------:R-:W-:-:S04]  /*0980*/  UIADD3 UR6, UPT, UPT, -UR6, 0x100000, URZ ;  /* 0x0010000006067890 */ /* 0x000fc8000fffe1ff */
[----:B------:R-:W-:Y:S02]  /*0990*/  USHF.L.U32 UR7, UR6, 0xb, URZ ;  /* 0x0000000b06077899 */ /* 0x000fe400080006ff */
[----:B------:R-:W-:Y:S02]  /*09a0*/  USHF.L.U32 UR6, UR6, 0x1, URZ ;  /* 0x0000000106067899 */ /* 0x000fe400080006ff */
[----:B--2---:R-:W-:Y:S01]  /*09b0*/  ULEA UR4, UR5, UR4, 0x18 ;  /* 0x0000000405047291 */ /* 0x004fe2000f8ec0ff */
[----:B------:R-:W2:Y:S11]  /*09c0*/  FENCE.VIEW.ASYNC.S ;  /* 0x00000000000073c6 */ /* 0x000eb60000000000 */
[----:B--2---:R2:W3:Y:S01]  /*09d0*/  SYNCS.EXCH.64 URZ, [UR4+0xc0], UR6 ;  /* 0x0000c00604ff75b2 */ /* 0x0044e20008000100 */
[----:B------:R2:W1:Y:S01]  /*09e0*/  SYNCS.EXCH.64 URZ, [UR4+0xc8], UR6 ;  /* 0x0000c80604ff75b2 */ /* 0x0004620008000100 */
[----:B------:R-:W-:Y:S01]  /*09f0*/  NOP ;  /* 0x0000000000007918 */ /* 0x000fe20000000000 */
.L_x_11:
[----:B------:R-:W4:Y:S01]  /*0a00*/  SHFL.IDX PT, R0, R88, RZ, 0x1f ;  /* 0x00001fff58007589 */ /* 0x000f2200000e0000 */
[----:B------:R-:W-:Y:S01]  /*0a10*/  NOP ;  /* 0x0000000000007918 */ /* 0x000fe20000000000 */
[----:B----4-:R-:W-:-:S13]  /*0a20*/  ISETP.NE.AND P0, PT, R0, 0x4, PT ;  /* 0x000000040000780c */ /* 0x010fda0003f05270 */
[----:B------:R-:W-:Y:S05]  /*0a30*/  @P0 BRA `(.L_x_12) ;  /* 0x0000000000440947 */ /* 0x000fea0003800000 */
[----:B------:R-:W4:Y:S01]  /*0a40*/  S2UR UR5, SR_CgaCtaId ;  /* 0x00000000000579c3 */ /* 0x000f220000008800 */
[----:B--23--:R-:W-:Y:S01]  /*0a50*/  UMOV UR4, 0x1e0 ;  /* 0x000001e000047882 */ /* 0x00cfe20000000000 */
[----:B------:R-:W-:Y:S01]  /*0a60*/  UMOV UR6, 0x400 ;  /* 0x0000040000067882 */ /* 0x000fe20000000000 */
[----:B------:R-:W-:Y:S01]  /*0a70*/  USEL UR4, UR4, 0x1a0, UP3 ;  /* 0x000001a004047887 */ /* 0x000fe20009800000 */
[----:B------:R-:W-:Y:S01]  /*0a80*/  UMOV UR8, 0x1 ;  /* 0x0000000100087882 */ /* 0x000fe20000000000 */
[----:B------:R-:W-:Y:S01]  /*0a90*/  ELECT P0, URZ, PT ;  /* 0x0000000000ff782f */ /* 0x000fe20003800000 */
[----:B------:R-:W-:-:S04]  /*0aa0*/  UIADD3 UR8, UPT, UPT, -UR8, 0x100000, URZ ;  /* 0x0010000008087890 */ /* 0x000fc8000fffe1ff */
[----:B------:R-:W-:Y:S02]  /*0ab0*/  USHF.L.U32 UR9, UR8, 0xb, URZ ;  /* 0x0000000b08097899 */ /* 0x000fe400080006ff */
[----:B------:R-:W-:Y:S02]  /*0ac0*/  USHF.L.U32 UR8, UR8, 0x1, URZ ;  /* 0x0000000108087899 */ /* 0x000fe400080006ff */
[----:B----4-:R-:W-:Y:S02]  /*0ad0*/  ULEA UR6, UR5, UR6, 0x18 ;  /* 0x0000000605067291 */ /* 0x010fe4000f8ec0ff */
[----:B------:R-:W-:-:S04]  /*0ae0*/  UIADD3 UR4, UPT, UPT, -UR4, 0x100000, URZ ;  /* 0x0010000004047890 */ /* 0x000fc8000fffe1ff */
[----:B------:R-:W-:Y:S02]  /*0af0*/  USHF.L.U32 UR5, UR4, 0xb, URZ ;  /* 0x0000000b04057899 */ /* 0x000fe400080006ff */
[----:B------:R-:W-:Y:S01]  /*0b00*/  USHF.L.U32 UR4, UR4, 0x1, URZ ;  /* 0x0000000104047899 */ /* 0x000fe200080006ff */
[----:B------:R-:W2:Y:S03]  /*0b10*/  FENCE.VIEW.ASYNC.S ;  /* 0x00000000000073c6 */ /* 0x000ea60000000000 */
[----:B--2---:R4:W2:Y:S08]  /*0b20*/  SYNCS.EXCH.64 URZ, [UR6+0xd0], UR8 ;  /* 0x0000d00806ff75b2 */ /* 0x0048b00008000100 */
[----:B------:R4:W3:Y:S02]  /*0b30*/  SYNCS.EXCH.64 URZ, [UR6+0xd8], UR4 ;  /* 0x0000d80406ff75b2 */ /* 0x0008e40008000100 */
[----:B----4-:R-:W-:Y:S01]  /*0b40*/  NOP ;  /* 0x0000000000007918 */ /* 0x010fe20000000000 */
.L_x_12:
[----:B------:R-:W4:Y:S01]  /*0b50*/  SHFL.IDX PT, R0, R88, RZ, 0x1f ;  /* 0x00001fff58007589 */ /* 0x000f2200000e0000 */
[----:B------:R-:W-:Y:S01]  /*0b60*/  ISETP.NE.OR P1, PT, RZ, UR18, !P1 ;  /* 0x00000012ff007c0c */ /* 0x000fe2000cf25670 */
[----:B------:R-:W-:Y:S01]  /*0b70*/  NOP ;  /* 0x0000000000007918 */ /* 0x000fe20000000000 */
[----:B----4-:R-:W-:-:S13]  /*0b80*/  ISETP.NE.AND P0, PT, R0, 0x5, PT ;  /* 0x000000050000780c */ /* 0x010fda0003f05270 */
[----:B------:R-:W-:Y:S05]  /*0b90*/  @P0 BRA `(.L_x_13) ;  /* 0x0000000000480947 */ /* 0x000fea0003800000 */
[----:B------:R-:W4:Y:S01]  /*0ba0*/  S2UR UR5, SR_CgaCtaId ;  /* 0x00000000000579c3 */ /* 0x000f220000008800 */
[----:B--23--:R-:W-:Y:S01]  /*0bb0*/  UMOV UR4, 0x400 ;  /* 0x0000040000047882 */ /* 0x00cfe20000000000 */
        /* <DEDUP_REMOVED lines=9> */
[----:B----4-:R-:W-:Y:S01]  /*0c50*/  ULEA UR4, UR5, UR4, 0x18 ;  /* 0x0000000405047291 */ /* 0x010fe2000f8ec0ff */
[----:B------:R-:W2:Y:S11]  /*0c60*/  FENCE.VIEW.ASYNC.S ;  /* 0x00000000000073c6 */ /* 0x000eb60000000000 */
[----:B--2---:R4:W2:Y:S01]  /*0c70*/  SYNCS.EXCH.64 URZ, [UR4+0xe0], UR6 ;  /* 0x0000e00604ff75b2 */ /* 0x0048a20008000100 */
[----:B------:R4:W3:Y:S01]  /*0c80*/  SYNCS.EXCH.64 URZ, [UR4+0xf0], UR8 ;  /* 0x0000f00804ff75b2 */ /* 0x0008e20008000100 */
[----:B------:R4:W1:Y:S01]  /*0c90*/  SYNCS.EXCH.64 URZ, [UR4+0xe8], UR6 ;  /* 0x0000e80604ff75b2 */ /* 0x0008620008000100 */
[----:B------:R4:W1:Y:S02]  /*0ca0*/  SYNCS.EXCH.64 URZ, [UR4+0xf8], UR8 ;  /* 0x0000f80804ff75b2 */ /* 0x0008640008000100 */
[----:B----4-:R-:W-:Y:S01]  /*0cb0*/  NOP ;  /* 0x0000000000007918 */ /* 0x010fe20000000000 */
.L_x_13:
[----:B--23--:R-:W2:Y:S01]  /*0cc0*/  S2UR UR7, SR_CgaCtaId ;  /* 0x00000000000779c3 */ /* 0x00cea20000008800 */
[----:B------:R-:W-:Y:S01]  /*0cd0*/  VOTEU.ALL UP0, P1 ;  /* 0x0000000000ff7886 */ /* 0x000fe20000800000 */
[----:B------:R-:W-:Y:S01]  /*0ce0*/  UMOV UR4, 0x20 ;  /* 0x0000002000047882 */ /* 0x000fe20000000000 */
[----:B------:R-:W-:Y:S01]  /*0cf0*/  NOP ;  /* 0x0000000000007918 */ /* 0x000fe20000000000 */
[----:B-1----:R-:W-:Y:S01]  /*0d00*/  LOP3.LUT R3, R85, 0x1f, RZ, 0xc0, !PT ;  /* 0x0000001f55037812 */ /* 0x002fe200078ec0ff */
[----:B------:R-:W-:Y:S01]  /*0d10*/  UISETP.NE.AND UP4, UPT, UR18, URZ, UPT ;  /* 0x000000ff1200728c */ /* 0x000fe2000bf85270 */
[----:B------:R-:W-:Y:S01]  /*0d20*/  @!UP0 UMOV UR6, 0x400 ;  /* 0x0000040000068882 */ /* 0x000fe20000000000 */
[----:B------:R-:W-:-:S04]  /*0d30*/  @!UP0 UIADD3 UR4, UPT, UPT, -UR4, 0x100000, URZ ;  /* 0x0010000004048890 */ /* 0x000fc8000fffe1ff */
[----:B------:R-:W-:Y:S02]  /*0d40*/  @!UP0 USHF.L.U32 UR5, UR4, 0xb, URZ ;  /* 0x0000000b04058899 */ /* 0x000fe400080006ff */
[----:B------:R-:W-:Y:S02]  /*0d50*/  @!UP0 USHF.L.U32 UR4, UR4, 0x1, URZ ;  /* 0x0000000104048899 */ /* 0x000fe400080006ff */
[----:B--2---:R-:W-:Y:S01]  /*0d60*/  @!UP0 ULEA UR6, UR7, UR6, 0x18 ;  /* 0x0000000607068291 */ /* 0x004fe2000f8ec0ff */
[----:B------:R-:W1:Y:S01]  /*0d70*/  LDCU UR7, c[0x0][0x36c] ;  /* 0x00006d80ff0777ac */ /* 0x000e620008000800 */
[----:B------:R-:W-:Y:S01]  /*0d80*/  VOTEU.ALL UP0, P1 ;  /* 0x0000000000ff7886 */ /* 0x000fe20000800000 */
[----:B------:R-:W2:Y:S09]  /*0d90*/  FENCE.VIEW.ASYNC.S ;  /* 0x00000000000073c6 */ /* 0x000eb20000000000 */
[----:B--2---:R2:W3:Y:S01]  /*0da0*/  @!UP0 SYNCS.EXCH.64 URZ, [UR6+0x100], UR4 ;  /* 0x0001000406ff85b2 */ /* 0x0044e20008000100 */
[----:B-1----:R-:W-:-:S09]  /*0db0*/  UISETP.EQ.U32.AND UP6, UPT, UR7, 0x1, UPT ;  /* 0x000000010700788c */ /* 0x002fd2000bfc2070 */
[----:B--2---:R-:W-:Y:S05]  /*0dc0*/  BRA.U !UP6, `(.L_x_14) ;  /* 0x000000010e087547 */ /* 0x004fea000b800000 */
[----:B---3--:R-:W-:Y:S01]  /*0dd0*/  UCGABAR_ARV ;  /* 0x00000000000079c7 */ /* 0x008fe20008000000 */
[----:B------:R-:W-:Y:S05]  /*0de0*/  BRA `(.L_x_15) ;  /* 0x0000000000047947 */ /* 0x000fea0003800000 */
.L_x_14:
[----:B---3--:R-:W-:Y:S01]  /*0df0*/  NOP ;  /* 0x0000000000007918 */ /* 0x008fe20000000000 */
.L_x_15:
[----:B------:R-:W1:Y:S01]  /*0e00*/  S2UR UR20, SR_CTAID.X ;  /* 0x00000000001479c3 */ /* 0x000e620000002500 */
[----:B------:R-:W-:-:S05]  /*0e10*/  CS2R.32 R92, SR_CgaSize ;  /* 0x00000000005c7805 */ /* 0x000fca0000008a00 */
[----:B------:R-:W-:-:S05]  /*0e20*/  IMAD R92, R92, -0xa0, RZ ;  /* 0xffffff605c5c7824 */ /* 0x000fca00078e02ff */
[----:B------:R-:W-:-:S14]  /*0e30*/  R2UR UR5, R92 ;  /* 0x000000005c0572ca */ /* 0x000fdc00000e0000 */
[----:B------:R-:W2:Y:S01]  /*0e40*/  LDCU UR5, c[0x0][UR5+0x2b0] ;  /* 0x00005600050577ac */ /* 0x000ea20008000800 */
[----:B------:R-:W-:-:S05]  /*0e50*/  CS2R.32 R92, SR_CgaSize ;  /* 0x00000000005c7805 */ /* 0x000fca0000008a00 */
[----:B------:R-:W-:-:S05]  /*0e60*/  IMAD R92, R92, -0xa0, RZ ;  /* 0xffffff605c5c7824 */ /* 0x000fca00078e02ff */
[----:B------:R-:W-:-:S14]  /*0e70*/  R2UR UR4, R92 ;  /* 0x000000005c0472ca */ /* 0x000fdc00000e0000 */
[----:B------:R-:W3:Y:S01]  /*0e80*/  LDCU UR4, c[0x0][UR4+0x2b4] ;  /* 0x00005680040477ac */ /* 0x000ee20008000800 */
[----:B------:R-:W4:Y:S01]  /*0e90*/  S2UR UR21, SR_CTAID.Y ;  /* 0x00000000001579c3 */ /* 0x000f220000002600 */
[----:B------:R-:W-:-:S05]  /*0ea0*/  CS2R.32 R92, SR_CgaSize ;  /* 0x00000000005c7805 */ /* 0x000fca0000008a00 */
[----:B------:R-:W-:-:S05]  /*0eb0*/  IMAD R92, R92, -0xa0, RZ ;  /* 0xffffff605c5c7824 */ /* 0x000fca00078e02ff */
[----:B------:R-:W-:-:S14]  /*0ec0*/  R2UR UR7, R92 ;  /* 0x000000005c0772ca */ /* 0x000fdc00000e0000 */
[----:B------:R-:W3:Y:S01]  /*0ed0*/  LDCU UR7, c[0x0][UR7+0x2a0] ;  /* 0x00005400070777ac */ /* 0x000ee20008000800 */
[----:B------:R-:W-:-:S05]  /*0ee0*/  CS2R.32 R92, SR_CgaSize ;  /* 0x00000000005c7805 */ /* 0x000fca0000008a00 */
[----:B------:R-:W-:-:S05]  /*0ef0*/  IMAD R92, R92, -0xa0, RZ ;  /* 0xffffff605c5c7824 */ /* 0x000fca00078e02ff */
[----:B------:R-:W-:-:S14]  /*0f00*/  R2UR UR8, R92 ;  /* 0x000000005c0872ca */ /* 0x000fdc00000e0000 */
[----:B------:R-:W3:Y:S01]  /*0f10*/  LDCU UR8, c[0x0][UR8+0x2a4] ;  /* 0x00005480080877ac */ /* 0x000ee20008000800 */
[----:B------:R-:W3:Y:S01]  /*0f20*/  LDCU UR19, c[0x0][0xc24] ;  /* 0x00018480ff1377ac */ /* 0x000ee20008000800 */
[----:B------:R-:W3:Y:S01]  /*0f30*/  LDCU UR39, c[0x0][0xc24] ;  /* 0x00018480ff2777ac */ /* 0x000ee20008000800 */
[----:B-1----:R-:W-:Y:S01]  /*0f40*/  I2FP.F32.U32 R2, UR20 ;  /* 0x0000001400027c45 */ /* 0x002fe20008201000 */
[----:B------:R-:W1:Y:S04]  /*0f50*/  LDCU UR24, c[0x0][0xc30] ;  /* 0x00018600ff1877ac */ /* 0x000e680008000800 */
[----:B--2---:R-:W-:Y:S01]  /*0f60*/  FMUL R2, R2, UR5 ;  /* 0x0000000502027c20 */ /* 0x004fe20008400000 */
[----:B----4-:R-:W-:-:S05]  /*0f70*/  I2FP.F32.U32 R0, UR21 ;  /* 0x0000001500007c45 */ /* 0x010fca0008201000 */
[----:B------:R-:W2:Y:S01]  /*0f80*/  F2I.U32.TRUNC.NTZ R2, R2 ;  /* 0x0000000200027305 */ /* 0x000ea2000020f000 */
[----:B---3--:R-:W-:-:S07]  /*0f90*/  FMUL R0, R0, UR4 ;  /* 0x0000000400007c20 */ /* 0x008fce0008400000 */
[----:B------:R-:W3:Y:S01]  /*0fa0*/  F2I.U32.TRUNC.NTZ R0, R0 ;  /* 0x0000000000007305 */ /* 0x000ee2000020f000 */
[----:B--2---:R-:W-:Y:S02]  /*0fb0*/  R2UR UR4, R2 ;  /* 0x00000000020472ca */ /* 0x004fe400000e0000 */
[----:B------:R-:W-:Y:S02]  /*0fc0*/  PRMT R2, RZ, 0x7610, R2 ;  /* 0x00007610ff027816 */ /* 0x000fe40000000002 */
[----:B---3--:R-:W-:Y:S02]  /*0fd0*/  R2UR UR6, R0 ;  /* 0x00000000000672ca */ /* 0x008fe400000e0000 */
[----:B------:R-:W-:-:S07]  /*0fe0*/  PRMT R0, RZ, 0x7610, R0 ;  /* 0x00007610ff007816 */ /* 0x000fce0000000000 */
[----:B------:R-:W-:-:S04]  /*0ff0*/  UIADD3 UR5, UPT, UPT, -UR4, URZ, URZ ;  /* 0x000000ff04057290 */ /* 0x000fc8000fffe1ff */
[----:B------:R-:W-:Y:S02]  /*1000*/  UIMAD UR5, UR7, UR5, UR20 ;  /* 0x00000005070572a4 */ /* 0x000fe4000f8e0214 */
[----:B------:R-:W-:-:S04]  /*1010*/  UIADD3 UR4, UPT, UPT, -UR6, URZ, URZ ;  /* 0x000000ff06047290 */ /* 0x000fc8000fffe1ff */
[----:B------:R-:W-:Y:S01]  /*1020*/  IMAD.U32 R92, RZ, RZ, UR5 ;  /* 0x00000005ff5c7e24 */ /* 0x000fe2000f8e00ff */
[----:B------:R-:W-:-:S06]  /*1030*/  UIMAD UR4, UR8, UR4, UR21 ;  /* 0x00000004080472a4 */ /* 0x000fcc000f8e0215 */
[----:B------:R-:W-:Y:S01]  /*1040*/  IMAD.U32 R91, RZ, RZ, UR4 ;  /* 0x00000004ff5b7e24 */ /* 0x000fe2000f8e00ff */
[----:B-1----:R-:W-:Y:S06]  /*1050*/  BRA.U UP4, `(.L_x_16) ;  /* 0x0000000104307547 */ /* 0x002fec000b800000 */
[----:B------:R-:W-:Y:S01]  /*1060*/  R2UR UR5, R91 ;  /* 0x000000005b0572ca */ /* 0x000fe200000e0000 */
[----:B------:R-:W-:Y:S01]  /*1070*/  UMOV UR7, 0x3 ;  /* 0x0000000300077882 */ /* 0x000fe20000000000 */
[----:B------:R-:W-:-:S11]  /*1080*/  R2UR UR4, R92 ;  /* 0x000000005c0472ca */ /* 0x000fd600000e0000 */
[----:B------:R-:W-:-:S04]  /*1090*/  UISETP.NE.AND UP0, UPT, UR5, URZ, UPT ;  /* 0x000000ff0500728c */ /* 0x000fc8000bf05270 */
[----:B------:R-:W-:Y:S02]  /*10a0*/  UISETP.LT.U32.OR UP0, UPT, UR4, 0x2, !UP0 ;  /* 0x000000020400788c */ /* 0x000fe4000c701470 */
[----:B------:R-:W-:Y:S02]  /*10b0*/  ULOP3.LUT UR4, UR4, 0xfffffffe, URZ, 0xc0, !UPT ;  /* 0xfffffffe04047892 */ /* 0x000fe4000f8ec0ff */
[----:B------:R-:W-:Y:S02]  /*10c0*/  USEL UR6, URZ, 0x1, !UP0 ;  /* 0x00000001ff067887 */ /* 0x000fe4000c000000 */
[----:B------:R-:W-:Y:S02]  /*10d0*/  USEL UR5, URZ, 0x2, !UP0 ;  /* 0x00000002ff057887 */ /* 0x000fe4000c000000 */
[----:B------:R-:W-:Y:S02]  /*10e0*/  USHF.L.U32 UR4, UR7, UR4, URZ ;  /* 0x0000000407047299 */ /* 0x000fe400080006ff */
[----:B------:R-:W-:-:S04]  /*10f0*/  UIADD3 UR5, UPT, UPT, UR6, UR5, URZ ;  /* 0x0000000506057290 */ /* 0x000fc8000fffe0ff */
[----:B------:R-:W-:Y:S02]  /*1100*/  IMAD.U32 R0, RZ, RZ, UR4 ;  /* 0x00000004ff007e24 */ /* 0x000fe4000f8e00ff */
[----:B------:R-:W-:-:S07]  /*1110*/  IMAD.U32 R2, RZ, RZ, UR5 ;  /* 0x00000005ff027e24 */ /* 0x000fce000f8e00ff */
.L_x_16:
[----:B------:R-:W1:Y:S01]  /*1120*/  S2UR UR50, SR_CTAID.Z ;  /* 0x00000000003279c3 */ /* 0x000e620000002700 */
[----:B------:R-:W-:Y:S01]  /*1130*/  UISETP.GE.AND UP0, UPT, UR19, 0x1, UPT ;  /* 0x000000011300788c */ /* 0x000fe2000bf06270 */
[----:B------:R-:W-:-:S08]  /*1140*/  UMOV UR28, UR20 ;  /* 0x00000014001c7c82 */ /* 0x000fd00008000000 */
[----:B------:R-:W-:Y:S05]  /*1150*/  BRA.U !UP0, `(.L_x_17) ;  /* 0x0000000108d47547 */ /* 0x000fea000b800000 */
[----:B------:R-:W2:Y:S01]  /*1160*/  LDCU.128 UR12, c[0x0][0xc10] ;  /* 0x00018200ff0c77ac */ /* 0x000ea20008000c00 */
[----:B------:R-:W3:Y:S01]  /*1170*/  LDCU UR22, c[0x0][0xc0c] ;  /* 0x00018180ff1677ac */ /* 0x000ee20008000800 */
[----:B------:R-:W4:Y:S01]  /*1180*/  LDCU UR6, c[0x0][0x370] ;  /* 0x00006e00ff0677ac */ /* 0x000f220008000800 */
[----:B------:R-:W1:Y:S01]  /*1190*/  LDCU UR7, c[0x0][0x374] ;  /* 0x00006e80ff0777ac */ /* 0x000e620008000800 */
[----:B------:R-:W1:Y:S01]  /*11a0*/  LDCU UR23, c[0x0][0xc20] ;  /* 0x00018400ff1777ac */ /* 0x000e620008000800 */
[----:B--2---:R-:W-:Y:S02]  /*11b0*/  UIMAD.WIDE.U32 UR4, UR20, UR12, URZ ;  /* 0x0000000c140472a5 */ /* 0x004fe4000f8e00ff */
[----:B---3--:R-:W-:Y:S01]  /*11c0*/  UISETP.NE.AND UP0, UPT, UR22, 0x1, UPT ;  /* 0x000000011600788c */ /* 0x008fe2000bf05270 */
[----:B------:R-:W2:Y:S01]  /*11d0*/  LDCU.64 UR8, c[0x0][0xc28] ;  /* 0x00018500ff0877ac */ /* 0x000ea20008000a00 */
[----:B----4-:R-:W-:-:S03]  /*11e0*/  UIMAD.WIDE.U32 UR10, UR6, UR12, URZ ;  /* 0x0000000c060a72a5 */ /* 0x010fc6000f8e00ff */
[----:B------:R-:W-:Y:S01]  /*11f0*/  UMOV UR4, UR5 ;  /* 0x0000000500047c82 */ /* 0x000fe20008000000 */
[----:B------:R-:W-:Y:S02]  /*1200*/  UISETP.NE.AND UP2, UPT, UR19, 0x1, UPT ;  /* 0x000000011300788c */ /* 0x000fe4000bf45270 */
[----:B------:R-:W-:Y:S01]  /*1210*/  USHF.R.U32.HI UR4, URZ, UR13, UR4 ;  /* 0x0000000dff047299 */ /* 0x000fe20008011604 */
[----:B------:R-:W-:Y:S01]  /*1220*/  UMOV UR10, UR11 ;  /* 0x0000000b000a7c82 */ /* 0x000fe20008000000 */
[----:B------:R-:W-:Y:S02]  /*1230*/  UIMAD.WIDE.U32 UR16, UR21, UR15, URZ ;  /* 0x0000000f151072a5 */ /* 0x000fe4000f8e00ff */
[----:B------:R-:W-:Y:S02]  /*1240*/  USEL UR5, UR20, UR4, !UP0 ;  /* 0x0000000414057287 */ /* 0x000fe4000c000000 */
[----:B------:R-:W-:Y:S02]  /*1250*/  @UP0 USHF.R.U32.HI UR6, URZ, UR13, UR10 ;  /* 0x0000000dff060299 */ /* 0x000fe4000801160a */
[----:B------:R-:W-:-:S02]  /*1260*/  UISETP.NE.AND UP0, UPT, UR14, 0x1, UPT ;  /* 0x000000010e00788c */ /* 0x000fc4000bf05270 */
[----:B-1----:R-:W-:Y:S02]  /*1270*/  UIMAD.WIDE.U32 UR10, UR7, UR15, URZ ;  /* 0x0000000f070a72a5 */ /* 0x002fe4000f8e00ff */
[----:B--2---:R-:W-:Y:S01]  /*1280*/  UIMAD.WIDE.U32 UR12, UR6, UR8, URZ ;  /* 0x00000008060c72a5 */ /* 0x004fe2000f8e00ff */
[----:B------:R-:W-:Y:S01]  /*1290*/  UMOV UR4, UR17 ;  /* 0x0000001100047c82 */ /* 0x000fe20008000000 */
[----:B------:R-:W-:-:S03]  /*12a0*/  UIADD3 UR28, UPT, UPT, -UR5, URZ, URZ ;  /* 0x000000ff051c7290 */ /* 0x000fc6000fffe1ff */
[----:B------:R-:W-:Y:S01]  /*12b0*/  UMOV UR10, UR11 ;  /* 0x0000000b000a7c82 */ /* 0x000fe20008000000 */
[----:B------:R-:W-:Y:S02]  /*12c0*/  USHF.R.U32.HI UR4, URZ, UR23, UR4 ;  /* 0x00000017ff047299 */ /* 0x000fe40008011604 */
[----:B------:R-:W-:Y:S01]  /*12d0*/  @UP0 USHF.R.U32.HI UR7, URZ, UR23, UR10 ;  /* 0x00000017ff070299 */ /* 0x000fe2000801160a */
[----:B------:R-:W-:Y:S01]  /*12e0*/  UMOV UR12, UR13 ;  /* 0x0000000d000c7c82 */ /* 0x000fe20008000000 */
[----:B------:R-:W-:Y:S02]  /*12f0*/  USEL UR4, UR21, UR4, !UP0 ;  /* 0x0000000415047287 */ /* 0x000fe4000c000000 */
[----:B------:R-:W-:Y:S02]  /*1300*/  UIMAD.WIDE.U32 UR10, UR7, UR8, URZ ;  /* 0x00000008070a72a5 */ /* 0x000fe4000f8e00ff */
[----:B------:R-:W-:Y:S02]  /*1310*/  @UP2 USHF.R.U32.HI UR6, URZ, UR9, UR12 ;  /* 0x00000009ff062299 */ /* 0x000fe4000801160c */
[----:B------:R-:W-:-:S02]  /*1320*/  UIMAD.WIDE.U32 UR12, UR4, UR8, URZ ;  /* 0x00000008040c72a5 */ /* 0x000fc4000f8e00ff */
[----:B------:R-:W-:Y:S01]  /*1330*/  UIMAD UR28, UR22, UR28, UR20 ;  /* 0x0000001c161c72a4 */ /* 0x000fe2000f8e0214 */
[----:B------:R-:W-:Y:S02]  /*1340*/  UMOV UR10, UR11 ;  /* 0x0000000b000a7c82 */ /* 0x000fe40008000000 */
[----:B------:R-:W-:Y:S02]  /*1350*/  @UP2 USHF.R.U32.HI UR7, URZ, UR9, UR10 ;  /* 0x00000009ff072299 */ /* 0x000fe4000801160a */
[----:B------:R-:W-:Y:S02]  /*1360*/  UIMAD UR10, UR6, UR19, URZ ;  /* 0x00000013060a72a4 */ /* 0x000fe4000f8e02ff */
[----:B------:R-:W-:-:S04]  /*1370*/  UIMAD UR7, UR7, UR19, URZ ;  /* 0x00000013070772a4 */ /* 0x000fc8000f8e02ff */
[----:B------:R-:W-:-:S03]  /*1380*/  UISETP.GE.AND UP0, UPT, UR4, UR7, UPT ;  /* 0x000000070400728c */ /* 0x000fc6000bf06270 */
[----:B------:R-:W-:Y:S01]  /*1390*/  UMOV UR7, UR13 ;  /* 0x0000000d00077c82 */ /* 0x000fe20008000000 */
[----:B------:R-:W-:Y:S02]  /*13a0*/  UISETP.GE.OR UP0, UPT, UR5, UR10, UP0 ;  /* 0x0000000a0500728c */ /* 0x000fe40008706670 */
[----:B------:R-:W-:Y:S02]  /*13b0*/  UIMAD.WIDE.U32 UR10, UR5, UR8, URZ ;  /* 0x00000008050a72a5 */ /* 0x000fe4000f8e00ff */
[----:B------:R-:W-:Y:S02]  /*13c0*/  USHF.R.U32.HI UR7, URZ, UR9, UR7 ;  /* 0x00000009ff077299 */ /* 0x000fe40008011607 */
[----:B------:R-:W-:Y:S02]  /*13d0*/  UIADD3 UR10, UPT, UPT, -UR4, URZ, URZ ;  /* 0x000000ff040a7290 */ /* 0x000fe4000fffe1ff */
[----:B------:R-:W-:Y:S02]  /*13e0*/  USEL UR7, UR4, UR7, !UP2 ;  /* 0x0000000704077287 */ /* 0x000fe4000d000000 */
[----:B------:R-:W-:Y:S01]  /*13f0*/  UIMAD UR10, UR14, UR10, UR21 ;  /* 0x0000000a0e0a72a4 */ /* 0x000fe2000f8e0215 */
[----:B------:R-:W-:-:S02]  /*1400*/  @!UP0 UMOV UR8, UR11 ;  /* 0x0000000b00088c82 */ /* 0x000fc40008000000 */
[----:B------:R-:W-:Y:S02]  /*1410*/  @!UP0 USHF.R.U32.HI UR8, URZ, UR9, UR8 ;  /* 0x00000009ff088299 */ /* 0x000fe40008011608 */
[----:B------:R-:W-:Y:S02]  /*1420*/  UIADD3 UR9, UPT, UPT, -UR7, URZ, URZ ;  /* 0x000000ff07097290 */ /* 0x000fe4000fffe1ff */
[----:B------:R-:W-:Y:S02]  /*1430*/  @!UP0 USEL UR8, UR5, UR8, !UP2 ;  /* 0x0000000805088287 */ /* 0x000fe4000d000000 */
[----:B------:R-:W-:Y:S02]  /*1440*/  UIMAD UR9, UR19, UR9, UR4 ;  /* 0x00000009130972a4 */ /* 0x000fe4000f8e0204 */
[----:B------:R-:W-:Y:S02]  /*1450*/  @!UP0 UIADD3 UR7, UPT, UPT, UR7, -UR8, URZ ;  /* 0x8000000807078290 */ /* 0x000fe4000fffe0ff */
[----:B------:R-:W-:-:S02]  /*1460*/  @!UP0 UIMAD UR6, UR9, UR6, UR8 ;  /* 0x00000006090682a4 */ /* 0x000fc4000f8e0208 */
[----:B------:R-:W-:-:S04]  /*1470*/  @!UP0 UIMAD UR4, UR7, UR19, UR5 ;  /* 0x00000013070482a4 */ /* 0x000fc8000f8e0205 */
[----:B------:R-:W-:Y:S01]  /*1480*/  UIMAD UR21, UR4, UR14, UR10 ;  /* 0x0000000e041572a4 */ /* 0x000fe2000f8e020a */
[----:B------:R-:W-:Y:S02]  /*1490*/  @!UP0 UMOV UR5, UR6 ;  /* 0x0000000600058c82 */ /* 0x000fe40008000000 */
[----:B------:R-:W-:-:S12]  /*14a0*/  UIMAD UR28, UR5, UR22, UR28 ;  /* 0x00000016051c72a4 */ /* 0x000fd8000f8e021c */
.L_x_17:
[----:B------:R-:W-:-:S09]  /*14b0*/  UISETP.NE.AND UP0, UPT, UR24, 0x1, UPT ;  /* 0x000000011800788c */ /* 0x000fd2000bf05270 */
[----:B------:R-:W-:Y:S05]  /*14c0*/  BRA.U UP0, `(.L_x_18) ;  /* 0x0000000100407547 */ /* 0x000fea000b800000 */
[----:B------:R-:W2:Y:S01]  /*14d0*/  LDCU.128 UR8, c[0x0][0xc10] ;  /* 0x00018200ff0877ac */ /* 0x000ea20008000c00 */
[----:B------:R-:W3:Y:S01]  /*14e0*/  LDCU UR12, c[0x0][0xc0c] ;  /* 0x00018180ff0c77ac */ /* 0x000ee20008000800 */
[----:B------:R-:W4:Y:S01]  /*14f0*/  LDCU UR13, c[0x0][0xc20] ;  /* 0x00018400ff0d77ac */ /* 0x000f220008000800 */
[----:B--2---:R-:W-:Y:S02]  /*1500*/  UIMAD.WIDE.U32 UR4, UR28, UR8, URZ ;  /* 0x000000081c0472a5 */ /* 0x004fe4000f8e00ff */
[----:B------:R-:W-:Y:S02]  /*1510*/  UIMAD.WIDE.U32 UR6, UR21, UR11, URZ ;  /* 0x0000000b150672a5 */ /* 0x000fe4000f8e00ff */
[----:B---3--:R-:W-:Y:S02]  /*1520*/  UISETP.NE.AND UP0, UPT, UR12, 0x1, UPT ;  /* 0x000000010c00788c */ /* 0x008fe4000bf05270 */
[----:B------:R-:W-:-:S03]  /*1530*/  USHF.R.U32.HI UR5, URZ, UR9, UR5 ;  /* 0x00000009ff057299 */ /* 0x000fc60008011605 */
[----:B------:R-:W-:Y:S01]  /*1540*/  UMOV UR4, UR7 ;  /* 0x0000000700047c82 */ /* 0x000fe20008000000 */
[----:B------:R-:W-:Y:S02]  /*1550*/  USEL UR5, UR28, UR5, !UP0 ;  /* 0x000000051c057287 */ /* 0x000fe4000c000000 */
[----:B------:R-:W-:Y:S02]  /*1560*/  UISETP.NE.AND UP0, UPT, UR10, 0x1, UPT ;  /* 0x000000010a00788c */ /* 0x000fe4000bf05270 */
[----:B----4-:R-:W-:-:S04]  /*1570*/  USHF.R.U32.HI UR4, URZ, UR13, UR4 ;  /* 0x0000000dff047299 */ /* 0x010fc80008011604 */
[----:B------:R-:W-:-:S04]  /*1580*/  USEL UR4, UR21, UR4, !UP0 ;  /* 0x0000000415047287 */ /* 0x000fc8000c000000 */
[----:B------:R-:W-:Y:S02]  /*1590*/  UIADD3 UR6, UPT, UPT, -UR4, UR5, URZ ;  /* 0x0000000504067290 */ /* 0x000fe4000fffe1ff */
[----:B------:R-:W-:Y:S02]  /*15a0*/  UIADD3 UR4, UPT, UPT, UR4, -UR5, URZ ;  /* 0x8000000504047290 */ /* 0x000fe4000fffe0ff */
[----:B------:R-:W-:Y:S02]  /*15b0*/  UIMAD UR21, UR6, UR10, UR21 ;  /* 0x0000000a061572a4 */ /* 0x000fe4000f8e0215 */
[----:B------:R-:W-:-:S12]  /*15c0*/  UIMAD UR28, UR4, UR12, UR28 ;  /* 0x0000000c041c72a4 */ /* 0x000fd8000f8e021c */
.L_x_18:
[----:B------:R-:W-:Y:S05]  /*15d0*/  BRA.U !UP6, `(.L_x_19) ;  /* 0x000000010e0c7547 */ /* 0x000fea000b800000 */
[----:B------:R-:W-:Y:S01]  /*15e0*/  UCGABAR_WAIT ;  /* 0x0000000000007dc7 */ /* 0x000fe20008000000 */
[----:B------:R-:W-:Y:S01]  /*15f0*/  CCTL.IVALL ;  /* 0x00000000ff00798f */ /* 0x000fe20002000000 */
[----:B------:R-:W-:Y:S05]  /*1600*/  BRA `(.L_x_20) ;  /* 0x0000000000047947 */ /* 0x000fea0003800000 */
.L_x_19:
[----:B------:R-:W-:Y:S06]  /*1610*/  BAR.SYNC.DEFER_BLOCKING 0x0 ;  /* 0x0000000000007b1d */ /* 0x000fec0000010000 */
.L_x_20:
[----:B------:R-:W-:Y:S05]  /*1620*/  BRA.U UP5, `(.L_x_21) ;  /* 0x0000002105587547 */ /* 0x000fea000b800000 */
[----:B------:R-:W2:Y:S01]  /*1630*/  LDCU UR7, c[0x0][0x394] ;  /* 0x00007280ff0777ac */ /* 0x000ea20008000800 */
[----:B------:R-:W-:Y:S01]  /*1640*/  PLOP3.LUT P1, PT, PT, PT, UP3, 0x80, 0x8 ;  /* 0x000000000008781c */ /* 0x000fe20003f2f038 */
[----:B------:R-:W-:Y:S01]  /*1650*/  IMAD.MOV.U32 R2, RZ, RZ, RZ ;  /* 0x000000ffff027224 */ /* 0x000fe200078e00ff */
[----:B------:R-:W-:Y:S01]  /*1660*/  ISETP.EQ.OR P2, PT, R3, RZ, P3 ;  /* 0x000000ff0300720c */ /* 0x000fe20001f42670 */
[----:B------:R-:W3:Y:S01]  /*1670*/  LDCU UR6, c[0x0][0x5d8] ;  /* 0x0000bb00ff0677ac */ /* 0x000ee20008000800 */
[----:B------:R-:W-:Y:S01]  /*1680*/  PLOP3.LUT P1, PT, P1, PT, PT, 0x8, 0x80 ;  /* 0x000000000080781c */ /* 0x000fe20000f2e170 */
[----:B------:R-:W-:Y:S02]  /*1690*/  UISETP.NE.AND UP0, UPT, UR18, URZ, UPT ;  /* 0x000000ff1200728c */ /* 0x000fe4000bf05270 */
[----:B------:R-:W-:Y:S02]  /*16a0*/  USHF.L.U32 UR8, UR20, 0x6, URZ ;  /* 0x0000000614087899 */ /* 0x000fe400080006ff */
[----:B------:R-:W-:Y:S01]  /*16b0*/  USEL UR54, UR55, 0x2, UP0 ;  /* 0x0000000237367887 */ /* 0x000fe20008000000 */
[----:B------:R-:W4:Y:S01]  /*16c0*/  LDCU UR63, c[0x0][0x370] ;  /* 0x00006e00ff3f77ac */ /* 0x000f220008000800 */
[----:B--2---:R-:W-:Y:S01]  /*16d0*/  UIADD3 UR5, UPT, UPT, UR7, 0x3f, URZ ;  /* 0x0000003f07057890 */ /* 0x004fe2000fffe0ff */
[----:B------:R-:W2:Y:S03]  /*16e0*/  LDCU.64 UR56, c[0x0][0x348] ;  /* 0x00006900ff3877ac */ /* 0x000ea60008000a00 */
[----:B------:R-:W-:-:S02]  /*16f0*/  USHF.R.S32.HI UR4, URZ, 0x1f, UR5 ;  /* 0x0000001fff047899 */ /* 0x000fc40008011405 */
[----:B---3--:R-:W-:Y:S02]  /*1700*/  UIADD3 UR6, UPT, UPT, UR6, 0x7f, URZ ;  /* 0x0000007f06067890 */ /* 0x008fe4000fffe0ff */
[----:B------:R-:W-:Y:S02]  /*1710*/  ULEA.HI UR4, UR4, UR5, URZ, 0x6 ;  /* 0x0000000504047291 */ /* 0x000fe4000f8f30ff */
[----:B------:R-:W-:Y:S02]  /*1720*/  UIADD3 UR5, UPT, UPT, UR7, -0x1, URZ ;  /* 0xffffffff07057890 */ /* 0x000fe4000fffe0ff */
[----:B------:R-:W-:Y:S02]  /*1730*/  USHF.R.S32.HI UR65, URZ, 0x6, UR4 ;  /* 0x00000006ff417899 */ /* 0x000fe40008011404 */
[----:B------:R-:W-:Y:S02]  /*1740*/  UISETP.GE.U32.AND UP1, UPT, UR5, -0x7f, UPT ;  /* 0xffffff810500788c */ /* 0x000fe4000bf26070 */
[----:B------:R-:W-:-:S02]  /*1750*/  UISETP.LT.U32.AND UP0, UPT, UR65, 0x8, UPT ;  /* 0x000000084100788c */ /* 0x000fc4000bf01070 */
[----:B------:R-:W-:Y:S02]  /*1760*/  USHF.R.S32.HI UR4, URZ, 0x1f, UR6 ;  /* 0x0000001fff047899 */ /* 0x000fe40008011406 */
[----:B------:R-:W-:Y:S02]  /*1770*/  USEL UR64, UR65, 0x8, UP0 ;  /* 0x0000000841407887 */ /* 0x000fe40008000000 */
[----:B------:R-:W-:Y:S02]  /*1780*/  ULEA.HI UR4, UR4, UR6, URZ, 0x7 ;  /* 0x0000000604047291 */ /* 0x000fe4000f8f38ff */
[----:B------:R-:W-:Y:S02]  /*1790*/  UIADD3 UR51, UPT, UPT, UR64, -0x1, URZ ;  /* 0xffffffff40337890 */ /* 0x000fe4000fffe0ff */
[----:B------:R-:W-:Y:S02]  /*17a0*/  @UP1 UIADD3 UR51, UPT, UPT, UR64, URZ, URZ ;  /* 0x000000ff40331290 */ /* 0x000fe4000fffe0ff */
[----:B------:R-:W-:-:S02]  /*17b0*/  USHF.L.U32 UR69, UR20, 0x7, URZ ;  /* 0x0000000714457899 */ /* 0x000fc400080006ff */
[----:B------:R-:W-:Y:S01]  /*17c0*/  UIADD3 UR68, UPT, UPT, UR7, 0x7e, URZ ;  /* 0x0000007e07447890 */ /* 0x000fe2000fffe0ff */
[----:B------:R-:W3:Y:S01]  /*17d0*/  LDCU UR62, c[0x0][0x374] ;  /* 0x00006e80ff3e77ac */ /* 0x000ee20008000800 */
[----:B------:R-:W-:Y:S02]  /*17e0*/  ULOP3.LUT UR67, UR8, 0x40, URZ, 0xc0, !UPT ;  /* 0x0000004008437892 */ /* 0x000fe4000f8ec0ff */
[----:B------:R-:W-:Y:S02]  /*17f0*/  USHF.R.S32.HI UR61, URZ, 0x7, UR4 ;  /* 0x00000007ff3d7899 */ /* 0x000fe40008011404 */
[----:B------:R-:W-:Y:S02]  /*1800*/  UIADD3 UR66, UPT, UPT, UR65, -UR64, URZ ;  /* 0x8000004041427290 */ /* 0x000fe4000fffe0ff */
[----:B------:R-:W-:Y:S01]  /*1810*/  UIADD3 UR51, UPT, UPT, UR51, 0x1, URZ ;  /* 0x0000000133337890 */ /* 0x000fe2000fffe0ff */
[----:B------:R-:W-:Y:S01]  /*1820*/  UMOV UR32, 0x1 ;  /* 0x0000000100207882 */ /* 0x000fe20000000000 */
[----:B--2-4-:R-:W-:-:S10]  /*1830*/  UMOV UR36, URZ ;  /* 0x000000ff00247c82 */ /* 0x014fd40008000000 */
.L_x_39:
[----:B------:R-:W-:Y:S01]  /*1840*/  IMAD.U32 R4, RZ, RZ, UR61 ;  /* 0x0000003dff047e24 */ /* 0x000fe2000f8e00ff */
[----:B------:R-:W2:Y:S04]  /*1850*/  LDCU UR60, c[0x0][0x5dc] ;  /* 0x0000bb80ff3c77ac */ /* 0x000ea80008000800 */
[-C--:B------:R-:W-:Y:S01]  /*1860*/  IABS R0, R4.reuse ;  /* 0x0000000400007213 */ /* 0x080fe20000000000 */
[----:B-1----:R-:W1:Y:S01]  /*1870*/  LDCU UR50, c[0x0][0x5e0] ;  /* 0x0000bc00ff3277ac */ /* 0x002e620008000800 */
[----:B------:R-:W-:Y:S02]  /*1880*/  IABS R4, R4 ;  /* 0x0000000400047213 */ /* 0x000fe40000000000 */
[----:B------:R-:W-:Y:S01]  /*1890*/  R2UR UR6, R0 ;  /* 0x00000000000672ca */ /* 0x000fe200000e0000 */
[----:B------:R-:W-:Y:S01]  /*18a0*/  UMOV UR33, 0x400 ;  /* 0x0000040000217882 */ /* 0x000fe20000000000 */
[----:B------:R-:W-:Y:S01]  /*18b0*/  UMOV UR19, URZ ;  /* 0x000000ff00137c82 */ /* 0x000fe20008000000 */
[----:B--2---:R-:W-:-:S10]  /*18c0*/  IMAD.U32 R3, RZ, RZ, UR60 ;  /* 0x0000003cff037e24 */ /* 0x004fd4000f8e00ff */
[----:B------:R-:W2:Y:S01]  /*18d0*/  I2F.RP R6, UR6 ;  /* 0x0000000600067d06 */ /* 0x000ea20008209400 */
[----:B-1----:R-:W-:-:S07]  /*18e0*/  UISETP.NE.AND UP2, UPT, UR50, URZ, UPT ;  /* 0x000000ff3200728c */ /* 0x002fce000bf45270 */
[----:B--2---:R-:W1:Y:S02]  /*18f0*/  MUFU.RCP R5, R6 ;  /* 0x0000000600057308 */ /* 0x004e640000001000 */
[----:B-1----:R-:W-:-:S06]  /*1900*/  VIADD R5, R5, 0xffffffe ;  /* 0x0ffffffe05057836 */ /* 0x002fcc0000000000 */
[----:B------:R-:W1:Y:S02]  /*1910*/  F2I.FTZ.U32.TRUNC.NTZ R0, R5 ;  /* 0x0000000500007305 */ /* 0x000e64000021f000 */
[----:B-1----:R-:W-:Y:S02]  /*1920*/  R2UR UR5, R0 ;  /* 0x00000000000572ca */ /* 0x002fe400000e0000 */
[----:B------:R-:W-:Y:S01]  /*1930*/  IABS R0, R3 ;  /* 0x0000000300007213 */ /* 0x000fe20000000000 */
[----:B------:R-:W-:-:S03]  /*1940*/  IMAD.U32 R3, RZ, RZ, UR21 ;  /* 0x00000015ff037e24 */ /* 0x000fc6000f8e00ff */
[----:B------:R-:W-:Y:S01]  /*1950*/  R2UR UR9, R0 ;  /* 0x00000000000972ca */ /* 0x000fe200000e0000 */
[----:B------:R-:W-:Y:S01]  /*1960*/  IMAD.MOV R0, RZ, RZ, -R4 ;  /* 0x000000ffff007224 */ /* 0x000fe200078e0a04 */
[----:B------:R-:W-:-:S04]  /*1970*/  IABS R3, R3 ;  /* 0x0000000300037213 */ /* 0x000fc80000000000 */
[----:B------:R-:W-:Y:S01]  /*1980*/  R2UR UR8, R3 ;  /* 0x00000000030872ca */ /* 0x000fe200000e0000 */
[----:B------:R-:W-:-:S04]  /*1990*/  UIADD3 UR4, UPT, UPT, URZ, -UR5, URZ ;  /* 0x80000005ff047290 */ /* 0x000fc8000fffe0ff */
[----:B------:R-:W-:Y:S02]  /*19a0*/  UIMAD UR7, UR4, UR6, URZ ;  /* 0x00000006040772a4 */ /* 0x000fe4000f8e02ff */
[----:B------:R-:W1:Y:S01]  /*19b0*/  I2F.RP R3, UR9 ;  /* 0x0000000900037d06 */ /* 0x000e620008209400 */
[----:B------:R-:W-:Y:S02]  /*19c0*/  UMOV UR4, URZ ;  /* 0x000000ff00047c82 */ /* 0x000fe40008000000 */
[----:B------:R-:W-:Y:S02]  /*19d0*/  UIMAD.WIDE.U32 UR4, UR5, UR7, UR4 ;  /* 0x00000007050472a5 */ /* 0x000fe4000f8e0004 */
[----:B------:R-:W-:-:S05]  /*19e0*/  R2UR UR7, R0 ;  /* 0x00000000000772ca */ /* 0x000fca00000e0000 */
[----:B------:R-:W-:Y:S02]  /*19f0*/  UMOV UR4, UR5 ;  /* 0x0000000500047c82 */ /* 0x000fe40008000000 */
[----:B------:R-:W-:Y:S01]  /*1a00*/  UIMAD.WIDE.U32 UR4, UR4, UR8, URZ ;  /* 0x00000008040472a5 */ /* 0x000fe2000f8e00ff */
[----:B-1----:R-:W1:Y:S06]  /*1a10*/  MUFU.RCP R3, R3 ;  /* 0x0000000300037308 */ /* 0x002e6c0000001000 */
[----:B------:R-:W-:Y:S02]  /*1a20*/  UMOV UR4, UR5 ;  /* 0x0000000500047c82 */ /* 0x000fe40008000000 */
[----:B------:R-:W-:-:S04]  /*1a30*/  UIMAD UR5, UR4, UR7, UR8 ;  /* 0x00000007040572a4 */ /* 0x000fc8000f8e0208 */
[----:B------:R-:W-:Y:S01]  /*1a40*/  UISETP.GT.U32.AND UP0, UPT, UR6, UR5, UPT ;  /* 0x000000050600728c */ /* 0x000fe2000bf04070 */
[----:B-1----:R-:W-:-:S10]  /*1a50*/  VIADD R4, R3, 0xffffffe ;  /* 0x0ffffffe03047836 */ /* 0x002fd40000000000 */
[----:B------:R-:W-:Y:S01]  /*1a60*/  @!UP0 UIADD3 UR5, UPT, UPT, UR5, -UR6, URZ ;  /* 0x8000000605058290 */ /* 0x000fe2000fffe0ff */
[----:B------:R-:W1:Y:S01]  /*1a70*/  F2I.FTZ.U32.TRUNC.NTZ R0, R4 ;  /* 0x0000000400007305 */ /* 0x000e62000021f000 */
[----:B------:R-:W-:Y:S02]  /*1a80*/  @!UP0 UIADD3 UR4, UPT, UPT, UR4, 0x1, URZ ;  /* 0x0000000104048890 */ /* 0x000fe4000fffe0ff */
[----:B------:R-:W-:Y:S02]  /*1a90*/  UISETP.GE.U32.AND UP1, UPT, UR5, UR6, UPT ;  /* 0x000000060500728c */ /* 0x000fe4000bf26070 */
[----:B------:R-:W-:-:S04]  /*1aa0*/  ULOP3.LUT UR5, UR21, UR61, URZ, 0x3c, !UPT ;  /* 0x0000003d15057292 */ /* 0x000fc8000f8e3cff */
[----:B------:R-:W-:-:S05]  /*1ab0*/  UISETP.GE.AND UP0, UPT, UR5, URZ, UPT ;  /* 0x000000ff0500728c */ /* 0x000fca000bf06270 */
[----:B------:R-:W-:Y:S01]  /*1ac0*/  @UP1 UIADD3 UR4, UPT, UPT, UR4, 0x1, URZ ;  /* 0x0000000104041890 */ /* 0x000fe2000fffe0ff */
[----:B-1----:R-:W-:Y:S01]  /*1ad0*/  R2UR UR5, R0 ;  /* 0x00000000000572ca */ /* 0x002fe200000e0000 */
[----:B------:R-:W-:Y:S01]  /*1ae0*/  UISETP.NE.AND UP1, UPT, UR61, URZ, UPT ;  /* 0x000000ff3d00728c */ /* 0x000fe2000bf25270 */
[----:B------:R-:W-:-:S04]  /*1af0*/  IMAD.U32 R0, RZ, RZ, UR50 ;  /* 0x00000032ff007e24 */ /* 0x000fc8000f8e00ff */
[----:B------:R-:W-:Y:S01]  /*1b00*/  UMOV UR8, UR4 ;  /* 0x0000000400087c82 */ /* 0x000fe20008000000 */
[----:B------:R-:W-:Y:S01]  /*1b10*/  IABS R0, R0 ;  /* 0x0000000000007213 */ /* 0x000fe20000000000 */
[----:B------:R-:W-:-:S03]  /*1b20*/  @!UP0 UIADD3 UR8, UPT, UPT, -UR8, URZ, URZ ;  /* 0x000000ff08088290 */ /* 0x000fc6000fffe1ff */
[----:B------:R-:W-:Y:S01]  /*1b30*/  R2UR UR10, R0 ;  /* 0x00000000000a72ca */ /* 0x000fe200000e0000 */
[----:B------:R-:W-:Y:S02]  /*1b40*/  @!UP1 ULOP3.LUT UR8, URZ, UR61, URZ, 0x33, !UPT ;  /* 0x0000003dff089292 */ /* 0x000fe4000f8e33ff */
[----:B------:R-:W-:-:S04]  /*1b50*/  UIADD3 UR4, UPT, UPT, URZ, -UR5, URZ ;  /* 0x80000005ff047290 */ /* 0x000fc8000fffe0ff */
[----:B------:R-:W-:Y:S01]  /*1b60*/  IMAD.U32 R3, RZ, RZ, UR8 ;  /* 0x00000008ff037e24 */ /* 0x000fe2000f8e00ff */
[----:B------:R-:W-:-:S03]  /*1b70*/  UIMAD UR6, UR4, UR9, URZ ;  /* 0x00000009040672a4 */ /* 0x000fc6000f8e02ff */
[----:B------:R-:W-:Y:S01]  /*1b80*/  UMOV UR4, URZ ;  /* 0x000000ff00047c82 */ /* 0x000fe20008000000 */
[----:B------:R-:W-:Y:S01]  /*1b90*/  IABS R3, R3 ;  /* 0x0000000300037213 */ /* 0x000fe20000000000 */
[----:B------:R-:W-:-:S03]  /*1ba0*/  UIMAD.WIDE.U32 UR4, UR5, UR6, UR4 ;  /* 0x00000006050472a5 */ /* 0x000fc6000f8e0004 */
[----:B------:R-:W-:Y:S02]  /*1bb0*/  R2UR UR7, R3 ;  /* 0x00000000030772ca */ /* 0x000fe400000e0000 */
[----:B------:R-:W1:Y:S02]  /*1bc0*/  I2F.RP R3, UR10 ;  /* 0x0000000a00037d06 */ /* 0x000e640008209400 */
[----:B------:R-:W-:-:S09]  /*1bd0*/  UMOV UR4, UR5 ;  /* 0x0000000500047c82 */ /* 0x000fd20008000000 */
[----:B------:R-:W-:Y:S01]  /*1be0*/  UIMAD.WIDE.U32 UR4, UR4, UR7, URZ ;  /* 0x00000007040472a5 */ /* 0x000fe2000f8e00ff */
[----:B-1----:R-:W1:Y:S06]  /*1bf0*/  MUFU.RCP R0, R3 ;  /* 0x0000000300007308 */ /* 0x002e6c0000001000 */
[----:B------:R-:W-:Y:S02]  /*1c00*/  UMOV UR4, UR5 ;  /* 0x0000000500047c82 */ /* 0x000fe40008000000 */
[----:B------:R-:W-:-:S04]  /*1c10*/  UIADD3 UR5, UPT, UPT, -UR4, URZ, URZ ;  /* 0x000000ff04057290 */ /* 0x000fc8000fffe1ff */
[----:B------:R-:W-:Y:S01]  /*1c20*/  UIMAD UR5, UR9, UR5, UR7 ;  /* 0x00000005090572a4 */ /* 0x000fe2000f8e0207 */
[----:B------:R-:W2:Y:S03]  /*1c30*/  S2UR UR7, SR_CgaCtaId ;  /* 0x00000000000779c3 */ /* 0x000ea60000008800 */
[----:B------:R-:W-:Y:S01]  /*1c40*/  UISETP.GT.U32.AND UP0, UPT, UR9, UR5, UPT ;  /* 0x000000050900728c */ /* 0x000fe2000bf04070 */
[----:B-1----:R-:W-:Y:S02]  /*1c50*/  VIADD R0, R0, 0xffffffe ;  /* 0x0ffffffe00007836 */ /* 0x002fe40000000000 */
[----:B------:R-:W-:-:S04]  /*1c60*/  IMAD.U32 R3, RZ, RZ, UR32 ;  /* 0x00000020ff037e24 */ /* 0x000fc8000f8e00ff */
[----:B------:R-:W1:Y:S04]  /*1c70*/  F2I.FTZ.U32.TRUNC.NTZ R0, R0 ;  /* 0x0000000000007305 */ /* 0x000e68000021f000 */
[----:B------:R-:W-:Y:S01]  /*1c80*/  @!UP0 UIADD3 UR5, UPT, UPT, UR5, -UR9, URZ ;  /* 0x8000000905058290 */ /* 0x000fe2000fffe0ff */
[----:B------:R-:W-:Y:S01]  /*1c90*/  SHF.L.U32 R3, R3, 0x1f, RZ ;  /* 0x0000001f03037819 */ /* 0x000fe200000006ff */
[----:B------:R-:W-:Y:S02]  /*1ca0*/  @!UP0 UIADD3 UR4, UPT, UPT, UR4, 0x1, URZ ;  /* 0x0000000104048890 */ /* 0x000fe4000fffe0ff */
[----:B------:R-:W-:Y:S02]  /*1cb0*/  UISETP.GE.U32.AND UP1, UPT, UR5, UR9, UPT ;  /* 0x000000090500728c */ /* 0x000fe4000bf26070 */
[----:B------:R-:W-:-:S04]  /*1cc0*/  ULOP3.LUT UR5, UR8, UR60, URZ, 0x3c, !UPT ;  /* 0x0000003c08057292 */ /* 0x000fc8000f8e3cff */
[----:B------:R-:W-:Y:S02]  /*1cd0*/  UISETP.GE.AND UP0, UPT, UR5, URZ, UPT ;  /* 0x000000ff0500728c */ /* 0x000fe4000bf06270 */
[----:B--2---:R-:W-:Y:S01]  /*1ce0*/  ULEA UR33, UR7, UR33, 0x18 ;  /* 0x0000002107217291 */ /* 0x004fe2000f8ec0ff */
[----:B-1----:R-:W-:Y:S02]  /*1cf0*/  R2UR UR5, R0 ;  /* 0x00000000000572ca */ /* 0x002fe400000e0000 */
[----:B------:R-:W-:Y:S02]  /*1d00*/  @UP1 UIADD3 UR4, UPT, UPT, UR4, 0x1, URZ ;  /* 0x0000000104041890 */ /* 0x000fe4000fffe0ff */
[----:B------:R-:W-:Y:S02]  /*1d10*/  UISETP.NE.AND UP1, UPT, UR60, URZ, UPT ;  /* 0x000000ff3c00728c */ /* 0x000fe4000bf25270 */
[----:B------:R-:W-:-:S03]  /*1d20*/  ULEA UR7, UR36, UR33, 0x3 ;  /* 0x0000002124077291 */ /* 0x000fc6000f8e18ff */
[----:B------:R-:W-:Y:S02]  /*1d30*/  UMOV UR6, UR4 ;  /* 0x0000000400067c82 */ /* 0x000fe40008000000 */
[----:B------:R-:W-:Y:S02]  /*1d40*/  @!UP0 UIADD3 UR6, UPT, UPT, -UR6, URZ, URZ ;  /* 0x000000ff06068290 */ /* 0x000fe4000fffe1ff */
[----:B------:R-:W-:Y:S02]  /*1d50*/  UIADD3 UR4, UPT, UPT, URZ, -UR5, URZ ;  /* 0x80000005ff047290 */ /* 0x000fe4000fffe0ff */
[----:B------:R1:W2:Y:S01]  /*1d60*/  SYNCS.PHASECHK.TRANS64.TRYWAIT P0, [UR7+0x40], R3 ;  /* 0x00004003ff0075a7 */ /* 0x0002a20008001107 */
[----:B------:R-:W-:Y:S02]  /*1d70*/  @!UP1 ULOP3.LUT UR6, URZ, UR60, URZ, 0x33, !UPT ;  /* 0x0000003cff069292 */ /* 0x000fe4000f8e33ff */
[----:B------:R-:W-:-:S03]  /*1d80*/  UIMAD UR7, UR4, UR10, URZ ;  /* 0x0000000a040772a4 */ /* 0x000fc6000f8e02ff */
[----:B------:R-:W-:Y:S01]  /*1d90*/  UMOV UR4, URZ ;  /* 0x000000ff00047c82 */ /* 0x000fe20008000000 */
[----:B------:R-:W-:Y:S01]  /*1da0*/  IMAD.U32 R0, RZ, RZ, UR6 ;  /* 0x00000006ff007e24 */ /* 0x000fe2000f8e00ff */
[----:B------:R-:W-:Y:S02]  /*1db0*/  UIMAD.WIDE.U32 UR4, UR5, UR7, UR4 ;  /* 0x00000007050472a5 */ /* 0x000fe4000f8e0004 */
[----:B------:R-:W-:Y:S02]  /*1dc0*/  ULEA.HI UR7, UR28, UR28, URZ, 0x1 ;  /* 0x0000001c1c077291 */ /* 0x000fe4000f8f08ff */
[----:B------:R-:W-:Y:S02]  /*1dd0*/  IABS R0, R0 ;  /* 0x0000000000007213 */ /* 0x000fe40000000000 */
[----:B------:R-:W-:Y:S02]  /*1de0*/  USHF.L.U32 UR7, UR7, 0x7, URZ ;  /* 0x0000000707077899 */ /* 0x000fe400080006ff */
[----:B------:R-:W-:Y:S01]  /*1df0*/  R2UR UR9, R0 ;  /* 0x00000000000972ca */ /* 0x000fe200000e0000 */
[----:B------:R-:W-:Y:S01]  /*1e00*/  UMOV UR4, UR5 ;  /* 0x0000000500047c82 */ /* 0x000fe20008000000 */
[----:B------:R-:W-:-:S04]  /*1e10*/  ULOP3.LUT UR42, UR7, 0xffffff00, URZ, 0xc0, !UPT ;  /* 0xffffff00072a7892 */ /* 0x000fc8000f8ec0ff */
[----:B------:R-:W-:-:S07]  /*1e20*/  ULOP3.LUT UR42, UR42, 0x80, UR69, 0xf8, !UPT ;  /* 0x000000802a2a7892 */ /* 0x000fce000f8ef845 */
[----:B------:R-:W-:-:S07]  /*1e30*/  UIMAD.WIDE.U32 UR4, UR4, UR9, URZ ;  /* 0x00000009040472a5 */ /* 0x000fce000f8e00ff */
[----:B------:R-:W-:Y:S02]  /*1e40*/  UMOV UR4, UR5 ;  /* 0x0000000500047c82 */ /* 0x000fe40008000000 */
[----:B------:R-:W-:-:S04]  /*1e50*/  UIADD3 UR5, UPT, UPT, -UR4, URZ, URZ ;  /* 0x000000ff04057290 */ /* 0x000fc8000fffe1ff */
[----:B------:R-:W-:-:S04]  /*1e60*/  UIMAD UR5, UR10, UR5, UR9 ;  /* 0x000000050a0572a4 */ /* 0x000fc8000f8e0209 */
[----:B------:R-:W-:-:S11]  /*1e70*/  UISETP.GT.U32.AND UP0, UPT, UR10, UR5, UPT ;  /* 0x000000050a00728c */ /* 0x000fd6000bf04070 */
[----:B------:R-:W-:Y:S02]  /*1e80*/  @!UP0 UIADD3 UR5, UPT, UPT, UR5, -UR10, URZ ;  /* 0x8000000a05058290 */ /* 0x000fe4000fffe0ff */
[----:B------:R-:W-:Y:S02]  /*1e90*/  @!UP0 UIADD3 UR4, UPT, UPT, UR4, 0x1, URZ ;  /* 0x0000000104048890 */ /* 0x000fe4000fffe0ff */
[----:B------:R-:W-:Y:S02]  /*1ea0*/  UISETP.GE.U32.AND UP1, UPT, UR5, UR10, UPT ;  /* 0x0000000a0500728c */ /* 0x000fe4000bf26070 */
[----:B------:R-:W-:Y:S02]  /*1eb0*/  ULOP3.LUT UR5, UR6, UR50, URZ, 0x3c, !UPT ;  /* 0x0000003206057292 */ /* 0x000fe4000f8e3cff */
[----:B------:R-:W-:Y:S02]  /*1ec0*/  UIADD3 UR10, UPT, UPT, -UR8, URZ, URZ ;  /* 0x000000ff080a7290 */ /* 0x000fe4000fffe1ff */
[----:B------:R-:W-:-:S02]  /*1ed0*/  UISETP.GE.AND UP0, UPT, UR5, URZ, UPT ;  /* 0x000000ff0500728c */ /* 0x000fc4000bf06270 */
[----:B------:R-:W-:Y:S02]  /*1ee0*/  UIMAD UR10, UR61, UR10, UR21 ;  /* 0x0000000a3d0a72a4 */ /* 0x000fe4000f8e0215 */
[----:B------:R-:W-:Y:S02]  /*1ef0*/  UIADD3 UR5, UPT, UPT, -UR6, URZ, URZ ;  /* 0x000000ff06057290 */ /* 0x000fe4000fffe1ff */
[----:B------:R-:W-:Y:S02]  /*1f00*/  @UP1 UIADD3 UR4, UPT, UPT, UR4, 0x1, URZ ;  /* 0x0000000104041890 */ /* 0x000fe4000fffe0ff */
[----:B------:R-:W-:Y:S02]  /*1f10*/  ULEA UR10, UR10, UR67, 0x7 ;  /* 0x000000430a0a7291 */ /* 0x000fe4000f8e38ff */
[----:B------:R-:W-:-:S03]  /*1f20*/  UIMAD UR60, UR60, UR5, UR8 ;  /* 0x000000053c3c72a4 */ /* 0x000fc6000f8e0208 */
[----:B------:R-:W-:Y:S02]  /*1f30*/  UMOV UR55, UR4 ;  /* 0x0000000400377c82 */ /* 0x000fe40008000000 */
[----:B------:R-:W-:Y:S02]  /*1f40*/  @!UP0 UIADD3 UR55, UPT, UPT, -UR55, URZ, URZ ;  /* 0x000000ff37378290 */ /* 0x000fe4000fffe1ff */
[----:B------:R-:W-:Y:S02]  /*1f50*/  UISETP.GE.U32.AND UP0, UPT, UR68, 0x7f, UPT ;  /* 0x0000007f4400788c */ /* 0x000fe4000bf06070 */
[----:B------:R-:W-:-:S04]  /*1f60*/  @!UP2 ULOP3.LUT UR55, URZ, UR50, URZ, 0x33, !UPT ;  /* 0x00000032ff37a292 */ /* 0x000fc8000f8e33ff */
[----:B------:R-:W-:-:S04]  /*1f70*/  UIADD3 UR4, UPT, UPT, -UR55, URZ, URZ ;  /* 0x000000ff37047290 */ /* 0x000fc8000fffe1ff */
[----:B------:R-:W-:Y:S01]  /*1f80*/  UIMAD UR50, UR50, UR4, UR6 ;  /* 0x00000004323272a4 */ /* 0x000fe2000f8e0206 */
[----:B-12---:R-:W-:Y:S11]  /*1f90*/  BRA.U !UP0, `(.L_x_22) ;  /* 0x0000000508807547 */ /* 0x006ff6000b800000 */
[----:B------:R-:W1:Y:S01]  /*1fa0*/  LDCU UR11, c[0x0][0x5c8] ;  /* 0x0000b900ff0b77ac */ /* 0x000e620008000800 */
[----:B------:R-:W2:Y:S01]  /*1fb0*/  LDCU.64 UR8, c[0x0][0x5c0] ;  /* 0x0000b800ff0877ac */ /* 0x000ea20008000a00 */
[----:B------:R-:W2:Y:S01]  /*1fc0*/  LDCU.64 UR48, c[0x0][0x5f8] ;  /* 0x0000bf00ff3077ac */ /* 0x000ea20008000a00 */
[----:B------:R-:W1:Y:S01]  /*1fd0*/  LDCU UR37, c[0x0][0x600] ;  /* 0x0000c000ff2577ac */ /* 0x000e620008000800 */
[----:B------:R-:W4:Y:S01]  /*1fe0*/  LDCU UR24, c[0x0][0x5a8] ;  /* 0x0000b500ff1877ac */ /* 0x000f220008000800 */
[----:B------:R-:W1:Y:S01]  /*1ff0*/  LDCU UR23, c[0x0][0x59c] ;  /* 0x0000b380ff1777ac */ /* 0x000e620008000800 */
[----:B------:R-:W1:Y:S01]  /*2000*/  LDCU UR22, c[0x0][0x590] ;  /* 0x0000b200ff1677ac */ /* 0x000e620008000800 */
[----:B------:R-:W1:Y:S01]  /*2010*/  LDCU UR28, c[0x0][0x594] ;  /* 0x0000b280ff1c77ac */ /* 0x000e620008000800 */
[----:B------:R-:W1:Y:S01]  /*2020*/  LDCU UR27, c[0x0][0x598] ;  /* 0x0000b300ff1b77ac */ /* 0x000e620008000800 */
[----:B------:R-:W3:Y:S01]  /*2030*/  LDCU UR26, c[0x0][0x5ac] ;  /* 0x0000b580ff1a77ac */ /* 0x000ee20008000800 */
[----:B------:R-:W3:Y:S01]  /*2040*/  LDCU UR25, c[0x0][0x5b0] ;  /* 0x0000b600ff1977ac */ /* 0x000ee20008000800 */
[----:B------:R-:W3:Y:S01]  /*2050*/  LDCU UR5, c[0x0][0x5cc] ;  /* 0x0000b980ff0577ac */ /* 0x000ee20008000800 */
[----:B------:R-:W3:Y:S01]  /*2060*/  LDCU UR4, c[0x0][0x5ec] ;  /* 0x0000bd80ff0477ac */ /* 0x000ee20008000800 */
[----:B------:R-:W3:Y:S01]  /*2070*/  LDCU.64 UR20, c[0x0][0x5a0] ;  /* 0x0000b400ff1477ac */ /* 0x000ee20008000a00 */
[----:B------:R-:W3:Y:S01]  /*2080*/  LDCU.64 UR16, c[0x0][0x5d0] ;  /* 0x0000ba00ff1077ac */ /* 0x000ee20008000a00 */
[----:B------:R-:W3:Y:S01]  /*2090*/  LDCU.64 UR6, c[0x0][0x5f0] ;  /* 0x0000be00ff0677ac */ /* 0x000ee20008000a00 */
[----:B--2---:R-:W-:-:S02]  /*20a0*/  UIMAD UR48, UR60, UR8, UR48 ;  /* 0x000000083c3072a4 */ /* 0x004fc4000f8e0230 */
[----:B------:R-:W-:Y:S02]  /*20b0*/  UIMAD UR38, UR50, UR9, UR49 ;  /* 0x00000009322672a4 */ /* 0x000fe4000f8e0231 */
[----:B------:R-:W-:Y:S02]  /*20c0*/  UIADD3 UR46, UPT, UPT, UR42, 0x40, URZ ;  /* 0x000000402a2e7890 */ /* 0x000fe4000fffe0ff */
[----:B-1----:R-:W-:Y:S01]  /*20d0*/  UIMAD UR37, UR55, UR11, UR37 ;  /* 0x0000000b372572a4 */ /* 0x002fe2000f8e0225 */
[----:B------:R-:W-:Y:S01]  /*20e0*/  UMOV UR18, URZ ;  /* 0x000000ff00127c82 */ /* 0x000fe20008000000 */
[----:B----4-:R-:W-:-:S10]  /*20f0*/  UMOV UR14, UR36 ;  /* 0x00000024000e7c82 */ /* 0x010fd40008000000 */
.L_x_28:
[----:B------:R-:W-:Y:S01]  /*2100*/  @!P3 MOV R3, 0xc000 ;  /* 0x0000c0000003b802 */ /* 0x000fe20000000f00 */
[----:B------:R-:W-:Y:S01]  /*2110*/  ULEA UR11, UR14, UR33, 0x3 ;  /* 0x000000210e0b7291 */ /* 0x000fe2000f8e18ff */
[----:B--2---:R-:W-:Y:S11]  /*2120*/  @P0 BRA `(.L_x_23) ;  /* 0x0000000000100947 */ /* 0x004ff60003800000 */
[----:B------:R-:W-:Y:S04]  /*2130*/  MOV R0, UR32 ;  /* 0x0000002000007c02 */ /* 0x000fe80008000f00 */
[----:B------:R-:W-:Y:S04]  /*2140*/  SHF.L.U32 R5, R0, 0x1f, RZ ;  /* 0x0000001f00057819 */ /* 0x000fe800000006ff */
[----:B------:R-:W1:Y:S02]  /*2150*/  SYNCS.PHASECHK.TRANS64.TRYWAIT P0, [UR11+0x40], R5 ;  /* 0x00004005ff0075a7 */ /* 0x000e64000800110b */
[----:B-1----:R-:W-:Y:S05]  /*2160*/  @!P0 BRA `(.L_x_24) ;  /* 0x0000008c00a88947 */ /* 0x002fea0003800000 */
.L_x_23:
[----:B------:R2:W-:Y:S01]  /*2170*/  @!P3 SYNCS.ARRIVE.TRANS64 RZ, [UR11], R3 ;  /* 0x00000003ffffb9a7 */ /* 0x0005e2000800000b */
[----:B------:R-:W-:Y:S04]  /*2180*/  ULOP3.LUT UR8, UR54, 0x2, URZ, 0xfc, !UPT ;  /* 0x0000000236087892 */ /* 0x000fe8000f8efcff */
[----:B------:R-:W-:Y:S09]  /*2190*/  UISETP.NE.AND UP0, UPT, UR8, 0x2, UPT ;  /* 0x000000020800788c */ /* 0x000ff2000bf05270 */
[----:B------:R-:W-:Y:S05]  /*21a0*/  BRA.U UP0, `(.L_x_25) ;  /* 0x0000000100047547 */ /* 0x000fea000b800000 */
[----:B---3--:R-:W-:Y:S05]  /*21b0*/  BPT.TRAP 0x1 ;  /* 0x000000040000795c */ /* 0x008fea0000300000 */
.L_x_25:
[----:B------:R-:W-:Y:S04]  /*21c0*/  BSSY.RECONVERGENT B0, `(.L_x_26) ;  /* 0x0000003000007945 */ /* 0x000fe80003800200 */
[----:B------:R-:W-:Y:S05]  /*21d0*/  @P2 BRA `(.L_x_27) ;  /* 0x0000000000042947 */ /* 0x000fea0003800000 */
[----:B---3--:R-:W-:Y:S05]  /*21e0*/  BPT.TRAP 0x1 ;  /* 0x000000040000795c */ /* 0x008fea0000300000 */
.L_x_27:
[----:B---3--:R-:W-:Y:S05]  /*21f0*/  BSYNC.RECONVERGENT B0 ;  /* 0x0000000000007941 */ /* 0x008fea0003800200 */
.L_x_26:
[----:B------:R-:W-:Y:S02]  /*2200*/  UIADD3 UR8, UPT, UPT, UR14, 0x1, URZ ;  /* 0x000000010e087890 */ /* 0x000fe4000fffe0ff */
[----:B------:R-:W-:Y:S02]  /*2210*/  USHF.L.U32 UR43, UR18, 0x6, URZ ;  /* 0x00000006122b7899 */ /* 0x000fe400080006ff */
[----:B------:R-:W-:Y:S02]  /*2220*/  UISETP.NE.AND UP0, UPT, UR8, 0x8, UPT ;  /* 0x000000080800788c */ /* 0x000fe4000bf05270 */
[----:B------:R-:W-:Y:S02]  /*2230*/  UISETP.NE.AND UP2, UPT, UR23, 0x1, UPT ;  /* 0x000000011700788c */ /* 0x000fe4000bf45270 */
[----:B------:R-:W-:Y:S02]  /*2240*/  USEL UR9, URZ, 0x1, UP0 ;  /* 0x00000001ff097887 */ /* 0x000fe40008000000 */
[----:B------:R-:W-:Y:S02]  /*2250*/  USEL UR36, UR8, URZ, UP0 ;  /* 0x000000ff08247287 */ /* 0x000fe40008000000 */
[----:B------:R-:W-:Y:S02]  /*2260*/  ULOP3.LUT UR32, UR32, UR9, URZ, 0x3c, !UPT ;  /* 0x0000000920207292 */ /* 0x000fe4000f8e3cff */
[----:B------:R-:W-:Y:S02]  /*2270*/  ULEA UR8, UR36, UR33, 0x3 ;  /* 0x0000002124087291 */ /* 0x000fe4000f8e18ff */
[----:B------:R-:W-:Y:S02]  /*2280*/  UISETP.NE.AND UP0, UPT, UR22, 0x1, UPT ;  /* 0x000000011600788c */ /* 0x000fe4000bf05270 */
[----:B------:R-:W-:Y:S01]  /*2290*/  ULEA UR19, UR14, UR33, 0xe ;  /* 0x000000210e137291 */ /* 0x000fe2000f8e70ff */
[----:B-1----:R-:W-:Y:S01]  /*22a0*/  MOV R0, UR32 ;  /* 0x0000002000007c02 */ /* 0x002fe20008000f00 */
[----:B------:R-:W-:Y:S02]  /*22b0*/  UIADD3 UR30, UP1, UPT, UR56, 0x80, URZ ;  /* 0x00000080381e7890 */ /* 0x000fe4000ff3e0ff */
[----:B------:R-:W-:Y:S01]  /*22c0*/  ULOP3.LUT UR41, UR11, 0xfefffff8, URZ, 0xc0, !UPT ;  /* 0xfefffff80b297892 */ /* 0x000fe2000f8ec0ff */
[----:B--2---:R-:W-:Y:S01]  /*22d0*/  SHF.L.U32 R3, R0, 0x1f, RZ ;  /* 0x0000001f00037819 */ /* 0x004fe200000006ff */
[----:B------:R-:W-:Y:S02]  /*22e0*/  UISETP.NE.AND UP3, UPT, UR24, 0x1, UPT ;  /* 0x000000011800788c */ /* 0x000fe4000bf65270 */
[----:B------:R-:W-:Y:S01]  /*22f0*/  UIADD3.X UR31, UPT, UPT, URZ, UR57, URZ, UP1, !UPT ;  /* 0x00000039ff1f7290 */ /* 0x000fe20008ffe4ff */
[----:B------:R1:W2:Y:S01]  /*2300*/  SYNCS.PHASECHK.TRANS64.TRYWAIT P0, [UR8+0x40], R3 ;  /* 0x00004003ff0075a7 */ /* 0x0002a20008001108 */
[----:B------:R-:W-:Y:S02]  /*2310*/  UIMAD.WIDE.U32 UR8, UR43, UR28, URZ ;  /* 0x0000001c2b0872a5 */ /* 0x000fe4000f8e00ff */
[----:B------:R-:W-:Y:S02]  /*2320*/  ULEA UR8, UR38, UR48, 0x5 ;  /* 0x0000003026087291 */ /* 0x000fe4000f8e28ff */
[----:B------:R-:W-:Y:S02]  /*2330*/  USHF.R.U32.HI UR9, URZ, UR27, UR9 ;  /* 0x0000001bff097299 */ /* 0x000fe40008011609 */
[----:B------:R-:W-:Y:S02]  /*2340*/  ULEA UR29, UR37, UR8, 0xa ;  /* 0x00000008251d7291 */ /* 0x000fe4000f8e50ff */
[----:B------:R-:W-:Y:S02]  /*2350*/  USEL UR9, UR43, UR9, !UP0 ;  /* 0x000000092b097287 */ /* 0x000fe4000c000000 */
[----:B------:R-:W-:Y:S02]  /*2360*/  UIADD3 UR40, UPT, UPT, UR19, 0x8400, URZ ;  /* 0x0000840013287890 */ /* 0x000fe4000fffe0ff */
[----:B------:R-:W-:Y:S02]  /*2370*/  UIMAD.WIDE.U32 UR12, UR9, UR20, URZ ;  /* 0x00000014090c72a5 */ /* 0x000fe4000f8e00ff */
[----:B------:R-:W-:Y:S02]  /*2380*/  ULEA UR12, UR14, UR33, 0xd ;  /* 0x000000210e0c7291 */ /* 0x000fe4000f8e68ff */
[----:B------:R-:W-:Y:S02]  /*2390*/  USHF.R.U32.HI UR13, URZ, UR21, UR13 ;  /* 0x00000015ff0d7299 */ /* 0x000fe4000801160d */
[----:B------:R-:W-:Y:S02]  /*23a0*/  UIADD3 UR44, UPT, UPT, UR19, 0xa400, URZ ;  /* 0x0000a400132c7890 */ /* 0x000fe4000fffe0ff */
[----:B------:R-:W-:Y:S02]  /*23b0*/  USEL UR13, UR9, UR13, !UP2 ;  /* 0x0000000d090d7287 */ /* 0x000fe4000d000000 */
[----:B------:R-:W-:Y:S02]  /*23c0*/  UIADD3 UR34, UP0, UPT, UR56, 0x180, URZ ;  /* 0x0000018038227890 */ /* 0x000fe4000ff1e0ff */
[----:B------:R-:W-:Y:S02]  /*23d0*/  UIMAD.WIDE.U32 UR14, UR13, UR26, URZ ;  /* 0x0000001a0d0e72a5 */ /* 0x000fe4000f8e00ff */
[----:B------:R-:W-:Y:S02]  /*23e0*/  UIADD3.X UR35, UPT, UPT, URZ, UR57, URZ, UP0, !UPT ;  /* 0x00000039ff237290 */ /* 0x000fe400087fe4ff */
[----:B------:R-:W-:Y:S01]  /*23f0*/  UIADD3 UR18, UPT, UPT, UR18, 0x1, URZ ;  /* 0x0000000112127890 */ /* 0x000fe2000fffe0ff */
[----:B------:R-:W-:Y:S01]  /*2400*/  UMOV UR52, 0x0 ;  /* 0x0000000000347882 */ /* 0x000fe20000000000 */
[----:B------:R-:W-:Y:S02]  /*2410*/  UMOV UR53, 0x10000000 ;  /* 0x1000000000357882 */ /* 0x000fe40000000000 */
[----:B------:R-:W-:Y:S01]  /*2420*/  UISETP.NE.AND UP0, UPT, UR18, UR51, UPT ;  /* 0x000000331200728c */ /* 0x000fe2000bf05270 */
[----:B------:R-:W-:Y:S01]  /*2430*/  UTMALDG.2D.2CTA [UR40], [UR30], desc[UR52] ;  /* 0x000034281e0075b4 */ /* 0x000fe20008209000 */
[----:B------:R-:W-:Y:S01]  /*2440*/  UMOV UR45, UR41 ;  /* 0x00000029002d7c82 */ /* 0x000fe20008000000 */
[----:B------:R-:W-:Y:S01]  /*2450*/  UMOV UR47, UR43 ;  /* 0x0000002b002f7c82 */ /* 0x000fe20008000000 */
[----:B------:R-:W-:Y:S01]  /*2460*/  UMOV UR8, UR15 ;  /* 0x0000000f00087c82 */ /* 0x000fe20008000000 */
[----:B------:R-:W-:Y:S01]  /*2470*/  UMOV UR19, UR51 ;  /* 0x0000003300137c82 */ /* 0x000fe20008000000 */
[----:B------:R-:W-:Y:S02]  /*2480*/  USHF.R.U32.HI UR11, URZ, UR25, UR8 ;  /* 0x00000019ff0b7299 */ /* 0x000fe40008011608 */
[----:B------:R-:W-:Y:S01]  /*2490*/  UIADD3 UR8, UPT, UPT, UR12, 0x28400, URZ ;  /* 0x000284000c087890 */ /* 0x000fe2000fffe0ff */
[----:B------:R-:W-:Y:S01]  /*24a0*/  UTMALDG.2D.2CTA [UR44], [UR30], desc[UR52] ;  /* 0x0000342c1e0075b4 */ /* 0x000fe20008209000 */
[----:B------:R-:W-:Y:S02]  /*24b0*/  USEL UR14, UR13, UR11, !UP3 ;  /* 0x0000000b0d0e7287 */ /* 0x000fe4000d800000 */
[----:B------:R-:W-:Y:S02]  /*24c0*/  UIADD3 UR12, UPT, UPT, -UR9, URZ, URZ ;  /* 0x000000ff090c7290 */ /* 0x000fe4000fffe1ff */
[----:B------:R-:W-:Y:S02]  /*24d0*/  UIADD3 UR11, UPT, UPT, -UR13, URZ, URZ ;  /* 0x000000ff0d0b7290 */ /* 0x000fe4000fffe1ff */
[----:B------:R-:W-:Y:S02]  /*24e0*/  UIADD3 UR15, UPT, UPT, -UR14, URZ, URZ ;  /* 0x000000ff0e0f7290 */ /* 0x000fe4000fffe1ff */
[----:B------:R-:W-:Y:S02]  /*24f0*/  UIMAD UR12, UR22, UR12, UR43 ;  /* 0x0000000c160c72a4 */ /* 0x000fe4000f8e022b */
[----:B------:R-:W-:Y:S02]  /*2500*/  UIMAD UR9, UR23, UR11, UR9 ;  /* 0x0000000b170972a4 */ /* 0x000fe4000f8e0209 */
[----:B------:R-:W-:Y:S02]  /*2510*/  UIMAD UR13, UR24, UR15, UR13 ;  /* 0x0000000f180d72a4 */ /* 0x000fe4000f8e020d */
[----:B------:R-:W-:Y:S02]  /*2520*/  UIMAD UR11, UR12, UR5, UR4 ;  /* 0x000000050c0b72a4 */ /* 0x000fe4000f8e0204 */
[----:B------:R-:W-:Y:S02]  /*2530*/  UIMAD UR12, UR9, UR16, UR6 ;  /* 0x00000010090c72a4 */ /* 0x000fe4000f8e0206 */
[----:B------:R-:W-:Y:S02]  /*2540*/  UIMAD UR13, UR13, UR17, UR7 ;  /* 0x000000110d0d72a4 */ /* 0x000fe4000f8e0207 */
[----:B------:R-:W-:Y:S01]  /*2550*/  UPRMT UR15, UR29, 0x5410, URZ ;  /* 0x000054101d0f7896 */ /* 0x000fe200080000ff */
[----:B------:R-:W-:Y:S08]  /*2560*/  UMOV UR9, UR41 ;  /* 0x0000002900097c82 */ /* 0x000ff00008000000 */
[----:B------:R3:W-:Y:S02]  /*2570*/  UTMALDG.5D.IM2COL.2CTA [UR8], [UR34], UR15, desc[UR52] ;  /* 0x00003408220073b4 */ /* 0x0007e4000826100f */
[----:B---3--:R-:W-:Y:S01]  /*2580*/  UMOV UR14, UR36 ;  /* 0x00000024000e7c82 */ /* 0x008fe20008000000 */
[----:B-1----:R-:W-:Y:S05]  /*2590*/  BRA.U UP0, `(.L_x_28) ;  /* 0xfffffff900d87547 */ /* 0x002fea000b83ffff */
.L_x_22:
[----:B------:R-:W-:Y:S01]  /*25a0*/  ULEA UR4, UR36, UR33, 0x3 ;  /* 0x0000002124047291 */ /* 0x000fe2000f8e18ff */
[----:B------:R-:W-:Y:S01]  /*25b0*/  MOV R0, UR32 ;  /* 0x0000002000007c02 */ /* 0x000fe20008000f00 */
[----:B------:R-:W-:Y:S01]  /*25c0*/  @!P1 SYNCS.ARRIVE.TRANS64.A1T0 RZ, [UR33+0xc8], RZ ;  /* 0x0000c8ffffff99a7 */ /* 0x000fe20008100021 */
[----:B------:R-:W-:Y:S02]  /*25d0*/  UISETP.GT.AND UP0, UPT, UR65, UR64, UPT ;  /* 0x000000404100728c */ /* 0x000fe4000bf04270 */
[----:B------:R-:W-:-:S04]  /*25e0*/  SHF.L.U32 R0, R0, 0x1f, RZ ;  /* 0x0000001f00007819 */ /* 0x000fc800000006ff */
[----:B--2---:R1:W2:Y:S03]  /*25f0*/  SYNCS.PHASECHK.TRANS64.TRYWAIT P0, [UR4+0x40], R0 ;  /* 0x00004000ff0075a7 */ /* 0x0042a60008001104 */
[----:B------:R-:W-:Y:S05]  /*2600*/  BRA.U !UP0, `(.L_x_29) ;  /* 0x00000005087c7547 */ /* 0x000fea000b800000 */
[----:B------:R-:W4:Y:S01]  /*2610*/  LDCU.64 UR12, c[0x0][0x5c0] ;  /* 0x0000b800ff0c77ac */ /* 0x000f220008000a00 */
[----:B------:R-:W4:Y:S01]  /*2620*/  LDCU.64 UR8, c[0x0][0x5f8] ;  /* 0x0000bf00ff0877ac */ /* 0x000f220008000a00 */
[----:B------:R-:W3:Y:S01]  /*2630*/  LDCU UR11, c[0x0][0x5c8] ;  /* 0x0000b900ff0b77ac */ /* 0x000ee20008000800 */
[----:B------:R-:W3:Y:S01]  /*2640*/  LDCU UR38, c[0x0][0x600] ;  /* 0x0000c000ff2677ac */ /* 0x000ee20008000800 */
[----:B------:R-:W1:Y:S01]  /*2650*/  LDCU UR23, c[0x0][0x5a8] ;  /* 0x0000b500ff1777ac */ /* 0x000e620008000800 */
[----:B------:R-:W1:Y:S01]  /*2660*/  LDCU UR22, c[0x0][0x59c] ;  /* 0x0000b380ff1677ac */ /* 0x000e620008000800 */
[----:B----4-:R-:W-:Y:S01]  /*2670*/  UIMAD UR48, UR50, UR13, UR9 ;  /* 0x0000000d323072a4 */ /* 0x010fe2000f8e0209 */
[----:B------:R-:W4:Y:S01]  /*2680*/  LDCU UR18, c[0x0][0x590] ;  /* 0x0000b200ff1277ac */ /* 0x000f220008000800 */
[----:B------:R-:W1:Y:S01]  /*2690*/  LDCU UR27, c[0x0][0x594] ;  /* 0x0000b280ff1b77ac */ /* 0x000e620008000800 */
[----:B------:R-:W1:Y:S01]  /*26a0*/  LDCU UR26, c[0x0][0x598] ;  /* 0x0000b300ff1a77ac */ /* 0x000e620008000800 */
[----:B------:R-:W1:Y:S01]  /*26b0*/  LDCU UR25, c[0x0][0x5ac] ;  /* 0x0000b580ff1977ac */ /* 0x000e620008000800 */
[----:B------:R-:W1:Y:S01]  /*26c0*/  LDCU UR24, c[0x0][0x5b0] ;  /* 0x0000b600ff1877ac */ /* 0x000e620008000800 */
[----:B------:R-:W1:Y:S01]  /*26d0*/  LDCU UR5, c[0x0][0x5cc] ;  /* 0x0000b980ff0577ac */ /* 0x000e620008000800 */
[----:B------:R-:W1:Y:S01]  /*26e0*/  LDCU UR4, c[0x0][0x5ec] ;  /* 0x0000bd80ff0477ac */ /* 0x000e620008000800 */
[----:B------:R-:W1:Y:S01]  /*26f0*/  LDCU.64 UR20, c[0x0][0x5a0] ;  /* 0x0000b400ff1477ac */ /* 0x000e620008000a00 */
[----:B------:R-:W1:Y:S01]  /*2700*/  LDCU.64 UR16, c[0x0][0x5d0] ;  /* 0x0000ba00ff1077ac */ /* 0x000e620008000a00 */
[----:B------:R-:W1:Y:S01]  /*2710*/  LDCU.64 UR6, c[0x0][0x5f0] ;  /* 0x0000be00ff0677ac */ /* 0x000e620008000a00 */
[----:B------:R-:W-:-:S02]  /*2720*/  UIMAD UR49, UR60, UR12, UR8 ;  /* 0x0000000c3c3172a4 */ /* 0x000fc4000f8e0208 */
[----:B------:R-:W-:Y:S02]  /*2730*/  UIADD3 UR50, UPT, UPT, UR66, UR19, URZ ;  /* 0x0000001342327290 */ /* 0x000fe4000fffe0ff */
[----:B------:R-:W-:Y:S02]  /*2740*/  UIADD3 UR46, UPT, UPT, UR42, 0x40, URZ ;  /* 0x000000402a2e7890 */ /* 0x000fe4000fffe0ff */
[----:B---3--:R-:W-:Y:S01]  /*2750*/  UIMAD UR38, UR55, UR11, UR38 ;  /* 0x0000000b372672a4 */ /* 0x008fe2000f8e0226 */
[----:B------:R-:W-:-:S11]  /*2760*/  UMOV UR14, UR36 ;  /* 0x00000024000e7c82 */ /* 0x000fd60008000000 */
.L_x_35:
[----:B------:R-:W-:Y:S01]  /*2770*/  @!P3 MOV R3, 0xc000 ;  /* 0x0000c0000003b802 */ /* 0x000fe20000000f00 */
[----:B------:R-:W-:Y:S01]  /*2780*/  ULEA UR11, UR14, UR33, 0x3 ;  /* 0x000000210e0b7291 */ /* 0x000fe2000f8e18ff */
[----:B--2---:R-:W-:Y:S11]  /*2790*/  @P0 BRA `(.L_x_30) ;  /* 0x0000000000100947 */ /* 0x004ff60003800000 */
[----:B-1----:R-:W-:Y:S04]  /*27a0*/  MOV R0, UR32 ;  /* 0x0000002000007c02 */ /* 0x002fe80008000f00 */
[----:B------:R-:W-:Y:S04]  /*27b0*/  SHF.L.U32 R5, R0, 0x1f, RZ ;  /* 0x0000001f00057819 */ /* 0x000fe800000006ff */
[----:B------:R-:W1:Y:S02]  /*27c0*/  SYNCS.PHASECHK.TRANS64.TRYWAIT P0, [UR11+0x40], R5 ;  /* 0x00004005ff0075a7 */ /* 0x000e64000800110b */
[----:B-1----:R-:W-:Y:S05]  /*27d0*/  @!P0 BRA `(.L_x_31) ;  /* 0x0000008800248947 */ /* 0x002fea0003800000 */
.L_x_30:
[----:B------:R2:W-:Y:S01]  /*27e0*/  @!P3 SYNCS.ARRIVE.TRANS64 RZ, [UR11], R3 ;  /* 0x00000003ffffb9a7 */ /* 0x0005e2000800000b */
[----:B------:R-:W-:Y:S04]  /*27f0*/  ULOP3.LUT UR8, UR54, 0x2, URZ, 0xfc, !UPT ;  /* 0x0000000236087892 */ /* 0x000fe8000f8efcff */
[----:B------:R-:W-:Y:S09]  /*2800*/  UISETP.NE.AND UP0, UPT, UR8, 0x2, UPT ;  /* 0x000000020800788c */ /* 0x000ff2000bf05270 */
[----:B------:R-:W-:Y:S05]  /*2810*/  BRA.U UP0, `(.L_x_32) ;  /* 0x0000000100047547 */ /* 0x000fea000b800000 */
[----:B-1--4-:R-:W-:Y:S05]  /*2820*/  BPT.TRAP 0x1 ;  /* 0x000000040000795c */ /* 0x012fea0000300000 */
.L_x_32:
[----:B------:R-:W-:Y:S04]  /*2830*/  BSSY.RECONVERGENT B0, `(.L_x_33) ;  /* 0x0000003000007945 */ /* 0x000fe80003800200 */
[----:B------:R-:W-:Y:S05]  /*2840*/  @P2 BRA `(.L_x_34) ;  /* 0x0000000000042947 */ /* 0x000fea0003800000 */
[----:B-1--4-:R-:W-:Y:S05]  /*2850*/  BPT.TRAP 0x1 ;  /* 0x000000040000795c */ /* 0x012fea0000300000 */
.L_x_34:
[----:B-1--4-:R-:W-:Y:S05]  /*2860*/  BSYNC.RECONVERGENT B0 ;  /* 0x0000000000007941 */ /* 0x012fea0003800200 */
.L_x_33:
        /* <DEDUP_REMOVED lines=10> */
[----:B------:R-:W-:Y:S01]  /*2910*/  MOV R0, UR32 ;  /* 0x0000002000007c02 */ /* 0x000fe20008000f00 */
[----:B------:R-:W-:Y:S02]  /*2920*/  ULEA UR31, UR14, UR33, 0xd ;  /* 0x000000210e1f7291 */ /* 0x000fe4000f8e68ff */
[----:B------:R-:W-:Y:S01]  /*2930*/  UIADD3 UR28, UP1, UPT, UR56, 0x80, URZ ;  /* 0x00000080381c7890 */ /* 0x000fe2000ff3e0ff */
[----:B--2---:R-:W-:Y:S01]  /*2940*/  SHF.L.U32 R3, R0, 0x1f, RZ ;  /* 0x0000001f00037819 */ /* 0x004fe200000006ff */
[----:B------:R-:W-:Y:S02]  /*2950*/  ULOP3.LUT UR41, UR11, 0xfefffff8, URZ, 0xc0, !UPT ;  /* 0xfefffff80b297892 */ /* 0x000fe4000f8ec0ff */
[----:B------:R-:W-:Y:S01]  /*2960*/  UISETP.NE.AND UP3, UPT, UR23, 0x1, UPT ;  /* 0x000000011700788c */ /* 0x000fe2000bf65270 */
[----:B------:R1:W2:Y:S01]  /*2970*/  SYNCS.PHASECHK.TRANS64.TRYWAIT P0, [UR8+0x40], R3 ;  /* 0x00004003ff0075a7 */ /* 0x0002a20008001108 */
[----:B------:R-:W-:Y:S02]  /*2980*/  UIMAD.WIDE.U32 UR8, UR43, UR27, URZ ;  /* 0x0000001b2b0872a5 */ /* 0x000fe4000f8e00ff */
[----:B------:R-:W-:Y:S02]  /*2990*/  ULEA UR8, UR48, UR49, 0x5 ;  /* 0x0000003130087291 */ /* 0x000fe4000f8e28ff */
[----:B------:R-:W-:Y:S02]  /*29a0*/  USHF.R.U32.HI UR9, URZ, UR26, UR9 ;  /* 0x0000001aff097299 */ /* 0x000fe40008011609 */
[----:B------:R-:W-:Y:S02]  /*29b0*/  ULEA UR37, UR38, UR8, 0xa ;  /* 0x0000000826257291 */ /* 0x000fe4000f8e50ff */
[----:B------:R-:W-:Y:S02]  /*29c0*/  USEL UR9, UR43, UR9, !UP0 ;  /* 0x000000092b097287 */ /* 0x000fe4000c000000 */
[----:B------:R-:W-:Y:S02]  /*29d0*/  UIADD3.X UR29, UPT, UPT, URZ, UR57, URZ, UP1, !UPT ;  /* 0x00000039ff1d7290 */ /* 0x000fe40008ffe4ff */
[----:B------:R-:W-:Y:S02]  /*29e0*/  UIMAD.WIDE.U32 UR12, UR9, UR20, URZ ;  /* 0x00000014090c72a5 */ /* 0x000fe4000f8e00ff */
[----:B------:R-:W-:Y:S02]  /*29f0*/  UIADD3 UR40, UPT, UPT, UR30, 0x8400, URZ ;  /* 0x000084001e287890 */ /* 0x000fe4000fffe0ff */
[----:B------:R-:W-:Y:S02]  /*2a00*/  USHF.R.U32.HI UR13, URZ, UR21, UR13 ;  /* 0x00000015ff0d7299 */ /* 0x000fe4000801160d */
[----:B------:R-:W-:Y:S02]  /*2a10*/  UIADD3 UR12, UPT, UPT, -UR9, URZ, URZ ;  /* 0x000000ff090c7290 */ /* 0x000fe4000fffe1ff */
[----:B------:R-:W-:Y:S02]  /*2a20*/  USEL UR13, UR9, UR13, !UP2 ;  /* 0x0000000d090d7287 */ /* 0x000fe4000d000000 */
[----:B------:R-:W-:Y:S02]  /*2a30*/  UIADD3 UR44, UPT, UPT, UR30, 0xa400, URZ ;  /* 0x0000a4001e2c7890 */ /* 0x000fe4000fffe0ff */
[----:B------:R-:W-:Y:S02]  /*2a40*/  UIMAD.WIDE.U32 UR14, UR13, UR25, URZ ;  /* 0x000000190d0e72a5 */ /* 0x000fe4000f8e00ff */
[----:B------:R-:W-:Y:S02]  /*2a50*/  UIMAD UR12, UR18, UR12, UR43 ;  /* 0x0000000c120c72a4 */ /* 0x000fe4000f8e022b */
[----:B------:R-:W-:Y:S02]  /*2a60*/  UIADD3 UR34, UP0, UPT, UR56, 0x180, URZ ;  /* 0x0000018038227890 */ /* 0x000fe4000ff1e0ff */
[----:B------:R-:W-:Y:S02]  /*2a70*/  UIADD3 UR19, UPT, UPT, UR19, 0x1, URZ ;  /* 0x0000000113137890 */ /* 0x000fe4000fffe0ff */
[----:B------:R-:W-:Y:S02]  /*2a80*/  UIADD3.X UR35, UPT, UPT, URZ, UR57, URZ, UP0, !UPT ;  /* 0x00000039ff237290 */ /* 0x000fe400087fe4ff */
[----:B------:R-:W-:Y:S01]  /*2a90*/  UISETP.NE.AND UP0, UPT, UR19, UR50, UPT ;  /* 0x000000321300728c */ /* 0x000fe2000bf05270 */
[----:B------:R-:W-:Y:S01]  /*2aa0*/  UMOV UR52, 0x0 ;  /* 0x0000000000347882 */ /* 0x000fe20000000000 */
[----:B------:R-:W-:Y:S01]  /*2ab0*/  UMOV UR53, 0x10000000 ;  /* 0x1000000000357882 */ /* 0x000fe20000000000 */
[----:B------:R-:W-:Y:S01]  /*2ac0*/  UMOV UR45, UR41 ;  /* 0x00000029002d7c82 */ /* 0x000fe20008000000 */
[----:B------:R-:W-:Y:S01]  /*2ad0*/  UTMALDG.2D.2CTA [UR40], [UR28], desc[UR52] ;  /* 0x000034281c0075b4 */ /* 0x000fe20008209000 */
[----:B------:R-:W-:Y:S01]  /*2ae0*/  UMOV UR47, UR43 ;  /* 0x0000002b002f7c82 */ /* 0x000fe20008000000 */
[----:B------:R-:W-:Y:S02]  /*2af0*/  UMOV UR8, UR15 ;  /* 0x0000000f00087c82 */ /* 0x000fe40008000000 */
[----:B------:R-:W-:Y:S02]  /*2b00*/  USHF.R.U32.HI UR11, URZ, UR24, UR8 ;  /* 0x00000018ff0b7299 */ /* 0x000fe40008011608 */
[----:B------:R-:W-:Y:S02]  /*2b10*/  UIADD3 UR8, UPT, UPT, UR31, 0x28400, URZ ;  /* 0x000284001f087890 */ /* 0x000fe4000fffe0ff */
[----:B------:R-:W-:Y:S01]  /*2b20*/  USEL UR14, UR13, UR11, !UP3 ;  /* 0x0000000b0d0e7287 */ /* 0x000fe2000d800000 */
[----:B------:R-:W-:Y:S01]  /*2b30*/  UTMALDG.2D.2CTA [UR44], [UR28], desc[UR52] ;  /* 0x0000342c1c0075b4 */ /* 0x000fe20008209000 */
[----:B------:R-:W-:Y:S02]  /*2b40*/  UIADD3 UR11, UPT, UPT, -UR13, URZ, URZ ;  /* 0x000000ff0d0b7290 */ /* 0x000fe4000fffe1ff */
[----:B------:R-:W-:Y:S02]  /*2b50*/  UIADD3 UR15, UPT, UPT, -UR14, URZ, URZ ;  /* 0x000000ff0e0f7290 */ /* 0x000fe4000fffe1ff */
        /* <DEDUP_REMOVED lines=10> */
.L_x_29:
[----:B------:R-:W-:Y:S01]  /*2c00*/  SHF.L.U32 R3, R2, 0x1f, RZ ;  /* 0x0000001f02037819 */ /* 0x000fe200000006ff */
[----:B------:R-:W-:-:S03]  /*2c10*/  NOP ;  /* 0x0000000000007918 */ /* 0x000fc60000000000 */
[----:B--2---:R-:W2:Y:S02]  /*2c20*/  SYNCS.PHASECHK.TRANS64.TRYWAIT P0, [UR33+0xd0], R3 ;  /* 0x0000d003ff0075a7 */ /* 0x004ea40008001121 */
[----:B--2---:R-:W-:Y:S05]  /*2c30*/  @!P0 BRA `(.L_x_36) ;  /* 0x0000008400248947 */ /* 0x004fea0003800000 */
.L_x_149:
[----:B------:R-:W2:Y:S01]  /*2c40*/  LDS.128 R4, [UR33+0x110] ;  /* 0x00011021ff047984 */ /* 0x000ea20008000c00 */
[----:B------:R-:W-:Y:S02]  /*2c50*/  UIADD3 UR4, UPT, UPT, UR33, 0xd8, URZ ;  /* 0x000000d821047890 */ /* 0x000fe4000fffe0ff */
[----:B------:R-:W-:Y:S01]  /*2c60*/  UISETP.GE.AND UP0, UPT, UR39, 0x1, UPT ;  /* 0x000000012700788c */ /* 0x000fe2000bf06270 */
[----:B------:R-:W-:Y:S01]  /*2c70*/  @!PT LDS RZ, [RZ] ;  /* 0x00000000fffff984 */ /* 0x000fe20000000800 */
[----:B------:R-:W-:Y:S01]  /*2c80*/  @!PT LDS RZ, [RZ] ;  /* 0x00000000fffff984 */ /* 0x000fe20000000800 */
[----:B------:R-:W-:Y:S01]  /*2c90*/  @!PT LDS RZ, [RZ] ;  /* 0x00000000fffff984 */ /* 0x000fe20000000800 */
[----:B------:R-:W-:Y:S01]  /*2ca0*/  @!PT LDS RZ, [RZ] ;  /* 0x00000000fffff984 */ /* 0x000fe20000000800 */
[----:B------:R4:W-:Y:S06]  /*2cb0*/  MEMBAR.ALL.CTA ;  /* 0x0000000000007992 */ /* 0x0009ec0000008000 */
[----:B----4-:R-:W4:Y:S01]  /*2cc0*/  FENCE.VIEW.ASYNC.S ;  /* 0x00000000000073c6 */ /* 0x010f220000000000 */
[----:B------:R-:W-:-:S09]  /*2cd0*/  UPRMT UR4, URZ, 0x654, UR4 ;  /* 0x00000654ff047896 */ /* 0x000fd20008000004 */
[----:B----4-:R-:W-:Y:S01]  /*2ce0*/  SYNCS.ARRIVE.TRANS64.RED.A1T0 RZ, [UR4], RZ ;  /* 0x000000ffffff79a7 */ /* 0x010fe20008100404 */
[----:B--2---:R-:W-:-:S13]  /*2cf0*/  LOP3.LUT P0, RZ, R6, 0x1, RZ, 0xc0, !PT ;  /* 0x0000000106ff7812 */ /* 0x004fda000780c0ff */
[----:B------:R-:W-:Y:S01]  /*2d00*/  VOTEU.ANY UP1, P0 ;  /* 0x0000000000ff7886 */ /* 0x000fe20000020100 */
[----:B------:R-:W-:-:S13]  /*2d10*/  PLOP3.LUT P0, PT, PT, PT, UP1, 0x80, 0x8 ;  /* 0x000000000008781c */ /* 0x000fda0003f0f018 */
[----:B-1----:R-:W-:Y:S02]  /*2d20*/  @P0 MOV R0, R4 ;  /* 0x0000000400000202 */ /* 0x002fe40000000f00 */
[----:B------:R-:W-:Y:S02]  /*2d30*/  @P0 LOP3.LUT R4, R5, 0xffff, RZ, 0xc0, !PT ;  /* 0x0000ffff05040812 */ /* 0x000fe400078ec0ff */
[----:B------:R-:W-:Y:S02]  /*2d40*/  @P0 R2UR UR6, R0 ;  /* 0x00000000000602ca */ /* 0x000fe400000e0000 */
[----:B------:R-:W-:-:S11]  /*2d50*/  @P0 R2UR UR5, R4 ;  /* 0x00000000040502ca */ /* 0x000fd600000e0000 */
[----:B------:R-:W-:Y:S02]  /*2d60*/  @UP1 UMOV UR59, UR6 ;  /* 0x00000006003b1c82 */ /* 0x000fe40008000000 */
[----:B------:R-:W-:Y:S01]  /*2d70*/  @UP1 UMOV UR58, UR5 ;  /* 0x00000005003a1c82 */ /* 0x000fe20008000000 */
[----:B------:R-:W-:Y:S05]  /*2d80*/  BRA.U !UP0, `(.L_x_37) ;  /* 0x0000000108d47547 */ /* 0x000fea000b800000 */
[----:B------:R-:W3:Y:S01]  /*2d90*/  LDCU.128 UR16, c[0x0][0xc10] ;  /* 0x00018200ff1077ac */ /* 0x000ee20008000c00 */
[----:B------:R-:W1:Y:S01]  /*2da0*/  LDCU UR20, c[0x0][0xc20] ;  /* 0x00018400ff1477ac */ /* 0x000e620008000800 */
[----:B------:R-:W2:Y:S01]  /*2db0*/  LDCU UR13, c[0x0][0xc0c] ;  /* 0x00018180ff0d77ac */ /* 0x000ea20008000800 */
[----:B------:R-:W4:Y:S01]  /*2dc0*/  LDCU.64 UR14, c[0x0][0xc28] ;  /* 0x00018500ff0e77ac */ /* 0x000f220008000a00 */
[----:B------:R-:W-:Y:S02]  /*2dd0*/  UISETP.NE.AND UP3, UPT, UR39, 0x1, UPT ;  /* 0x000000012700788c */ /* 0x000fe4000bf65270 */
[----:B---3--:R-:W-:Y:S02]  /*2de0*/  UIMAD.WIDE.U32 UR4, UR62, UR19, URZ ;  /* 0x000000133e0472a5 */ /* 0x008fe4000f8e00ff */
[----:B------:R-:W-:Y:S02]  /*2df0*/  UIMAD.WIDE.U32 UR6, UR63, UR16, URZ ;  /* 0x000000103f0672a5 */ /* 0x000fe4000f8e00ff */
[----:B------:R-:W-:-:S02]  /*2e00*/  UISETP.NE.AND UP0, UPT, UR18, 0x1, UPT ;  /* 0x000000011200788c */ /* 0x000fc4000bf05270 */
[----:B------:R-:W-:Y:S01]  /*2e10*/  UIMAD.WIDE.U32 UR10, UR58, UR19, URZ ;  /* 0x000000133a0a72a5 */ /* 0x000fe2000f8e00ff */
[----:B------:R-:W-:Y:S01]  /*2e20*/  UMOV UR4, UR5 ;  /* 0x0000000500047c82 */ /* 0x000fe20008000000 */
[----:B--2---:R-:W-:Y:S02]  /*2e30*/  UISETP.NE.AND UP2, UPT, UR13, 0x1, UPT ;  /* 0x000000010d00788c */ /* 0x004fe4000bf45270 */
[----:B-1----:R-:W-:Y:S02]  /*2e40*/  USHF.R.U32.HI UR5, URZ, UR20, UR4 ;  /* 0x00000014ff057299 */ /* 0x002fe40008011604 */
[----:B------:R-:W-:Y:S01]  /*2e50*/  UIMAD.WIDE.U32 UR8, UR59, UR16, URZ ;  /* 0x000000103b0872a5 */ /* 0x000fe2000f8e00ff */
[----:B------:R-:W-:Y:S01]  /*2e60*/  UMOV UR4, UR7 ;  /* 0x0000000700047c82 */ /* 0x000fe20008000000 */
[----:B------:R-:W-:Y:S02]  /*2e70*/  USEL UR5, UR62, UR5, !UP0 ;  /* 0x000000053e057287 */ /* 0x000fe4000c000000 */
[----:B------:R-:W-:-:S02]  /*2e80*/  USHF.R.U32.HI UR4, URZ, UR17, UR4 ;  /* 0x00000011ff047299 */ /* 0x000fc40008011604 */
[----:B----4-:R-:W-:Y:S02]  /*2e90*/  UIMAD.WIDE.U32 UR6, UR5, UR14, URZ ;  /* 0x0000000e050672a5 */ /* 0x010fe4000f8e00ff */
[----:B------:R-:W-:Y:S01]  /*2ea0*/  USEL UR12, UR63, UR4, !UP2 ;  /* 0x000000043f0c7287 */ /* 0x000fe2000d000000 */
[----:B------:R-:W-:Y:S02]  /*2eb0*/  UMOV UR8, UR9 ;  /* 0x0000000900087c82 */ /* 0x000fe40008000000 */
[----:B------:R-:W-:Y:S01]  /*2ec0*/  UMOV UR4, UR11 ;  /* 0x0000000b00047c82 */ /* 0x000fe20008000000 */
[----:B------:R-:W-:Y:S01]  /*2ed0*/  UIMAD.WIDE.U32 UR10, UR12, UR14, URZ ;  /* 0x0000000e0c0a72a5 */ /* 0x000fe2000f8e00ff */
[----:B------:R-:W-:Y:S01]  /*2ee0*/  UMOV UR6, UR7 ;  /* 0x0000000700067c82 */ /* 0x000fe20008000000 */
[----:B------:R-:W-:Y:S02]  /*2ef0*/  USHF.R.U32.HI UR4, URZ, UR20, UR4 ;  /* 0x00000014ff047299 */ /* 0x000fe40008011604 */
[----:B------:R-:W-:-:S02]  /*2f00*/  @UP3 USHF.R.U32.HI UR5, URZ, UR15, UR6 ;  /* 0x0000000fff053299 */ /* 0x000fc40008011606 */
[----:B------:R-:W-:Y:S01]  /*2f10*/  USHF.R.U32.HI UR17, URZ, UR17, UR8 ;  /* 0x00000011ff117299 */ /* 0x000fe20008011608 */
[----:B------:R-:W-:Y:S01]  /*2f20*/  UMOV UR6, UR11 ;  /* 0x0000000b00067c82 */ /* 0x000fe20008000000 */
[----:B------:R-:W-:Y:S02]  /*2f30*/  USEL UR4, UR58, UR4, !UP0 ;  /* 0x000000043a047287 */ /* 0x000fe4000c000000 */
[----:B------:R-:W-:Y:S02]  /*2f40*/  @UP3 USHF.R.U32.HI UR12, URZ, UR15, UR6 ;  /* 0x0000000fff0c3299 */ /* 0x000fe40008011606 */
[----:B------:R-:W-:Y:S02]  /*2f50*/  UIMAD UR6, UR39, UR5, URZ ;  /* 0x00000005270672a4 */ /* 0x000fe4000f8e02ff */
[----:B------:R-:W-:Y:S02]  /*2f60*/  USEL UR5, UR59, UR17, !UP2 ;  /* 0x000000113b057287 */ /* 0x000fe4000d000000 */
[----:B------:R-:W-:-:S02]  /*2f70*/  UIMAD UR8, UR39, UR12, URZ ;  /* 0x0000000c270872a4 */ /* 0x000fc4000f8e02ff */
[----:B------:R-:W-:Y:S02]  /*2f80*/  UISETP.GE.AND UP0, UPT, UR4, UR6, UPT ;  /* 0x000000060400728c */ /* 0x000fe4000bf06270 */
[----:B------:R-:W-:Y:S02]  /*2f90*/  UIMAD.WIDE.U32 UR6, UR4, UR14, URZ ;  /* 0x0000000e040672a5 */ /* 0x000fe4000f8e00ff */
[----:B------:R-:W-:Y:S02]  /*2fa0*/  UISETP.GE.OR UP0, UPT, UR5, UR8, UP0 ;  /* 0x000000080500728c */ /* 0x000fe40008706670 */
[----:B------:R-:W-:Y:S02]  /*2fb0*/  UIMAD.WIDE.U32 UR8, UR5, UR14, URZ ;  /* 0x0000000e050872a5 */ /* 0x000fe4000f8e00ff */
[----:B------:R-:W-:Y:S01]  /*2fc0*/  UIADD3 UR10, UPT, UPT, -UR4, URZ, URZ ;  /* 0x000000ff040a7290 */ /* 0x000fe2000fffe1ff */
[----:B------:R-:W-:Y:S02]  /*2fd0*/  UMOV UR6, UR7 ;  /* 0x0000000700067c82 */ /* 0x000fe40008000000 */
[----:B------:R-:W-:-:S02]  /*2fe0*/  USHF.R.U32.HI UR6, URZ, UR15, UR6 ;  /* 0x0000000fff067299 */ /* 0x000fc40008011606 */
[----:B------:R-:W-:Y:S02]  /*2ff0*/  UIMAD UR10, UR18, UR10, UR58 ;  /* 0x0000000a120a72a4 */ /* 0x000fe4000f8e023a */
[----:B------:R-:W-:Y:S01]  /*3000*/  USEL UR6, UR4, UR6, !UP3 ;  /* 0x0000000604067287 */ /* 0x000fe2000d800000 */
[----:B------:R-:W-:Y:S01]  /*3010*/  @!UP0 UMOV UR7, UR9 ;  /* 0x0000000900078c82 */ /* 0x000fe20008000000 */
[----:B------:R-:W-:Y:S02]  /*3020*/  UIADD3 UR9, UPT, UPT, -UR5, URZ, URZ ;  /* 0x000000ff05097290 */ /* 0x000fe4000fffe1ff */
[----:B------:R-:W-:Y:S02]  /*3030*/  @!UP0 USHF.R.U32.HI UR7, URZ, UR15, UR7 ;  /* 0x0000000fff078299 */ /* 0x000fe40008011607 */
[----:B------:R-:W-:Y:S02]  /*3040*/  UIADD3 UR8, UPT, UPT, -UR6, URZ, URZ ;  /* 0x000000ff06087290 */ /* 0x000fe4000fffe1ff */
[----:B------:R-:W-:-:S02]  /*3050*/  @!UP0 USEL UR7, UR5, UR7, !UP3 ;  /* 0x0000000705078287 */ /* 0x000fc4000d800000 */
[----:B------:R-:W-:Y:S02]  /*3060*/  UIMAD UR8, UR39, UR8, UR4 ;  /* 0x00000008270872a4 */ /* 0x000fe4000f8e0204 */
[----:B------:R-:W-:Y:S02]  /*3070*/  @!UP0 UIADD3 UR6, UPT, UPT, UR6, -UR7, URZ ;  /* 0x8000000706068290 */ /* 0x000fe4000fffe0ff */
[----:B------:R-:W-:Y:S02]  /*3080*/  @!UP0 UIMAD UR7, UR8, UR12, UR7 ;  /* 0x0000000c080782a4 */ /* 0x000fe4000f8e0207 */
[----:B------:R-:W-:Y:S02]  /*3090*/  @!UP0 UIMAD UR4, UR39, UR6, UR5 ;  /* 0x00000006270482a4 */ /* 0x000fe4000f8e0205 */
[----:B------:R-:W-:Y:S02]  /*30a0*/  UIMAD UR6, UR13, UR9, UR59 ;  /* 0x000000090d0672a4 */ /* 0x000fe4000f8e023b */
[----:B------:R-:W-:Y:S01]  /*30b0*/  UIMAD UR58, UR4, UR18, UR10 ;  /* 0x00000012043a72a4 */ /* 0x000fe2000f8e020a */
[----:B------:R-:W-:-:S02]  /*30c0*/  @!UP0 UMOV UR5, UR7 ;  /* 0x0000000700058c82 */ /* 0x000fc40008000000 */
[----:B------:R-:W-:-:S12]  /*30d0*/  UIMAD UR59, UR5, UR13, UR6 ;  /* 0x0000000d053b72a4 */ /* 0x000fd8000f8e0206 */
.L_x_37:
[----:B------:R-:W1:Y:S02]  /*30e0*/  LDCU UR4, c[0x0][0xc30] ;  /* 0x00018600ff0477ac */ /* 0x000e640008000800 */
[----:B-1----:R-:W-:-:S09]  /*30f0*/  UISETP.NE.AND UP0, UPT, UR4, 0x1, UPT ;  /* 0x000000010400788c */ /* 0x002fd2000bf05270 */
[----:B------:R-:W-:Y:S05]  /*3100*/  BRA.U UP0, `(.L_x_38) ;  /* 0x0000000100447547 */ /* 0x000fea000b800000 */
[----:B------:R-:W1:Y:S01]  /*3110*/  LDCU.128 UR8, c[0x0][0xc10] ;  /* 0x00018200ff0877ac */ /* 0x000e620008000c00 */
[----:B------:R-:W2:Y:S01]  /*3120*/  LDCU UR12, c[0x0][0xc0c] ;  /* 0x00018180ff0c77ac */ /* 0x000ea20008000800 */
[----:B------:R-:W4:Y:S01]  /*3130*/  LDCU UR13, c[0x0][0xc20] ;  /* 0x00018400ff0d77ac */ /* 0x000f220008000800 */
[----:B-1----:R-:W-:Y:S02]  /*3140*/  UIMAD.WIDE.U32 UR6, UR59, UR8, URZ ;  /* 0x000000083b0672a5 */ /* 0x002fe4000f8e00ff */
[----:B------:R-:W-:Y:S02]  /*3150*/  UIMAD.WIDE.U32 UR4, UR58, UR11, URZ ;  /* 0x0000000b3a0472a5 */ /* 0x000fe4000f8e00ff */
[----:B--2---:R-:W-:Y:S02]  /*3160*/  UISETP.NE.AND UP2, UPT, UR12, 0x1, UPT ;  /* 0x000000010c00788c */ /* 0x004fe4000bf45270 */
[----:B------:R-:W-:Y:S01]  /*3170*/  UISETP.NE.AND UP0, UPT, UR10, 0x1, UPT ;  /* 0x000000010a00788c */ /* 0x000fe2000bf05270 */
[----:B------:R-:W-:-:S02]  /*3180*/  UMOV UR6, UR7 ;  /* 0x0000000700067c82 */ /* 0x000fc40008000000 */
[----:B------:R-:W-:Y:S01]  /*3190*/  UMOV UR4, UR5 ;  /* 0x0000000500047c82 */ /* 0x000fe20008000000 */
[----:B------:R-:W-:Y:S02]  /*31a0*/  USHF.R.U32.HI UR6, URZ, UR9, UR6 ;  /* 0x00000009ff067299 */ /* 0x000fe40008011606 */
[----:B----4-:R-:W-:Y:S02]  /*31b0*/  USHF.R.U32.HI UR4, URZ, UR13, UR4 ;  /* 0x0000000dff047299 */ /* 0x010fe40008011604 */
[----:B------:R-:W-:Y:S02]  /*31c0*/  USEL UR5, UR59, UR6, !UP2 ;  /* 0x000000063b057287 */ /* 0x000fe4000d000000 */
[----:B------:R-:W-:-:S04]  /*31d0*/  USEL UR4, UR58, UR4, !UP0 ;  /* 0x000000043a047287 */ /* 0x000fc8000c000000 */
[----:B------:R-:W-:Y:S02]  /*31e0*/  UIADD3 UR6, UPT, UPT, UR5, -UR4, URZ ;  /* 0x8000000405067290 */ /* 0x000fe4000fffe0ff */
[----:B------:R-:W-:Y:S02]  /*31f0*/  UIADD3 UR4, UPT, UPT, -UR5, UR4, URZ ;  /* 0x0000000405047290 */ /* 0x000fe4000fffe1ff */
[----:B------:R-:W-:Y:S02]  /*3200*/  UIMAD UR58, UR6, UR10, UR58 ;  /* 0x0000000a063a72a4 */ /* 0x000fe4000f8e023a */
[----:B------:R-:W-:-:S12]  /*3210*/  UIMAD UR59, UR4, UR12, UR59 ;  /* 0x0000000c043b72a4 */ /* 0x000fd8000f8e023b */
.L_x_38:
[----:B------:R-:W-:Y:S02]  /*3220*/  R2UR UR5, R92 ;  /* 0x000000005c0572ca */ /* 0x000fe400000e0000 */
[----:B------:R-:W-:Y:S02]  /*3230*/  R2UR UR4, R91 ;  /* 0x000000005b0472ca */ /* 0x000fe400000e0000 */
[----:B------:R-:W-:Y:S02]  /*3240*/  PLOP3.LUT P1, PT, PT, PT, PT, 0x80, 0x8 ;  /* 0x000000000008781c */ /* 0x000fe40003f2f070 */
[----:B------:R-:W-:-:S07]  /*3250*/  LOP3.LUT R2, R2, 0x1, RZ, 0x3c, !PT ;  /* 0x0000000102027812 */ /* 0x000fce00078e3cff */
[----:B------:R-:W-:Y:S02]  /*3260*/  UIADD3 UR28, UPT, UPT, UR59, UR5, URZ ;  /* 0x000000053b1c7290 */ /* 0x000fe4000fffe0ff */
[----:B------:R-:W-:Y:S01]  /*3270*/  UIADD3 UR21, UPT, UPT, UR58, UR4, URZ ;  /* 0x000000043a157290 */ /* 0x000fe2000fffe0ff */
[----:B------:R-:W-:Y:S11]  /*3280*/  BRA.U UP1, `(.L_x_39) ;  /* 0xffffffe5016c7547 */ /* 0x000ff6000b83ffff */
[----:B------:R-:W-:Y:S01]  /*3290*/  UIADD3 UR33, UPT, UPT, UR33, 0x40, URZ ;  /* 0x0000004021217890 */ /* 0x000fe2000fffe0ff */
[----:B------:R-:W-:-:S03]  /*32a0*/  MOV R3, UR32 ;  /* 0x0000002000037c02 */ /* 0x000fc60008000f00 */
[----:B------:R-:W-:Y:S01]  /*32b0*/  ULEA UR4, UR36, UR33, 0x3 ;  /* 0x0000002124047291 */ /* 0x000fe2000f8e18ff */
[----:B------:R-:W-:-:S08]  /*32c0*/  SHF.L.U32 R3, R3, 0x1f, RZ ;  /* 0x0000001f03037819 */ /* 0x000fd000000006ff */
[----:B------:R-:W1:Y:S02]  /*32d0*/  SYNCS.PHASECHK.TRANS64.TRYWAIT P0, [UR4], R3 ;  /* 0x00000003ff0075a7 */ /* 0x000e640008001104 */
[----:B-1----:R-:W-:Y:S05]  /*32e0*/  @!P0 BRA `(.L_x_40) ;  /* 0x0000007c00908947 */ /* 0x002fea0003800000 */
.L_x_151:
[----:B------:R-:W-:-:S04]  /*32f0*/  UIADD3 UR4, UPT, UPT, UR36, 0x1, URZ ;  /* 0x0000000124047890 */ /* 0x000fc8000fffe0ff */
[----:B------:R-:W-:-:S04]  /*3300*/  UISETP.NE.AND UP0, UPT, UR4, 0x8, UPT ;  /* 0x000000080400788c */ /* 0x000fc8000bf05270 */
[----:B------:R-:W-:Y:S02]  /*3310*/  USEL UR5, URZ, 0x1, UP0 ;  /* 0x00000001ff057887 */ /* 0x000fe40008000000 */
[----:B------:R-:W-:Y:S02]  /*3320*/  USEL UR4, UR4, URZ, UP0 ;  /* 0x000000ff04047287 */ /* 0x000fe40008000000 */
[----:B------:R-:W-:Y:S02]  /*3330*/  ULOP3.LUT UR6, UR32, UR5, URZ, 0x3c, !UPT ;  /* 0x0000000520067292 */ /* 0x000fe4000f8e3cff */
[----:B------:R-:W-:-:S04]  /*3340*/  ULEA UR5, UR4, UR33, 0x3 ;  /* 0x0000002104057291 */ /* 0x000fc8000f8e18ff */
[----:B-1----:R-:W-:-:S04]  /*3350*/  MOV R3, UR6 ;  /* 0x0000000600037c02 */ /* 0x002fc80008000f00 */
[----:B------:R-:W-:-:S04]  /*3360*/  SHF.L.U32 R3, R3, 0x1f, RZ ;  /* 0x0000001f03037819 */ /* 0x000fc800000006ff */
[----:B------:R-:W1:Y:S02]  /*3370*/  SYNCS.PHASECHK.TRANS64.TRYWAIT P0, [UR5], R3 ;  /* 0x00000003ff0075a7 */ /* 0x000e640008001105 */
[----:B-1----:R-:W-:Y:S05]  /*3380*/  @!P0 BRA `(.L_x_41) ;  /* 0x0000007c00808947 */ /* 0x002fea0003800000 */
.L_x_153:
        /* <DEDUP_REMOVED lines=10> */
.L_x_155:
        /* <DEDUP_REMOVED lines=10> */
.L_x_157:
        /* <DEDUP_REMOVED lines=10> */
.L_x_159:
        /* <DEDUP_REMOVED lines=10> */
.L_x_161:
        /* <DEDUP_REMOVED lines=10> */
.L_x_163:
[----:B------:R-:W-:-:S04]  /*36b0*/  UIADD3 UR4, UPT, UPT, UR4, 0x1, URZ ;  /* 0x0000000104047890 */ /* 0x000fc8000fffe0ff */
[----:B------:R-:W-:-:S04]  /*36c0*/  UISETP.NE.AND UP0, UPT, UR4, 0x8, UPT ;  /* 0x000000080400788c */ /* 0x000fc8000bf05270 */
[----:B------:R-:W-:Y:S02]  /*36d0*/  USEL UR5, URZ, 0x1, UP0 ;  /* 0x00000001ff057887 */ /* 0x000fe40008000000 */
[----:B------:R-:W-:Y:S02]  /*36e0*/  USEL UR4, UR4, URZ, UP0 ;  /* 0x000000ff04047287 */ /* 0x000fe40008000000 */
[----:B------:R-:W-:Y:S02]  /*36f0*/  ULOP3.LUT UR5, UR6, UR5, URZ, 0x3c, !UPT ;  /* 0x0000000506057292 */ /* 0x000fe4000f8e3cff */
[----:B------:R-:W-:-:S04]  /*3700*/  ULEA UR4, UR4, UR33, 0x3 ;  /* 0x0000002104047291 */ /* 0x000fc8000f8e18ff */
[----:B------:R-:W-:Y:S02]  /*3710*/  IMAD.U32 R2, RZ, RZ, UR5 ;  /* 0x00000005ff027e24 */ /* 0x000fe4000f8e00ff */
[----:B-1----:R-:W-:-:S03]  /*3720*/  MOV R0, UR4 ;  /* 0x0000000400007c02 */ /* 0x002fc60008000f00 */
[----:B------:R-:W-:-:S07]  /*3730*/  SHF.L.U32 R3, R2, 0x1f, RZ ;  /* 0x0000001f02037819 */ /* 0x000fce00000006ff */
.L_x_47:
[----:B-1----:R1:W2:Y:S02]  /*3740*/  SYNCS.PHASECHK.TRANS64.TRYWAIT P0, [R0+URZ], R3 ;  /* 0x00000003000075a7 */ /* 0x0022a400080011ff */
[----:B--2---:R-:W-:Y:S05]  /*3750*/  @!P0 NANOSLEEP.SYNCS 0x989680 ;  /* 0x009896800000895d */ /* 0x004fea0003900000 */
[----:B------:R-:W2:Y:S02]  /*3760*/  @!P0 SYNCS.PHASECHK.TRANS64 P0, [R0+URZ], R3 ;  /* 0x00000003000085a7 */ /* 0x000ea400080010ff */
[----:B--23--:R-:W-:Y:S05]  /*3770*/  @P0 EXIT ;  /* 0x000000000000094d */ /* 0x00cfea0003800000 */
[----:B------:R-:W-:Y:S05]  /*3780*/  BRA `(.L_x_47) ;  /* 0xfffffffc00ec7947 */ /* 0x000fea000383ffff */
.L_x_21:
[----:B------:R-:W2:Y:S02]  /*3790*/  S2UR UR4, SR_CgaCtaId ;  /* 0x00000000000479c3 */ /* 0x000ea40000008800 */
[----:B--2---:R-:W-:-:S04]  /*37a0*/  UISETP.NE.AND UP0, UPT, UR4, URZ, UPT ;  /* 0x000000ff0400728c */ /* 0x004fc8000bf05270 */
[----:B------:R-:W-:-:S09]  /*37b0*/  UISETP.NE.OR UP0, UPT, UR18, 0x1, UP0 ;  /* 0x000000011200788c */ /* 0x000fd20008705670 */
[----:B------:R-:W-:Y:S05]  /*37c0*/  BRA.U UP0, `(.L_x_48) ;  /* 0x0000000100b47547 */ /* 0x000fea000b800000 */
[----:B------:R-:W2:Y:S01]  /*37d0*/  S2UR UR5, SR_CgaCtaId ;  /* 0x00000000000579c3 */ /* 0x000ea20000008800 */
[----:B------:R-:W-:Y:S01]  /*37e0*/  UMOV UR4, 0x400 ;  /* 0x0000040000047882 */ /* 0x000fe20000000000 */
[----:B------:R-:W-:Y:S01]  /*37f0*/  HFMA2 R2, -RZ, RZ, 0, 5.9604644775390625e-08 ;  /* 0x00000001ff027431 */ /* 0x000fe200000001ff */
[----:B------:R-:W-:Y:S01]  /*3800*/  ISETP.GE.U32.AND P0, PT, R3, 0x2, PT ;  /* 0x000000020300780c */ /* 0x000fe20003f06070 */
[----:B------:R-:W-:Y:S01]  /*3810*/  IMAD.MOV.U32 R8, RZ, RZ, RZ ;  /* 0x000000ffff087224 */ /* 0x000fe200078e00ff */
[----:B--2---:R-:W-:-:S04]  /*3820*/  ULEA UR4, UR5, UR4, 0x18 ;  /* 0x0000000405047291 */ /* 0x004fc8000f8ec0ff */
[----:B------:R-:W-:Y:S02]  /*3830*/  UIADD3 UR5, UPT, UPT, UR4, 0xd8, URZ ;  /* 0x000000d804057890 */ /* 0x000fe4000fffe0ff */
[----:B------:R-:W-:Y:S02]  /*3840*/  UIADD3 UR8, UPT, UPT, UR4, 0xd0, URZ ;  /* 0x000000d004087890 */ /* 0x000fe4000fffe0ff */
[----:B------:R-:W-:-:S12]  /*3850*/  UPRMT UR5, URZ, 0x654, UR5 ;  /* 0x00000654ff057896 */ /* 0x000fd80008000005 */
.L_x_51:
[----:B------:R-:W-:Y:S01]  /*3860*/  SHF.L.U32 R7, R2, 0x1f, RZ ;  /* 0x0000001f02077819 */ /* 0x000fe200000006ff */
[----:B------:R-:W-:Y:S02]  /*3870*/  IMAD.U32 R4, RZ, RZ, UR8 ;  /* 0x00000008ff047e24 */ /* 0x000fe4000f8e00ff */
[----:B------:R-:W-:Y:S01]  /*3880*/  @!P0 IMAD.MOV.U32 R5, RZ, RZ, 0x10 ;  /* 0x00000010ff058424 */ /* 0x000fe200078e00ff */
[----:B------:R-:W2:Y:S02]  /*3890*/  SYNCS.PHASECHK.TRANS64.TRYWAIT P1, [UR4+0xd8], R7 ;  /* 0x0000d807ff0075a7 */ /* 0x000ea40008021104 */
[----:B------:R-:W-:-:S04]  /*38a0*/  PRMT R9, R3, 0x654, R4 ;  /* 0x0000065403097816 */ /* 0x000fc80000000004 */
[----:B------:R-:W-:Y:S01]  /*38b0*/  SEL R0, R9, R0, !P0 ;  /* 0x0000000009007207 */ /* 0x000fe20004000000 */
[----:B--2---:R-:W-:Y:S06]  /*38c0*/  @!P1 BRA `(.L_x_49) ;  /* 0x0000007800c09947 */ /* 0x004fec0003800000 */
.L_x_165:
[----:B------:R-:W-:Y:S01]  /*38d0*/  UIADD3 UR6, UPT, UPT, UR4, 0x110, URZ ;  /* 0x0000011004067890 */ /* 0x000fe2000fffe0ff */
[----:B------:R3:W-:Y:S01]  /*38e0*/  @!P0 SYNCS.ARRIVE.TRANS64.RED RZ, [R0+URZ], R5 ;  /* 0x0000000500ff89a7 */ /* 0x0007e200080004ff */
[----:B------:R-:W-:Y:S01]  /*38f0*/  UIADD3 UR7, UPT, UPT, UR4, 0xd0, URZ ;  /* 0x000000d004077890 */ /* 0x000fe2000fffe0ff */
[----:B------:R-:W-:-:S08]  /*3900*/  LOP3.LUT R2, R2, 0x1, RZ, 0x3c, !PT ;  /* 0x0000000102027812 */ /* 0x000fd000078e3cff */
[----:B------:R-:W-:Y:S06]  /*3910*/  UGETNEXTWORKID.BROADCAST [UR6], [UR7] ;  /* 0x00000000060073ca */ /* 0x000fec0008000100 */
[----:B---3--:R-:W-:-:S04]  /*3920*/  SHF.L.U32 R5, R8, 0x1f, RZ ;  /* 0x0000001f08057819 */ /* 0x008fc800000006ff */
[----:B------:R-:W3:Y:S02]  /*3930*/  SYNCS.PHASECHK.TRANS64.TRYWAIT P1, [UR4+0xd0], R5 ;  /* 0x0000d005ff0075a7 */ /* 0x000ee40008021104 */
[----:B---3--:R-:W-:Y:S05]  /*3940*/  @!P1 BRA `(.L_x_50) ;  /* 0x0000007800b89947 */ /* 0x008fea0003800000 */
.L_x_167:
[----:B--2---:R-:W2:Y:S01]  /*3950*/  LDS.128 R4, [UR4+0x110] ;  /* 0x00011004ff047984 */ /* 0x004ea20008000c00 */
[----:B------:R-:W-:Y:S01]  /*3960*/  LOP3.LUT R8, R8, 0x1, RZ, 0x3c, !PT ;  /* 0x0000000108087812 */ /* 0x000fe200078e3cff */
[----:B------:R-:W-:Y:S01]  /*3970*/  @!PT LDS RZ, [RZ] ;  /* 0x00000000fffff984 */ /* 0x000fe20000000800 */
[----:B------:R-:W-:Y:S01]  /*3980*/  @!PT LDS RZ, [RZ] ;  /* 0x00000000fffff984 */ /* 0x000fe20000000800 */
[----:B------:R-:W-:Y:S01]  /*3990*/  @!PT LDS RZ, [RZ] ;  /* 0x00000000fffff984 */ /* 0x000fe20000000800 */
[----:B------:R-:W-:Y:S01]  /*39a0*/  @!PT LDS RZ, [RZ] ;  /* 0x00000000fffff984 */ /* 0x000fe20000000800 */
[----:B------:R3:W-:Y:S06]  /*39b0*/  MEMBAR.ALL.CTA ;  /* 0x0000000000007992 */ /* 0x0007ec0000008000 */
[----:B---3--:R-:W3:Y:S02]  /*39c0*/  FENCE.VIEW.ASYNC.S ;  /* 0x00000000000073c6 */ /* 0x008ee40000000000 */
[----:B---3--:R-:W-:Y:S01]  /*39d0*/  SYNCS.ARRIVE.TRANS64.RED.A1T0 RZ, [UR5], RZ ;  /* 0x000000ffffff79a7 */ /* 0x008fe20008100405 */
[----:B--2---:R-:W-:-:S13]  /*39e0*/  LOP3.LUT P1, RZ, R6, 0x1, RZ, 0xc0, !PT ;  /* 0x0000000106ff7812 */ /* 0x004fda000782c0ff */
[----:B------:R-:W-:Y:S05]  /*39f0*/  @P1 BRA `(.L_x_51) ;  /* 0xfffffffc00981947 */ /* 0x000fea000383ffff */
[----:B------:R-:W-:-:S04]  /*3a00*/  SHF.L.U32 R0, R2, 0x1f, RZ ;  /* 0x0000001f02007819 */ /* 0x000fc800000006ff */
[----:B------:R-:W2:Y:S02]  /*3a10*/  SYNCS.PHASECHK.TRANS64 P0, [UR4+0xd8], R0 ;  /* 0x0000d800ff0075a7 */ /* 0x000ea40008001004 */
[----:B-12---:R-:W-:Y:S05]  /*3a20*/  @P0 EXIT ;  /* 0x000000000000094d */ /* 0x006fea0003800000 */
[----:B------:R-:W-:-:S07]  /*3a30*/  MOV R0, UR4 ;  /* 0x0000000400007c02 */ /* 0x000fce0008000f00 */
.L_x_52:
[----:B-1----:R-:W-:-:S04]  /*3a40*/  SHF.L.U32 R3, R2, 0x1f, RZ ;  /* 0x0000001f02037819 */ /* 0x002fc800000006ff */
[----:B------:R1:W2:Y:S03]  /*3a50*/  SYNCS.PHASECHK.TRANS64.TRYWAIT P0, [R0+URZ+0xd8], R3 ;  /* 0x0000d803000075a7 */ /* 0x0002a600080011ff */
[----:B--2---:R-:W-:Y:S05]  /*3a60*/  @!P0 NANOSLEEP.SYNCS 0x989680 ;  /* 0x009896800000895d */ /* 0x004fea0003900000 */
[----:B------:R-:W2:Y:S02]  /*3a70*/  @!P0 SYNCS.PHASECHK.TRANS64 P0, [R0+URZ+0xd8], R3 ;  /* 0x0000d803000085a7 */ /* 0x000ea400080010ff */
[----:B--2---:R-:W-:Y:S05]  /*3a80*/  @P0 EXIT ;  /* 0x000000000000094d */ /* 0x004fea0003800000 */
[----:B------:R-:W-:Y:S05]  /*3a90*/  BRA `(.L_x_52) ;  /* 0xfffffffc00e87947 */ /* 0x000fea000383ffff */
.L_x_48:
[----:B------:R-:W-:Y:S05]  /*3aa0*/  BRA.U UP4, `(.L_x_53) ;  /* 0x0000001104a07547 */ /* 0x000fea000b800000 */
[----:B------:R-:W2:Y:S01]  /*3ab0*/  S2UR UR4, SR_CgaCtaId ;  /* 0x00000000000479c3 */ /* 0x000ea20000008800 */
[----:B------:R-:W-:Y:S01]  /*3ac0*/  UMOV UR5, 0x40 ;  /* 0x0000004000057882 */ /* 0x000fe20000000000 */
[----:B------:R-:W-:Y:S01]  /*3ad0*/  NOP ;  /* 0x0000000000007918 */ /* 0x000fe20000000000 */
[----:B------:R-:W-:Y:S01]  /*3ae0*/  UMOV UR6, 0x400 ;  /* 0x0000040000067882 */ /* 0x000fe20000000000 */
[----:B--2---:R-:W-:Y:S02]  /*3af0*/  ULEA UR5, UR4, UR5, 0x18 ;  /* 0x0000000504057291 */ /* 0x004fe4000f8ec0ff */
[----:B------:R-:W-:-:S07]  /*3b00*/  ULEA UR6, UR4, UR6, 0x18 ;  /* 0x0000000604067291 */ /* 0x000fce000f8ec0ff */
[----:B------:R-:W2:Y:S02]  /*3b10*/  LDS.U8 R3, [UR5+0x1c] ;  /* 0x00001c05ff037984 */ /* 0x000ea40008000000 */
[----:B--2---:R-:W-:-:S13]  /*3b20*/  ISETP.NE.AND P0, PT, R3, RZ, PT ;  /* 0x000000ff0300720c */ /* 0x004fda0003f05270 */
[----:B------:R-:W-:Y:S05]  /*3b30*/  @P0 BRA `(.L_x_54) ;  /* 0x0000000400080947 */ /* 0x000fea0003800000 */
[----:B------:R-:W-:Y:S02]  /*3b40*/  UISETP.NE.U32.AND UP1, UPT, UR41, 0x1, UPT ;  /* 0x000000012900788c */ /* 0x000fe4000bf25070 */
[----:B------:R-:W-:-:S07]  /*3b50*/  UIADD3 UR7, UPT, UPT, UR5, 0x8, URZ ;  /* 0x0000000805077890 */ /* 0x000fce000fffe0ff */
[----:B------:R-:W-:Y:S05]  /*3b60*/  BRA.U !UP1, `(.L_x_55) ;  /* 0x00000001099c7547 */ /* 0x000fea000b800000 */
[----:B------:R-:W-:Y:S01]  /*3b70*/  ELECT P0, URZ, PT ;  /* 0x0000000000ff782f */ /* 0x000fe20003800000 */
[----:B------:R-:W-:-:S12]  /*3b80*/  BSSY B0, `(.L_x_55) ;  /* 0x0000025000007945 */ /* 0x000fd80003800000 */
[----:B------:R-:W-:Y:S05]  /*3b90*/  @!P0 BRA `(.L_x_56) ;  /* 0x00000000008c8947 */ /* 0x000fea0003800000 */
[----:B------:R-:W-:-:S05]  /*3ba0*/  UMOV UR4, 0x10 ;  /* 0x0000001000047882 */ /* 0x000fca0000000000 */
[----:B------:R-:W-:Y:S04]  /*3bb0*/  DEPBAR.LE SB2, 0x36 ;  /* 0x0000ad800000791a */ /* 0x000fe80000000000 */
[----:B------:R-:W2:Y:S02]  /*3bc0*/  UTCATOMSWS.2CTA.FIND_AND_SET.ALIGN UP0, UR4, UR4 ;  /* 0x00000004000475e3 */ /* 0x000ea40008200800 */
[----:B--2---:R-:W-:Y:S01]  /*3bd0*/  MOV R10, UR4 ;  /* 0x00000004000a7c02 */ /* 0x004fe20008000f00 */
[----:B------:R-:W-:Y:S06]  /*3be0*/  BRA.U UP0, `(.L_x_57) ;  /* 0x0000000100187547 */ /* 0x000fec000b800000 */
.L_x_58:
[----:B------:R-:W-:Y:S05]  /*3bf0*/  NANOSLEEP 0x64 ;  /* 0x000000640000795d */ /* 0x000fea0003800000 */
[----:B------:R-:W-:-:S05]  /*3c00*/  UMOV UR4, 0x10 ;  /* 0x0000001000047882 */ /* 0x000fca0000000000 */
[----:B------:R-:W-:Y:S04]  /*3c10*/  DEPBAR.LE SB2, 0x36 ;  /* 0x0000ad800000791a */ /* 0x000fe80000000000 */
[----:B------:R-:W2:Y:S02]  /*3c20*/  UTCATOMSWS.2CTA.FIND_AND_SET.ALIGN UP0, UR4, UR4 ;  /* 0x00000004000475e3 */ /* 0x000ea40008200800 */
[----:B--2---:R-:W-:Y:S01]  /*3c30*/  MOV R10, UR4 ;  /* 0x00000004000a7c02 */ /* 0x004fe20008000f00 */
[----:B------:R-:W-:Y:S05]  /*3c40*/  BRA.U !UP0, `(.L_x_58) ;  /* 0xfffffffd08e87547 */ /* 0x000fea000b83ffff */
.L_x_57:
[----:B------:R-:W2:Y:S01]  /*3c50*/  LDS R6, [UR5+0x10] ;  /* 0x00001005ff067984 */ /* 0x000ea20008000800 */
[----:B------:R-:W-:Y:S01]  /*3c60*/  IMAD.U32 R3, RZ, RZ, UR6 ;  /* 0x00000006ff037e24 */ /* 0x000fe2000f8e00ff */
[----:B------:R-:W-:-:S03]  /*3c70*/  MOV R4, UR40 ;  /* 0x0000002800047c02 */ /* 0x000fc60008000f00 */
[----:B------:R-:W-:Y:S01]  /*3c80*/  VIADD R3, R3, 0x120 ;  /* 0x0000012003037836 */ /* 0x000fe20000000000 */
[----:B--2---:R-:W-:-:S04]  /*3c90*/  SHF.L.U32 R6, R6, 0x1f, RZ ;  /* 0x0000001f06067819 */ /* 0x004fc800000006ff */
[----:B------:R-:W2:Y:S02]  /*3ca0*/  SYNCS.PHASECHK.TRANS64.TRYWAIT P0, [UR5+0x8], R6 ;  /* 0x00000806ff0075a7 */ /* 0x000ea40008001105 */
[----:B--2---:R-:W-:Y:S05]  /*3cb0*/  @P0 BRA `(.L_x_59) ;  /* 0x0000000000080947 */ /* 0x004fea0003800000 */
[----:B------:R-:W2:Y:S02]  /*3cc0*/  SYNCS.PHASECHK.TRANS64.TRYWAIT P0, [UR5+0x8], R6 ;  /* 0x00000806ff0075a7 */ /* 0x000ea40008001105 */
[----:B--2---:R-:W-:Y:S05]  /*3cd0*/  @!P0 BRA `(.L_x_60) ;  /* 0x0000007400ec8947 */ /* 0x004fea0003800000 */
.L_x_59:
[----:B------:R-:W-:Y:S01]  /*3ce0*/  PRMT R4, R4, 0x654, R3 ;  /* 0x0000065404047816 */ /* 0x000fe20000000003 */
[----:B------:R-:W-:Y:S01]  /*3cf0*/  HFMA2 R3, -RZ, RZ, 0, 5.9604644775390625e-08 ;  /* 0x00000001ff037431 */ /* 0x000fe200000001ff */
[----:B------:R-:W-:Y:S01]  /*3d00*/  UPRMT UR4, UR40, 0x654, UR7 ;  /* 0x0000065428047896 */ /* 0x000fe20008000007 */
[----:B------:R-:W-:Y:S02]  /*3d10*/  IMAD.MOV.U32 R7, RZ, RZ, 0xffff ;  /* 0x0000ffffff077424 */ /* 0x000fe400078e00ff */
[----:B--2---:R-:W-:Y:S02]  /*3d20*/  IMAD.MOV.U32 R6, RZ, RZ, 0x4 ;  /* 0x00000004ff067424 */ /* 0x004fe400078e00ff */
[----:B------:R-:W-:Y:S01]  /*3d30*/  IMAD.SHL.U32 R9, R10, 0x20, RZ ;  /* 0x000000200a097824 */ /* 0x000fe200078e00ff */
[----:B------:R-:W-:Y:S02]  /*3d40*/  MOV R5, UR4 ;  /* 0x0000000400057c02 */ /* 0x000fe40008000f00 */
[-C--:B------:R-:W-:Y:S01]  /*3d50*/  SHF.L.U32 R8, R7, R10.reuse, RZ ;  /* 0x0000000a07087219 */ /* 0x080fe200000006ff */
[----:B------:R2:W-:Y:S01]  /*3d60*/  SYNCS.ARRIVE.TRANS64.RED RZ, [UR4], R6 ;  /* 0x00000006ffff79a7 */ /* 0x0005e20008000404 */
[----:B------:R-:W-:Y:S01]  /*3d70*/  SHF.L.U32 R7, R3, R10, RZ ;  /* 0x0000000a03077219 */ /* 0x000fe200000006ff */
[----:B------:R2:W-:Y:S04]  /*3d80*/  STS [UR6+0x120], R9 ;  /* 0x00012009ff007988 */ /* 0x0005e80008000806 */
[----:B------:R2:W-:Y:S04]  /*3d90*/  STAS [R4.64], R10 ;  /* 0x0000000a04007dbd */ /* 0x0005e8000c0008ff */
[----:B------:R2:W-:Y:S04]  /*3da0*/  ATOMS.OR RZ, [UR5+0x14], R8 ;  /* 0x00001408ffff798c */ /* 0x0005e8000b000005 */
[----:B------:R2:W-:Y:S04]  /*3db0*/  ATOMS.OR RZ, [UR5+0x18], R7 ;  /* 0x00001807ffff798c */ /* 0x0005e8000b000005 */
[----:B------:R2:W-:Y:S02]  /*3dc0*/  ATOMS.XOR RZ, [UR5+0x10], R3 ;  /* 0x00001003ffff798c */ /* 0x0005e4000b800005 */
.L_x_56:
[----:B-1----:R-:W-:Y:S05]  /*3dd0*/  BSYNC B0 ;  /* 0x0000000000007941 */ /* 0x002fea0003800000 */
.L_x_55:
[----:B------:R-:W-:Y:S05]  /*3de0*/  BRA.U UP1, `(.L_x_61) ;  /* 0x00000001016c7547 */ /* 0x000fea000b800000 */
[----:B------:R-:W-:-:S03]  /*3df0*/  UMOV UR4, 0xffffffff ;  /* 0xffffffff00047882 */ /* 0x000fc60000000000 */
[----:B------:R-:W-:Y:S05]  /*3e00*/  BRA.DIV UR4, `(.L_x_62) ;  /* 0x0000007604b87947 */ /* 0x000fea000b800000 */
[----:B------:R-:W-:-:S13]  /*3e10*/  ELECT P0, URZ, PT ;  /* 0x0000000000ff782f */ /* 0x000fda0003800000 */
.L_x_170:
[----:B------:R-:W-:Y:S05]  /*3e20*/  @!P0 BRA `(.L_x_61) ;  /* 0x00000000005c8947 */ /* 0x000fea0003800000 */
[----:B--2---:R-:W2:Y:S02]  /*3e30*/  LDS R4, [UR5+0x10] ;  /* 0x00001005ff047984 */ /* 0x004ea40008000800 */
[----:B--2---:R-:W-:-:S04]  /*3e40*/  SHF.L.U32 R4, R4, 0x1f, RZ ;  /* 0x0000001f04047819 */ /* 0x004fc800000006ff */
[----:B------:R-:W2:Y:S02]  /*3e50*/  SYNCS.PHASECHK.TRANS64.TRYWAIT P0, [UR5+0x8], R4 ;  /* 0x00000804ff0075a7 */ /* 0x000ea40008001105 */
[----:B--2---:R-:W-:Y:S05]  /*3e60*/  @P0 BRA `(.L_x_63) ;  /* 0x0000000000080947 */ /* 0x004fea0003800000 */
[----:B------:R-:W2:Y:S02]  /*3e70*/  SYNCS.PHASECHK.TRANS64.TRYWAIT P0, [UR5+0x8], R4 ;  /* 0x00000804ff0075a7 */ /* 0x000ea40008001105 */
[----:B--2---:R-:W-:Y:S05]  /*3e80*/  @!P0 BRA `(.L_x_64) ;  /* 0x0000007400bc8947 */ /* 0x004fea0003800000 */
.L_x_63:
[----:B------:R-:W3:Y:S01]  /*3e90*/  LDS R6, [UR6+0x120] ;  /* 0x00012006ff067984 */ /* 0x000ee20008000800 */
[----:B--2---:R-:W-:Y:S02]  /*3ea0*/  HFMA2 R3, -RZ, RZ, 0, 5.9604644775390625e-08 ;  /* 0x00000001ff037431 */ /* 0x004fe400000001ff */
[----:B------:R-:W-:Y:S01]  /*3eb0*/  IMAD.MOV.U32 R4, RZ, RZ, 0xffff ;  /* 0x0000ffffff047424 */ /* 0x000fe200078e00ff */
[----:B------:R-:W-:Y:S01]  /*3ec0*/  UPRMT UR4, UR40, 0x654, UR7 ;  /* 0x0000065428047896 */ /* 0x000fe20008000007 */
[----:B---3--:R-:W-:-:S03]  /*3ed0*/  IMAD.SHL.U32 R5, R6, 0x20, RZ ;  /* 0x0000002006057824 */ /* 0x008fc600078e00ff */
[-C--:B------:R-:W-:Y:S02]  /*3ee0*/  SHF.L.U32 R4, R4, R6.reuse, RZ ;  /* 0x0000000604047219 */ /* 0x080fe400000006ff */
[----:B------:R-:W-:Y:S01]  /*3ef0*/  SHF.L.U32 R6, R3, R6, RZ ;  /* 0x0000000603067219 */ /* 0x000fe200000006ff */
[----:B------:R3:W-:Y:S04]  /*3f00*/  STS [UR6+0x120], R5 ;  /* 0x00012005ff007988 */ /* 0x0007e80008000806 */
[----:B------:R3:W-:Y:S04]  /*3f10*/  ATOMS.OR RZ, [UR5+0x14], R4 ;  /* 0x00001404ffff798c */ /* 0x0007e8000b000005 */
[----:B------:R3:W-:Y:S01]  /*3f20*/  ATOMS.OR RZ, [UR5+0x18], R6 ;  /* 0x00001806ffff798c */ /* 0x0007e2000b000005 */
[----:B------:R-:W-:Y:S03]  /*3f30*/  SYNCS.ARRIVE.TRANS64.RED.A1T0 RZ, [UR4], RZ ;  /* 0x000000ffffff79a7 */ /* 0x000fe60008100404 */
[----:B------:R3:W-:Y:S01]  /*3f40*/  ATOMS.XOR RZ, [UR5+0x10], R3 ;  /* 0x00001003ffff798c */ /* 0x0007e2000b800005 */
[----:B------:R-:W-:Y:S05]  /*3f50*/  BRA `(.L_x_61) ;  /* 0x0000000000107947 */ /* 0x000fea0003800000 */
.L_x_54:
[----:B------:R-:W-:Y:S02]  /*3f60*/  MOV R3, 0xffffffff ;  /* 0xffffffff00037802 */ /* 0x000fe40000000f00 */
[----:B------:R-:W-:-:S03]  /*3f70*/  MOV R4, 0x3fa0 ;  /* 0x00003fa000047802 */ /* 0x000fc60000000f00 */
[----:B------:R2:W-:Y:S04]  /*3f80*/  STS [UR6+0x120], R3 ;  /* 0x00012003ff007988 */ /* 0x0005e80008000806 */
[----:B-12--5:R-:W-:Y:S05]  /*3f90*/  CALL.REL.NOINC `($__internal_1_$__cuda_sm10x_tcgen05_guardrail_trap_phase_invalid_during_alloc) ;  /* 0x0000007c006c7944 */ /* 0x026fea0003c00000 */
.L_x_61:
[----:B------:R-:W-:Y:S05]  /*3fa0*/  WARPSYNC.ALL ;  /* 0x0000000000007948 */ /* 0x000fea0003800000 */
[----:B------:R-:W4:Y:S01]  /*3fb0*/  S2UR UR21, SR_CgaCtaId ;  /* 0x00000000001579c3 */ /* 0x000f220000008800 */
[----:B------:R-:W-:Y:S01]  /*3fc0*/  UMOV UR4, 0x400 ;  /* 0x0000040000047882 */ /* 0x000fe20000000000 */
[----:B------:R-:W-:-:S06]  /*3fd0*/  NOP ;  /* 0x0000000000007918 */ /* 0x000fcc0000000000 */
[----:B------:R-:W-:Y:S06]  /*3fe0*/  BAR.ARV 0x6, 0xa0 ;  /* 0x0182800000007b1d */ /* 0x000fec0000002000 */
[----:B------:R-:W1:Y:S01]  /*3ff0*/  LDCU UR7, c[0x0][0x394] ;  /* 0x00007280ff0777ac */ /* 0x000e620008000800 */
[----:B------:R-:W-:Y:S01]  /*4000*/  LOP3.LUT R2, R2, 0xffff, RZ, 0xc0, !PT ;  /* 0x0000ffff02027812 */ /* 0x000fe200078ec0ff */
[----:B--2---:R-:W-:Y:S01]  /*4010*/  IMAD.MOV.U32 R8, RZ, RZ, 0x1 ;  /* 0x00000001ff087424 */ /* 0x004fe200078e00ff */
[----:B------:R-:W-:Y:S01]  /*4020*/  LOP3.LUT R0, R0, 0xffff, RZ, 0xc0, !PT ;  /* 0x0000ffff00007812 */ /* 0x000fe200078ec0ff */
[----:B------:R-:W-:Y:S01]  /*4030*/  UMOV UR25, URZ ;  /* 0x000000ff00197c82 */ /* 0x000fe20008000000 */
[----:B------:R-:W-:Y:S01]  /*4040*/  R2UR UR22, R2 ;  /* 0x00000000021672ca */ /* 0x000fe200000e0000 */
[----:B------:R-:W-:Y:S01]  /*4050*/  IMAD.MOV.U32 R2, RZ, RZ, RZ ;  /* 0x000000ffff027224 */ /* 0x000fe200078e00ff */
[----:B------:R-:W-:Y:S01]  /*4060*/  R2UR UR37, R0 ;  /* 0x00000000002572ca */ /* 0x000fe200000e0000 */
[----:B------:R-:W-:Y:S01]  /*4070*/  IMAD.MOV.U32 R0, RZ, RZ, RZ ;  /* 0x000000ffff007224 */ /* 0x000fe200078e00ff */
[----:B------:R-:W-:Y:S01]  /*4080*/  UMOV UR18, URZ ;  /* 0x000000ff00127c82 */ /* 0x000fe20008000000 */
[----:B----4-:R-:W-:-:S02]  /*4090*/  ULEA UR21, UR21, UR4, 0x18 ;  /* 0x0000000415157291 */ /* 0x010fc4000f8ec0ff */
[----:B------:R-:W-:Y:S02]  /*40a0*/  UISETP.NE.AND UP4, UPT, UR41, URZ, UPT ;  /* 0x000000ff2900728c */ /* 0x000fe4000bf85270 */
[----:B------:R-:W-:Y:S02]  /*40b0*/  UIADD3 UR5, UPT, UPT, UR21, 0x8400, URZ ;  /* 0x0000840015057890 */ /* 0x000fe4000fffe0ff */
[----:B------:R-:W-:Y:S02]  /*40c0*/  UIADD3 UR6, UPT, UPT, UR21, 0x28400, URZ ;  /* 0x0002840015067890 */ /* 0x000fe4000fffe0ff */
[----:B-1----:R-:W-:Y:S01]  /*40d0*/  UIADD3 UR7, UPT, UPT, UR7, 0x3f, URZ ;  /* 0x0000003f07077890 */ /* 0x002fe2000fffe0ff */
[----:B---3--:R-:W1:Y:S01]  /*40e0*/  LDS R3, [UR21+0x120] ;  /* 0x00012015ff037984 */ /* 0x008e620008000800 */
[----:B------:R-:W-:Y:S02]  /*40f0*/  USHF.R.U32.HI UR5, URZ, 0x4, UR5 ;  /* 0x00000004ff057899 */ /* 0x000fe40008011605 */
[----:B------:R-:W-:-:S02]  /*4100*/  USHF.R.S32.HI UR4, URZ, 0x1f, UR7 ;  /* 0x0000001fff047899 */ /* 0x000fc40008011407 */
[----:B------:R-:W-:Y:S02]  /*4110*/  UIADD3 UR36, UPT, UPT, UR21, 0xd8, URZ ;  /* 0x000000d815247890 */ /* 0x000fe4000fffe0ff */
[----:B------:R-:W-:Y:S02]  /*4120*/  ULEA.HI UR4, UR4, UR7, URZ, 0x6 ;  /* 0x0000000704047291 */ /* 0x000fe4000f8f30ff */
[----:B------:R-:W-:Y:S02]  /*4130*/  USHF.R.U32.HI UR6, URZ, 0x4, UR6 ;  /* 0x00000004ff067899 */ /* 0x000fe40008011606 */
[----:B------:R-:W-:Y:S02]  /*4140*/  USHF.R.S32.HI UR27, URZ, 0x6, UR4 ;  /* 0x00000006ff1b7899 */ /* 0x000fe40008011404 */
[----:B------:R-:W-:Y:S02]  /*4150*/  ULOP3.LUT UR23, UR5, 0x3fff, URZ, 0xc0, !UPT ;  /* 0x00003fff05177892 */ /* 0x000fe4000f8ec0ff */
[----:B------:R-:W-:-:S02]  /*4160*/  UISETP.LT.AND UP0, UPT, UR27, 0x1, UPT ;  /* 0x000000011b00788c */ /* 0x000fc4000bf01270 */
[----:B------:R-:W-:Y:S02]  /*4170*/  UPRMT UR36, URZ, 0x654, UR36 ;  /* 0x00000654ff247896 */ /* 0x000fe40008000024 */
[----:B------:R-:W-:Y:S02]  /*4180*/  USEL UR38, UR27, 0x1, !UP0 ;  /* 0x000000011b267887 */ /* 0x000fe4000c000000 */
[----:B------:R-:W-:Y:S02]  /*4190*/  ULOP3.LUT UR24, UR6, 0x3fff, URZ, 0xc0, !UPT ;  /* 0x00003fff06187892 */ /* 0x000fe4000f8ec0ff */
[----:B------:R-:W-:Y:S02]  /*41a0*/  ULOP3.LUT UR23, UR23, 0x2000000, URZ, 0xfc, !UPT ;  /* 0x0200000017177892 */ /* 0x000fe4000f8efcff */
[----:B------:R-:W-:Y:S01]  /*41b0*/  UIADD3 UR38, UPT, UPT, -UR38, URZ, URZ ;  /* 0x000000ff26267290 */ /* 0x000fe2000fffe1ff */
[----:B------:R-:W-:Y:S01]  /*41c0*/  UMOV UR34, 0x0 ;  /* 0x0000000000227882 */ /* 0x000fe20000000000 */
[----:B------:R-:W-:Y:S01]  /*41d0*/  UMOV UR35, 0x10218490 ;  /* 0x1021849000237882 */ /* 0x000fe20000000000 */
[----:B------:R-:W-:Y:S01]  /*41e0*/  UMOV UR32, 0x0 ;  /* 0x0000000000207882 */ /* 0x000fe20000000000 */
[----:B------:R-:W-:Y:S01]  /*41f0*/  UMOV UR33, 0x10218490 ;  /* 0x1021849000217882 */ /* 0x000fe20000000000 */
[----:B------:R-:W-:Y:S01]  /*4200*/  UMOV UR30, 0x0 ;  /* 0x00000000001e7882 */ /* 0x000fe20000000000 */
[----:B------:R-:W-:Y:S01]  /*4210*/  UMOV UR31, 0x10218490 ;  /* 0x10218490001f7882 */ /* 0x000fe20000000000 */
[----:B------:R-:W-:Y:S01]  /*4220*/  UMOV UR28, 0x0 ;  /* 0x00000000001c7882 */ /* 0x000fe20000000000 */
[----:B------:R-:W-:Y:S01]  /*4230*/  UMOV UR29, 0x10218490 ;  /* 0x10218490001d7882 */ /* 0x000fe20000000000 */
[C---:B-1----:R-:W-:Y:S01]  /*4240*/  VIADD R5, R3.reuse, 0x80 ;  /* 0x0000008003057836 */ /* 0x042fe20000000000 */
[----:B------:R-:W-:-:S04]  /*4250*/  LOP3.LUT R4, R3, 0xffff, RZ, 0xc0, !PT ;  /* 0x0000ffff03047812 */ /* 0x000fc800078ec0ff */
[----:B------:R-:W-:-:S05]  /*4260*/  LOP3.LUT R5, R5, 0xffff, RZ, 0xc0, !PT ;  /* 0x0000ffff05057812 */ /* 0x000fca00078ec0ff */
[----:B------:R1:W-:Y:S02]  /*4270*/  STL.64 [R1], R4 ;  /* 0x0000000401007387 */ /* 0x0003e40000100a00 */
.L_x_73:
[----:B-1----:R-:W-:-:S04]  /*4280*/  SHF.L.U32 R5, R2, 0x1f, RZ ;  /* 0x0000001f02057819 */ /* 0x002fc800000006ff */
[----:B------:R-:W1:Y:S02]  /*4290*/  SYNCS.PHASECHK.TRANS64.TRYWAIT P0, [UR21+0xd0], R5 ;  /* 0x0000d005ff0075a7 */ /* 0x000e640008001115 */
[----:B-1-34-:R-:W-:Y:S05]  /*42a0*/  @!P0 BRA `(.L_x_65) ;  /* 0x0000007000cc8947 */ /* 0x01afea0003800000 */
.L_x_172:
[----:B-1----:R-:W1:Y:S01]  /*42b0*/  LDS.128 R4, [UR21+0x110] ;  /* 0x00011015ff047984 */ /* 0x002e620008000c00 */
[----:B------:R-:W-:Y:S01]  /*42c0*/  ULEA UR26, UR25, UR21, 0x3 ;  /* 0x00000015191a7291 */ /* 0x000fe2000f8e18ff */
[----:B------:R-:W-:Y:S01]  /*42d0*/  @!PT LDS RZ, [RZ] ;  /* 0x00000000fffff984 */ /* 0x000fe20000000800 */
[----:B------:R-:W-:Y:S01]  /*42e0*/  @!PT LDS RZ, [RZ] ;  /* 0x00000000fffff984 */ /* 0x000fe20000000800 */
[----:B------:R-:W-:Y:S01]  /*42f0*/  @!PT LDS RZ, [RZ] ;  /* 0x00000000fffff984 */ /* 0x000fe20000000800 */
[----:B------:R-:W-:Y:S01]  /*4300*/  @!PT LDS RZ, [RZ] ;  /* 0x00000000fffff984 */ /* 0x000fe20000000800 */
[----:B------:R2:W-:Y:S06]  /*4310*/  MEMBAR.ALL.CTA ;  /* 0x0000000000007992 */ /* 0x0005ec0000008000 */
[----:B--2---:R-:W2:Y:S02]  /*4320*/  FENCE.VIEW.ASYNC.S ;  /* 0x00000000000073c6 */ /* 0x004ea40000000000 */
[----:B--2---:R-:W-:Y:S01]  /*4330*/  SYNCS.ARRIVE.TRANS64.RED.A1T0 RZ, [UR36], RZ ;  /* 0x000000ffffff79a7 */ /* 0x004fe20008100424 */
[----:B-1----:R-:W-:Y:S01]  /*4340*/  LOP3.LUT P3, RZ, R6, 0x1, RZ, 0xc0, !PT ;  /* 0x0000000106ff7812 */ /* 0x002fe2000786c0ff */
[----:B------:R-:W-:-:S12]  /*4350*/  BRA.U UP4, `(.L_x_66) ;  /* 0x00000001040c7547 */ /* 0x000fd8000b800000 */
[----:B------:R-:W-:-:S04]  /*4360*/  SHF.L.U32 R5, R8, 0x1f, RZ ;  /* 0x0000001f08057819 */ /* 0x000fc800000006ff */
[----:B------:R-:W1:Y:S02]  /*4370*/  SYNCS.PHASECHK.TRANS64.TRYWAIT P0, [UR26+0xf0], R5 ;  /* 0x0000f005ff0075a7 */ /* 0x000e64000800111a */
[----:B-1----:R-:W-:Y:S05]  /*4380*/  @!P0 BRA `(.L_x_67) ;  /* 0x0000007000ac8947 */ /* 0x002fea0003800000 */
.L_x_66:
[----:B------:R-:W-:Y:S05]  /*4390*/  BRA.U UP4, `(.L_x_68) ;  /* 0x00000005040c7547 */ /* 0x000fea000b800000 */
[----:B------:R-:W2:Y:S02]  /*43a0*/  LDCU UR4, c[0x0][0x394] ;  /* 0x00007280ff0477ac */ /* 0x000ea40008000800 */
[----:B--2---:R-:W-:-:S09]  /*43b0*/  UISETP.GE.AND UP0, UPT, UR4, 0x1, UPT ;  /* 0x000000010400788c */ /* 0x004fd2000bf06270 */
[----:B------:R-:W-:Y:S05]  /*43c0*/  BRA.U !UP0, `(.L_x_69) ;  /* 0x0000000108f47547 */ /* 0x000fea000b800000 */
[----:B------:R-:W-:Y:S01]  /*43d0*/  ULEA UR4, UR25, UR49, 0x2 ;  /* 0x0000003119047291 */ /* 0x000fe2000f8e10ff */
[----:B-1----:R-:W-:-:S08]  /*43e0*/  SHF.L.U32 R4, R0, 0x1f, RZ ;  /* 0x0000001f00047819 */ /* 0x002fd000000006ff */
[----:B------:R-:W5:Y:S01]  /*43f0*/  LDL R5, [UR4] ;  /* 0x00000004ff057983 */ /* 0x000f620008100800 */
[----:B------:R-:W-:Y:S02]  /*4400*/  ULEA UR4, UR18, UR21, 0x3 ;  /* 0x0000001512047291 */ /* 0x000fe4000f8e18ff */
[----:B------:R-:W-:Y:S01]  /*4410*/  UPLOP3.LUT UP2, UPT, UPT, UPT, UPT, 0x40, 0x4 ;  /* 0x000000000004789c */ /* 0x000fe20003f4e870 */
[----:B------:R-:W-:Y:S01]  /*4420*/  UMOV UR20, UR38 ;  /* 0x0000002600147c82 */ /* 0x000fe20008000000 */
[----:B------:R-:W-:-:S05]  /*4430*/  UMOV UR19, UR27 ;  /* 0x0000001b00137c82 */ /* 0x000fca0008000000 */
[----:B------:R1:W2:Y:S01]  /*4440*/  SYNCS.PHASECHK.TRANS64.TRYWAIT P2, [UR4], R4 ;  /* 0x00000004ff0075a7 */ /* 0x0002a20008041104 */
[----:B------:R-:W-:-:S05]  /*4450*/  UMOV UR4, UR18 ;  /* 0x0000001200047c82 */ /* 0x000fca0008000000 */
.L_x_72:
[----:B------:R-:W-:Y:S02]  /*4460*/  UIADD3 UR20, UPT, UPT, UR20, 0x1, URZ ;  /* 0x0000000114147890 */ /* 0x000fe4000fffe0ff */
[----:B------:R-:W-:Y:S02]  /*4470*/  ULEA UR17, UR4, UR21, 0x3 ;  /* 0x0000001504117291 */ /* 0x000fe4000f8e18ff */
[----:B------:R-:W-:Y:S01]  /*4480*/  UISETP.NE.AND UP3, UPT, UR20, URZ, UPT ;  /* 0x000000ff1400728c */ /* 0x000fe2000bf65270 */
[----:B--234-:R-:W-:Y:S10]  /*4490*/  @P2 BRA `(.L_x_70) ;  /* 0x00000000000c2947 */ /* 0x01cff40003800000 */
[----:B------:R-:W-:Y:S04]  /*44a0*/  SHF.L.U32 R7, R0, 0x1f, RZ ;  /* 0x0000001f00077819 */ /* 0x000fe800000006ff */
[----:B------:R-:W2:Y:S02]  /*44b0*/  SYNCS.PHASECHK.TRANS64.TRYWAIT P0, [UR17], R7 ;  /* 0x00000007ff0075a7 */ /* 0x000ea40008001111 */
[----:B--2---:R-:W-:Y:S05]  /*44c0*/  @!P0 BRA `(.L_x_71) ;  /* 0x0000007000748947 */ /* 0x004fea0003800000 */
.L_x_70:
[----:B------:R-:W-:Y:S01]  /*44d0*/  UISETP.NE.AND UP0, UPT, UR19, 0x1, UPT ;  /* 0x000000011300788c */ /* 0x000fe2000bf05270 */
[----:B------:R-:W-:Y:S01]  /*44e0*/  PLOP3.LUT P2, PT, PT, PT, PT, 0x80, 0x8 ;  /* 0x000000000008781c */ /* 0x000fe20003f4f070 */
[----:B------:R-:W-:Y:S02]  /*44f0*/  UIADD3 UR5, UPT, UPT, UR4, 0x1, URZ ;  /* 0x0000000104057890 */ /* 0x000fe4000fffe0ff */
[----:B------:R-:W-:Y:S02]  /*4500*/  ULEA UR10, UR4, UR24, 0x9 ;  /* 0x00000018040a7291 */ /* 0x000fe4000f8e48ff */
[----:B------:R-:W-:Y:S01]  /*4510*/  UISETP.NE.AND UP1, UPT, UR5, 0x8, UPT ;  /* 0x000000080500788c */ /* 0x000fe2000bf25270 */
[----:B------:R-:W-:Y:S01]  /*4520*/  PLOP3.LUT P0, PT, PT, PT, UP0, 0x80, 0x8 ;  /* 0x000000000008781c */ /* 0x000fe20003f0f008 */
[----:B------:R-:W-:Y:S02]  /*4530*/  ULEA UR14, UR4, UR23, 0xa ;  /* 0x00000017040e7291 */ /* 0x000fe4000f8e50ff */
[----:B------:R-:W-:Y:S02]  /*4540*/  USEL UR6, URZ, 0x1, UP1 ;  /* 0x00000001ff067887 */ /* 0x000fe40008800000 */
[----:B------:R-:W-:Y:S01]  /*4550*/  USEL UR18, UR5, URZ, UP1 ;  /* 0x000000ff05127287 */ /* 0x000fe20008800000 */
[----:B------:R-:W-:Y:S11]  /*4560*/  ELECT P1, URZ, PT ;  /* 0x0000000000ff782f */ /* 0x000ff60003820000 */
[----:B------:R-:W-:Y:S02]  /*4570*/  @!UPT UIADD3 URZ, UPT, UPT, URZ, URZ, URZ ;  /* 0x000000fffffff290 */ /* 0x000fe4000fffe0ff */
[C---:B-----5:R-:W-:Y:S01]  /*4580*/  @P1 R2UR.BROADCAST UR4, R5.reuse ;  /* 0x00000000050412ca */ /* 0x060fe200008e0000 */
[----:B------:R-:W-:Y:S01]  /*4590*/  @UP0 ULEA UR5, UR18, UR21, 0x3 ;  /* 0x0000001512050291 */ /* 0x000fe2000f8e18ff */
[----:B------:R-:W-:Y:S01]  /*45a0*/  LOP3.LUT R0, R0, UR6, RZ, 0x3c, !PT ;  /* 0x0000000600007c12 */ /* 0x000fe2000f8e3cff */
[----:B------:R-:W-:Y:S02]  /*45b0*/  UIADD3 UR8, UPT, UPT, UR10, 0x80, URZ ;  /* 0x000000800a087890 */ /* 0x000fe4000fffe0ff */
[----:B------:R-:W-:Y:S01]  /*45c0*/  UIADD3 UR6, UPT, UPT, UR14, 0x80, URZ ;  /* 0x000000800e067890 */ /* 0x000fe2000fffe0ff */
[----:B-1----:R-:W-:Y:S01]  /*45d0*/  @P0 SHF.L.U32 R4, R0, 0x1f, RZ ;  /* 0x0000001f00040819 */ /* 0x002fe200000006ff */
[----:B------:R-:W-:Y:S02]  /*45e0*/  UIADD3 UR12, UPT, UPT, UR10, 0x100, URZ ;  /* 0x000001000a0c7890 */ /* 0x000fe4000fffe0ff */
[----:B------:R-:W-:Y:S01]  /*45f0*/  UIADD3 UR19, UPT, UPT, UR19, -0x1, URZ ;  /* 0xffffffff13137890 */ /* 0x000fe2000fffe0ff */
[----:B------:R3:W4:Y:S01]  /*4600*/  @P0 SYNCS.PHASECHK.TRANS64.TRYWAIT P2, [UR5], R4 ;  /* 0x00000004ff0005a7 */ /* 0x0007220008041105 */
[----:B------:R-:W-:Y:S11]  /*4610*/  ELECT P0, URZ, PT ;  /* 0x0000000000ff782f */ /* 0x000ff60003800000 */
[----:B------:R-:W-:Y:S02]  /*4620*/  @!UPT UIADD3 URZ, UPT, UPT, URZ, URZ, URZ ;  /* 0x000000fffffff290 */ /* 0x000fe4000fffe0ff */
[C---:B------:R-:W-:Y:S02]  /*4630*/  @P0 R2UR.BROADCAST UR16, R5.reuse ;  /* 0x00000000051002ca */ /* 0x040fe400008e0000 */
[----:B------:R-:W-:Y:S01]  /*4640*/  ELECT P0, URZ, PT ;  /* 0x0000000000ff782f */ /* 0x000fe20003800000 */
[----:B------:R-:W-:Y:S01]  /*4650*/  UMOV UR11, 0x40004040 ;  /* 0x40004040000b7882 */ /* 0x000fe20000000000 */
[----:B------:R-:W-:Y:S01]  /*4660*/  UMOV UR15, 0x40004040 ;  /* 0x40004040000f7882 */ /* 0x000fe20000000000 */
[----:B------:R-:W-:Y:S01]  /*4670*/  UMOV UR9, 0x40004040 ;  /* 0x4000404000097882 */ /* 0x000fe20000000000 */
[----:B------:R1:W-:Y:S01]  /*4680*/  UTCHMMA.2CTA gdesc[UR14], gdesc[UR10], tmem[UR4], tmem[UR34], idesc[UR35], UP2 ;  /* 0x00ff220a0e0075ea */ /* 0x0003e20009200004 */
[----:B------:R-:W-:Y:S01]  /*4690*/  UPLOP3.LUT UP2, UPT, UPT, UPT, UPT, 0x80, 0x8 ;  /* 0x000000000008789c */ /* 0x000fe20003f4f070 */
[----:B------:R-:W-:Y:S01]  /*46a0*/  UMOV UR7, 0x40004040 ;  /* 0x4000404000077882 */ /* 0x000fe20000000000 */
[----:B------:R-:W-:Y:S01]  /*46b0*/  UMOV UR13, 0x40004040 ;  /* 0x40004040000d7882 */ /* 0x000fe20000000000 */
[----:B------:R-:W-:Y:S03]  /*46c0*/  UMOV UR5, 0x40004040 ;  /* 0x4000404000057882 */ /* 0x000fe60000000000 */
[----:B------:R2:W-:Y:S01]  /*46d0*/  UTCHMMA.2CTA gdesc[UR6], gdesc[UR8], tmem[UR16], tmem[UR32], idesc[UR33], UPT ;  /* 0x00ff2008060075ea */ /* 0x0005e2000ba00010 */
[----:B-1----:R-:W-:Y:S01]  /*46e0*/  UIADD3 UR4, UPT, UPT, UR14, 0x100, URZ ;  /* 0x000001000e047890 */ /* 0x002fe2000fffe0ff */
[C---:B------:R-:W-:Y:S02]  /*46f0*/  @P0 R2UR.BROADCAST UR15, R5.reuse ;  /* 0x00000000050f02ca */ /* 0x040fe400008e0000 */
[----:B------:R-:W-:Y:S01]  /*4700*/  ELECT P0, URZ, PT ;  /* 0x0000000000ff782f */ /* 0x000fe20003800000 */
[----:B------:R-:W-:Y:S02]  /*4710*/  UIADD3 UR10, UPT, UPT, UR10, 0x180, URZ ;  /* 0x000001800a0a7890 */ /* 0x000fe4000fffe0ff */
[----:B--2---:R-:W-:Y:S10]  /*4720*/  UIADD3 UR6, UPT, UPT, UR14, 0x180, URZ ;  /* 0x000001800e067890 */ /* 0x004ff4000fffe0ff */
[----:B------:R-:W-:Y:S01]  /*4730*/  @P0 R2UR.BROADCAST UR9, R5 ;  /* 0x00000000050902ca */ /* 0x000fe200008e0000 */
[----:B------:R-:W-:Y:S01]  /*4740*/  UIADD3 UR8, UPT, UPT, UR17, 0x40, URZ ;  /* 0x0000004011087890 */ /* 0x000fe2000fffe0ff */
[----:B------:R1:W-:Y:S11]  /*4750*/  UTCHMMA.2CTA gdesc[UR4], gdesc[UR12], tmem[UR15], tmem[UR30], idesc[UR31], UPT ;  /* 0x00ff1e0c040075ea */ /* 0x0003f6000ba0000f */
[----:B------:R3:W-:Y:S01]  /*4760*/  UTCHMMA.2CTA gdesc[UR6], gdesc[UR10], tmem[UR9], tmem[UR28], idesc[UR29], UPT ;  /* 0x00ff1c0a060075ea */ /* 0x0007e2000ba00009 */
[----:B------:R3:W-:Y:S01]  /*4770*/  UTCBAR.2CTA.MULTICAST [UR8], URZ, UR22 ;  /* 0x000000ff080073e9 */ /* 0x0007e20008200816 */
[----:B-1----:R-:W-:Y:S01]  /*4780*/  UMOV UR4, UR18 ;  /* 0x0000001200047c82 */ /* 0x002fe20008000000 */
[----:B------:R-:W-:Y:S05]  /*4790*/  BRA.U UP3, `(.L_x_72) ;  /* 0xfffffffd03307547 */ /* 0x000fea000b83ffff */
.L_x_69:
[----:B------:R-:W-:-:S09]  /*47a0*/  UIADD3 UR4, UPT, UPT, UR26, 0xe0, URZ ;  /* 0x000000e01a047890 */ /* 0x000fd2000fffe0ff */
[----:B------:R2:W-:Y:S01]  /*47b0*/  UTCBAR.2CTA.MULTICAST [UR4], URZ, UR37 ;  /* 0x000000ff040073e9 */ /* 0x0005e20008200825 */
[----:B------:R-:W-:Y:S02]  /*47c0*/  NOP ;  /* 0x0000000000007918 */ /* 0x000fe40000000000 */
.L_x_68:
[----:B--2---:R-:W-:Y:S01]  /*47d0*/  UIADD3 UR4, UPT, UPT, UR25, 0x1, URZ ;  /* 0x0000000119047890 */ /* 0x004fe2000fffe0ff */
[----:B------:R-:W-:-:S03]  /*47e0*/  LOP3.LUT R2, R2, 0x1, RZ, 0x3c, !PT ;  /* 0x0000000102027812 */ /* 0x000fc600078e3cff */
[----:B------:R-:W-:-:S04]  /*47f0*/  UISETP.NE.AND UP0, UPT, UR4, 0x2, UPT ;  /* 0x000000020400788c */ /* 0x000fc8000bf05270 */
[----:B------:R-:W-:Y:S02]  /*4800*/  USEL UR5, URZ, 0x1, UP0 ;  /* 0x00000001ff057887 */ /* 0x000fe40008000000 */
[----:B------:R-:W-:-:S04]  /*4810*/  USEL UR25, UR4, URZ, UP0 ;  /* 0x000000ff04197287 */ /* 0x000fc80008000000 */
[----:B------:R-:W-:Y:S01]  /*4820*/  LOP3.LUT R8, R8, UR5, RZ, 0x3c, !PT ;  /* 0x0000000508087c12 */ /* 0x000fe2000f8e3cff */
[----:B------:R-:W-:Y:S07]  /*4830*/  @P3 BRA `(.L_x_73) ;  /* 0xfffffff800903947 */ /* 0x000fee000383ffff */
[----:B---3--:R-:W2:Y:S01]  /*4840*/  S2UR UR8, SR_CgaCtaId ;  /* 0x00000000000879c3 */ /* 0x008ea20000008800 */
[----:B------:R-:W-:Y:S01]  /*4850*/  ELECT P0, URZ, PT ;  /* 0x0000000000ff782f */ /* 0x000fe20003800000 */
[----:B------:R-:W-:Y:S01]  /*4860*/  HFMA2 R0, -RZ, RZ, 0, 5.9604644775390625e-08 ;  /* 0x00000001ff007431 */ /* 0x000fe200000001ff */
[----:B------:R-:W-:-:S05]  /*4870*/  UMOV UR4, 0x40 ;  /* 0x0000004000047882 */ /* 0x000fca0000000000 */
[----:B------:R-:W-:Y:S01]  /*4880*/  UVIRTCOUNT.DEALLOC.SMPOOL 0x80 ;  /* 0x000000800000784c */ /* 0x000fe20000000000 */
[----:B------:R-:W-:Y:S02]  /*4890*/  UISETP.NE.AND UP0, UPT, UR41, URZ, UPT ;  /* 0x000000ff2900728c */ /* 0x000fe4000bf05270 */
[----:B--2---:R-:W-:-:S09]  /*48a0*/  ULEA UR8, UR8, UR4, 0x18 ;  /* 0x0000000408087291 */ /* 0x004fd2000f8ec0ff */
[----:B------:R2:W-:Y:S01]  /*48b0*/  @P0 STS.U8 [UR8+0x1c], R0 ;  /* 0x00001c00ff000988 */ /* 0x0005e20008000008 */
[----:B------:R-:W-:Y:S05]  /*48c0*/  BRA.U UP0, `(.L_x_74) ;  /* 0x0000000100587547 */ /* 0x000fea000b800000 */
[----:B------:R-:W-:Y:S01]  /*48d0*/  UIADD3 UR5, UPT, UPT, UR21, 0xf0, URZ ;  /* 0x000000f015057890 */ /* 0x000fe2000fffe0ff */
[----:B-1----:R-:W-:-:S03]  /*48e0*/  SHF.L.U32 R5, R8, 0x1f, RZ ;  /* 0x0000001f08057819 */ /* 0x002fc600000006ff */
[----:B------:R-:W-:-:S09]  /*48f0*/  ULEA UR4, UR25, UR5, 0x3 ;  /* 0x0000000519047291 */ /* 0x000fd2000f8e18ff */
[----:B------:R-:W1:Y:S02]  /*4900*/  SYNCS.PHASECHK.TRANS64.TRYWAIT P0, [UR4], R5 ;  /* 0x00000005ff0075a7 */ /* 0x000e640008001104 */
[----:B-1----:R-:W-:Y:S05]  /*4910*/  @!P0 BRA `(.L_x_75) ;  /* 0x0000006c00788947 */ /* 0x002fea0003800000 */
.L_x_176:
[----:B------:R-:W-:-:S04]  /*4920*/  UIADD3 UR4, UPT, UPT, UR25, 0x1, URZ ;  /* 0x0000000119047890 */ /* 0x000fc8000fffe0ff */
[----:B------:R-:W-:-:S04]  /*4930*/  UISETP.NE.AND UP1, UPT, UR4, 0x2, UPT ;  /* 0x000000020400788c */ /* 0x000fc8000bf25270 */
[----:B------:R-:W-:Y:S02]  /*4940*/  USEL UR6, URZ, 0x1, UP1 ;  /* 0x00000001ff067887 */ /* 0x000fe40008800000 */
[----:B------:R-:W-:-:S04]  /*4950*/  USEL UR4, UR4, URZ, UP1 ;  /* 0x000000ff04047287 */ /* 0x000fc80008800000 */
[----:B------:R-:W-:Y:S01]  /*4960*/  ULEA UR4, UR4, UR5, 0x3 ;  /* 0x0000000504047291 */ /* 0x000fe2000f8e18ff */
[----:B-1----:R-:W-:-:S04]  /*4970*/  LOP3.LUT R5, R8, UR6, RZ, 0x3c, !PT ;  /* 0x0000000608057c12 */ /* 0x002fc8000f8e3cff */
[----:B------:R-:W-:Y:S01]  /*4980*/  SHF.L.U32 R5, R5, 0x1f, RZ ;  /* 0x0000001f05057819 */ /* 0x000fe200000006ff */
[----:B--2---:R-:W-:-:S04]  /*4990*/  IMAD.U32 R0, RZ, RZ, UR4 ;  /* 0x00000004ff007e24 */ /* 0x004fc8000f8e00ff */
[----:B------:R1:W2:Y:S03]  /*49a0*/  SYNCS.PHASECHK.TRANS64.TRYWAIT P0, [R0+URZ], R5 ;  /* 0x00000005000075a7 */ /* 0x0002a600080011ff */
[----:B--2---:R-:W-:Y:S05]  /*49b0*/  @!P0 NANOSLEEP.SYNCS 0x989680 ;  /* 0x009896800000895d */ /* 0x004fea0003900000 */
[----:B------:R-:W2:Y:S02]  /*49c0*/  @!P0 SYNCS.PHASECHK.TRANS64 P0, [R0+URZ], R5 ;  /* 0x00000005000085a7 */ /* 0x000ea400080010ff */
[----:B--2---:R-:W-:Y:S05]  /*49d0*/  @P0 BRA `(.L_x_76) ;  /* 0x0000000000200947 */ /* 0x004fea0003800000 */
.L_x_77:
[----:B--2---:R2:W3:Y:S02]  /*49e0*/  SYNCS.PHASECHK.TRANS64.TRYWAIT P0, [R0+URZ], R5 ;  /* 0x00000005000075a7 */ /* 0x0044e400080011ff */
[----:B---3--:R-:W-:Y:S05]  /*49f0*/  @!P0 NANOSLEEP.SYNCS 0x989680 ;  /* 0x009896800000895d */ /* 0x008fea0003900000 */
[----:B------:R-:W3:Y:S02]  /*4a00*/  @!P0 SYNCS.PHASECHK.TRANS64 P0, [R0+URZ], R5 ;  /* 0x00000005000085a7 */ /* 0x000ee400080010ff */
[----:B---3--:R-:W-:Y:S05]  /*4a10*/  @!P0 BRA `(.L_x_77) ;  /* 0xfffffffc00f08947 */ /* 0x008fea000383ffff */
[----:B------:R-:W-:Y:S05]  /*4a20*/  BRA `(.L_x_76) ;  /* 0x00000000000c7947 */ /* 0x000fea0003800000 */
.L_x_74:
[----:B------:R-:W-:-:S04]  /*4a30*/  UIADD3 UR4, UPT, UPT, UR21, 0x100, URZ ;  /* 0x0000010015047890 */ /* 0x000fc8000fffe0ff */
[----:B------:R-:W-:-:S09]  /*4a40*/  UPRMT UR4, UR40, 0x654, UR4 ;  /* 0x0000065428047896 */ /* 0x000fd20008000004 */
[----:B------:R-:W-:Y:S03]  /*4a50*/  SYNCS.ARRIVE.TRANS64.RED.A1T0 RZ, [UR4], RZ ;  /* 0x000000ffffff79a7 */ /* 0x000fe60008100404 */
.L_x_76:
[----:B-12---:R-:W-:Y:S01]  /*4a60*/  SHF.L.U32 R5, RZ, 0x1f, RZ ;  /* 0x0000001fff057819 */ /* 0x006fe200000006ff */
[----:B------:R-:W-:Y:S01]  /*4a70*/  UIADD3 UR4, UPT, UPT, UR21, 0x100, URZ ;  /* 0x0000010015047890 */ /* 0x000fe2000fffe0ff */
[----:B------:R-:W-:Y:S02]  /*4a80*/  PLOP3.LUT P0, PT, PT, PT, UP0, 0x80, 0x8 ;  /* 0x000000000008781c */ /* 0x000fe40003f0f008 */
[----:B------:R-:W1:Y:S02]  /*4a90*/  SYNCS.PHASECHK.TRANS64.TRYWAIT P1, [UR21+0x100], R5 ;  /* 0x00010005ff0075a7 */ /* 0x000e640008021115 */
[----:B-1----:R-:W-:Y:S09]  /*4aa0*/  @!P1 BRA `(.L_x_78) ;  /* 0x0000006c002c9947 */ /* 0x002ff20003800000 */
.L_x_178:
[----:B------:R-:W-:Y:S01]  /*4ab0*/  @!UP0 UPRMT UR4, UR40, 0x654, UR4 ;  /* 0x0000065428048896 */ /* 0x000fe20008000004 */
[----:B------:R-:W-:Y:S01]  /*4ac0*/  LOP3.LUT R2, R3, 0xffff, RZ, 0xc0, !PT ;  /* 0x0000ffff03027812 */ /* 0x000fe200078ec0ff */
[----:B------:R-:W-:Y:S02]  /*4ad0*/  IMAD.MOV.U32 R3, RZ, RZ, 0xffff ;  /* 0x0000ffffff037424 */ /* 0x000fe400078e00ff */
[----:B-1----:R-:W-:Y:S01]  /*4ae0*/  IMAD.MOV.U32 R5, RZ, RZ, 0x1 ;  /* 0x00000001ff057424 */ /* 0x002fe200078e00ff */
[----:B------:R-:W-:-:S04]  /*4af0*/  SHF.R.U32.HI R2, RZ, 0x5, R2 ;  /* 0x00000005ff027819 */ /* 0x000fc80000011602 */
[----:B------:R-:W-:Y:S01]  /*4b00*/  @!P0 SYNCS.ARRIVE.TRANS64.RED.A1T0 RZ, [UR4], RZ ;  /* 0x000000ffffff89a7 */ /* 0x000fe20008100404 */
[----:B------:R-:W-:Y:S01]  /*4b10*/  NOP ;  /* 0x0000000000007918 */ /* 0x000fe20000000000 */
[----:B------:R-:W1:Y:S01]  /*4b20*/  LDS R0, [UR8+0x14] ;  /* 0x00001408ff007984 */ /* 0x000e620008000800 */
[-C--:B------:R-:W-:Y:S02]  /*4b30*/  SHF.L.U32 R3, R3, R2.reuse, RZ ;  /* 0x0000000203037219 */ /* 0x080fe400000006ff */
[----:B------:R-:W-:Y:S02]  /*4b40*/  SHF.L.U32 R5, R5, R2, RZ ;  /* 0x0000000205057219 */ /* 0x000fe400000006ff */
[----:B-1----:R-:W-:-:S04]  /*4b50*/  LOP3.LUT R0, R0, R3, RZ, 0xc0, !PT ;  /* 0x0000000300007212 */ /* 0x002fc800078ec0ff */
[----:B------:R-:W-:-:S13]  /*4b60*/  ISETP.NE.AND P0, PT, R0, R3, PT ;  /* 0x000000030000720c */ /* 0x000fda0003f05270 */
[----:B------:R-:W-:Y:S05]  /*4b70*/  @P0 BRA `(.L_x_79) ;  /* 0x00000000005c0947 */ /* 0x000fea0003800000 */
[----:B------:R-:W1:Y:S02]  /*4b80*/  LDS R0, [UR8+0x18] ;  /* 0x00001808ff007984 */ /* 0x000e640008000800 */
[----:B-1----:R-:W-:-:S04]  /*4b90*/  LOP3.LUT R0, R0, R5, RZ, 0xc0, !PT ;  /* 0x0000000500007212 */ /* 0x002fc800078ec0ff */
[----:B------:R-:W-:-:S13]  /*4ba0*/  ISETP.NE.AND P0, PT, R0, R5, PT ;  /* 0x000000050000720c */ /* 0x000fda0003f05270 */
[----:B------:R-:W-:Y:S05]  /*4bb0*/  @P0 BRA `(.L_x_80) ;  /* 0x0000000000400947 */ /* 0x000fea0003800000 */
[----:B------:R-:W-:Y:S01]  /*4bc0*/  R2UR UR4, R3 ;  /* 0x00000000030472ca */ /* 0x000fe200000e0000 */
[----:B------:R-:W1:Y:S01]  /*4bd0*/  S2R R2, SR_LANEID ;  /* 0x0000000000027919 */ /* 0x000e620000000000 */
[----:B------:R-:W-:-:S04]  /*4be0*/  LOP3.LUT R5, RZ, R5, RZ, 0x33, !PT ;  /* 0x00000005ff057212 */ /* 0x000fc800078e33ff */
[----:B------:R-:W2:Y:S07]  /*4bf0*/  REDUX UR6, R5 ;  /* 0x00000000050673c4 */ /* 0x000eae0000000000 */
[----:B------:R-:W-:-:S03]  /*4c00*/  ULOP3.LUT UR5, URZ, UR4, URZ, 0x33, !UPT ;  /* 0x00000004ff057292 */ /* 0x000fc6000f8e33ff */
[----:B------:R-:W-:Y:S02]  /*4c10*/  VOTEU.ANY UR4, UPT, PT ;  /* 0x0000000000047886 */ /* 0x000fe400038e0100 */
[----:B------:R-:W-:Y:S01]  /*4c20*/  UFLO.U32 UR4, UR4 ;  /* 0x00000004000472bd */ /* 0x000fe200080e0000 */
[----:B------:R-:W-:-:S04]  /*4c30*/  IMAD.U32 R0, RZ, RZ, UR5 ;  /* 0x00000005ff007e24 */ /* 0x000fc8000f8e00ff */
[----:B------:R-:W3:Y:S02]  /*4c40*/  REDUX UR7, R0 ;  /* 0x00000000000773c4 */ /* 0x000ee40000000000 */
[----:B------:R1:W-:Y:S02]  /*4c50*/  UTCATOMSWS.AND URZ, UR5 ;  /* 0x0000000500ff79e3 */ /* 0x0003e40008000000 */
[----:B-1----:R-:W-:Y:S01]  /*4c60*/  ISETP.EQ.U32.AND P0, PT, R2, UR4, PT ;  /* 0x0000000402007c0c */ /* 0x002fe2000bf02070 */
[----:B--2---:R-:W-:Y:S02]  /*4c70*/  IMAD.U32 R2, RZ, RZ, UR6 ;  /* 0x00000006ff027e24 */ /* 0x004fe4000f8e00ff */
[----:B---3--:R-:W-:-:S10]  /*4c80*/  IMAD.U32 R3, RZ, RZ, UR7 ;  /* 0x00000007ff037e24 */ /* 0x008fd4000f8e00ff */
[----:B------:R1:W-:Y:S04]  /*4c90*/  @P0 ATOMS.AND RZ, [UR8+0x14], R3 ;  /* 0x00001403ffff098c */ /* 0x0003e8000a800008 */
[----:B------:R1:W-:Y:S01]  /*4ca0*/  @P0 ATOMS.AND RZ, [UR8+0x18], R2 ;  /* 0x00001802ffff098c */ /* 0x0003e2000a800008 */
[----:B------:R-:W-:Y:S05]  /*4cb0*/  BRA `(.L_x_81) ;  /* 0x0000000000147947 */ /* 0x000fea0003800000 */
.L_x_80:
[----:B------:R-:W-:Y:S02]  /*4cc0*/  MOV R2, 0x4ce0 ;  /* 0x00004ce000027802 */ /* 0x000fe40000000f00 */
[----:B----45:R-:W-:Y:S05]  /*4cd0*/  CALL.REL.NOINC `($__internal_0_$__cuda_sm10x_tcgen05_guardrail_trap_col_being_dealloced_not_returned_by_alloc) ;  /* 0x0000007000107944 */ /* 0x030fea0003c00000 */
[----:B------:R-:W-:Y:S05]  /*4ce0*/  BRA `(.L_x_81) ;  /* 0x0000000000087947 */ /* 0x000fea0003800000 */
.L_x_79:
[----:B------:R-:W-:Y:S02]  /*4cf0*/  MOV R2, 0x4d10 ;  /* 0x00004d1000027802 */ /* 0x000fe40000000f00 */
[----:B----45:R-:W-:Y:S05]  /*4d00*/  CALL.REL.NOINC `($__internal_2_$__cuda_sm10x_tcgen05_guardrail_trap_unallocated_columns_being_dealloced) ;  /* 0x00000070001c7944 */ /* 0x030fea0003c00000 */
.L_x_81:
[----:B------:R-:W-:Y:S01]  /*4d10*/  NOP ;  /* 0x0000000000007918 */ /* 0x000fe20000000000 */
[----:B------:R-:W-:Y:S05]  /*4d20*/  EXIT ;  /* 0x000000000000794d */ /* 0x000fea0003800000 */
.L_x_53:
[----:B------:R-:W2:Y:S01]  /*4d30*/  LDCU UR5, c[0x0][0x384] ;  /* 0x00007080ff0577ac */ /* 0x000ea20008000800 */
[----:B------:R-:W-:Y:S02]  /*4d40*/  UISETP.NE.OR UP0, UPT, UR18, 0x3, !UP3 ;  /* 0x000000031200788c */ /* 0x000fe4000df05670 */
[----:B--2---:R-:W-:-:S07]  /*4d50*/  UIADD3 UR5, UPT, UPT, UR5, 0x7f, URZ ;  /* 0x0000007f05057890 */ /* 0x004fce000fffe0ff */
[----:B------:R-:W-:Y:S05]  /*4d60*/  BRA.U UP0, `(.L_x_82) ;  /* 0x0000001500fc7547 */ /* 0x000fea000b800000 */
[----:B------:R-:W2:Y:S01]  /*4d70*/  LDCU UR54, c[0x0][0x388] ;  /* 0x00007100ff3677ac */ /* 0x000ea20008000800 */
[----:B------:R-:W3:Y:S01]  /*4d80*/  S2UR UR10, SR_CgaCtaId ;  /* 0x00000000000a79c3 */ /* 0x000ee20000008800 */
[----:B------:R-:W-:Y:S01]  /*4d90*/  IMAD.MOV.U32 R10, RZ, RZ, 0x1 ;  /* 0x00000001ff0a7424 */ /* 0x000fe200078e00ff */
[----:B------:R-:W-:Y:S01]  /*4da0*/  USHF.R.S32.HI UR4, URZ, 0x1f, UR5 ;  /* 0x0000001fff047899 */ /* 0x000fe20008011405 */
[----:B------:R-:W-:Y:S01]  /*4db0*/  IMAD.MOV.U32 R8, RZ, RZ, RZ ;  /* 0x000000ffff087224 */ /* 0x000fe200078e00ff */
[----:B------:R-:W4:Y:S04]  /*4dc0*/  LDCU UR41, c[0x0][0x370] ;  /* 0x00006e00ff2977ac */ /* 0x000f280008000800 */
[----:B------:R-:W1:Y:S01]  /*4dd0*/  LDC.64 R14, c[0x0][0x348] ;  /* 0x0000d200ff0e7b82 */ /* 0x000e620000000a00 */
[----:B------:R-:W-:Y:S01]  /*4de0*/  ULEA.HI UR4, UR4, UR5, URZ, 0x7 ;  /* 0x0000000504047291 */ /* 0x000fe2000f8f38ff */
[----:B------:R-:W4:Y:S03]  /*4df0*/  LDCU.128 UR32, c[0x0][0xc10] ;  /* 0x00018200ff2077ac */ /* 0x000f260008000c00 */
[----:B------:R-:W-:Y:S01]  /*4e00*/  USHF.R.S32.HI UR27, URZ, 0x7, UR4 ;  /* 0x00000007ff1b7899 */ /* 0x000fe20008011404 */
[----:B--2---:R-:W-:Y:S01]  /*4e10*/  IMAD.U32 R0, RZ, RZ, UR54 ;  /* 0x00000036ff007e24 */ /* 0x004fe2000f8e00ff */
[----:B------:R-:W2:Y:S04]  /*4e20*/  LDCU UR40, c[0x0][0x374] ;  /* 0x00006e80ff2877ac */ /* 0x000ea80008000800 */
[----:B------:R-:W-:Y:S01]  /*4e30*/  IMAD.U32 R3, RZ, RZ, UR27 ;  /* 0x0000001bff037e24 */ /* 0x000fe2000f8e00ff */
[----:B------:R-:W-:Y:S01]  /*4e40*/  IABS R0, R0 ;  /* 0x0000000000007213 */ /* 0x000fe20000000000 */
[----:B------:R-:W4:Y:S03]  /*4e50*/  LDCU.64 UR4, c[0x0][0x988] ;  /* 0x00013100ff0477ac */ /* 0x000f260008000a00 */
[----:B------:R-:W-:Y:S01]  /*4e60*/  IABS R2, R3 ;  /* 0x0000000300027213 */ /* 0x000fe20000000000 */
[----:B------:R-:W2:Y:S01]  /*4e70*/  LDCU.64 UR30, c[0x0][0x990] ;  /* 0x00013200ff1e77ac */ /* 0x000ea20008000a00 */
[----:B------:R-:W-:-:S02]  /*4e80*/  R2UR UR25, R0 ;  /* 0x00000000001972ca */ /* 0x000fc400000e0000 */
[----:B------:R-:W-:Y:S01]  /*4e90*/  R2UR UR26, R2 ;  /* 0x00000000021a72ca */ /* 0x000fe200000e0000 */
[----:B------:R-:W-:Y:S01]  /*4ea0*/  UMOV UR20, 0x400 ;  /* 0x0000040000147882 */ /* 0x000fe20000000000 */
[----:B------:R-:W1:Y:S01]  /*4eb0*/  LDCU UR17, c[0x0][0xc0c] ;  /* 0x00018180ff1177ac */ /* 0x000e620008000800 */
[----:B---3--:R-:W-:Y:S01]  /*4ec0*/  ULEA UR20, UR10, UR20, 0x18 ;  /* 0x000000140a147291 */ /* 0x008fe2000f8ec0ff */
[----:B------:R-:W3:Y:S07]  /*4ed0*/  LDCU UR56, c[0x0][0xc20] ;  /* 0x00018400ff3877ac */ /* 0x000eee0008000800 */
[----:B------:R-:W2:Y:S01]  /*4ee0*/  I2F.RP R4, UR25 ;  /* 0x0000001900047d06 */ /* 0x000ea20008209400 */
[----:B----4-:R-:W-:Y:S01]  /*4ef0*/  UISETP.NE.U32.AND UP0, UPT, UR4, URZ, UPT ;  /* 0x000000ff0400728c */ /* 0x010fe2000bf05070 */
[----:B------:R-:W4:Y:S01]  /*4f00*/  LDCU UR4, c[0x0][0xc30] ;  /* 0x00018600ff0477ac */ /* 0x000f220008000800 */
[----:B------:R-:W4:Y:S05]  /*4f10*/  LDCU UR29, c[0x0][0x38c] ;  /* 0x00007180ff1d77ac */ /* 0x000f2a0008000800 */
[----:B------:R-:W3:Y:S01]  /*4f20*/  I2F.RP R2, UR26 ;  /* 0x0000001a00027d06 */ /* 0x000ee20008209400 */
[----:B------:R-:W-:-:S02]  /*4f30*/  UISETP.NE.AND.EX UP0, UPT, UR5, URZ, UPT, UP0 ;  /* 0x000000ff0500728c */ /* 0x000fc4000bf05300 */
[----:B------:R-:W-:Y:S02]  /*4f40*/  UIADD3 UR48, UPT, UPT, UR20, 0x98, URZ ;  /* 0x0000009814307890 */ /* 0x000fe4000fffe0ff */
[----:B------:R-:W-:-:S03]  /*4f50*/  UIADD3 UR38, UPT, UPT, UR20, 0x80, URZ ;  /* 0x0000008014267890 */ /* 0x000fc6000fffe0ff */
[----:B--2---:R-:W2:Y:S01]  /*4f60*/  MUFU.RCP R0, R4 ;  /* 0x0000000400007308 */ /* 0x004ea20000001000 */
[----:B------:R-:W-:Y:S02]  /*4f70*/  UIADD3 UR37, UPT, UPT, UR20, 0x88, URZ ;  /* 0x0000008814257890 */ /* 0x000fe4000fffe0ff */
[----:B------:R-:W-:Y:S02]  /*4f80*/  UIADD3 UR36, UPT, UPT, UR20, 0x90, URZ ;  /* 0x0000009014247890 */ /* 0x000fe4000fffe0ff */
[----:B------:R-:W-:Y:S02]  /*4f90*/  UPRMT UR48, UR10, 0x654, UR48 ;  /* 0x000006540a307896 */ /* 0x000fe40008000030 */
[----:B------:R-:W-:Y:S01]  /*4fa0*/  UPRMT UR52, UR10, 0x654, UR38 ;  /* 0x000006540a347896 */ /* 0x000fe20008000026 */
[----:B---3--:R-:W3:Y:S01]  /*4fb0*/  MUFU.RCP R2, R2 ;  /* 0x0000000200027308 */ /* 0x008ee20000001000 */
[----:B------:R-:W-:Y:S02]  /*4fc0*/  UPRMT UR51, UR10, 0x654, UR37 ;  /* 0x000006540a337896 */ /* 0x000fe40008000025 */
[----:B------:R-:W-:-:S02]  /*4fd0*/  UPRMT UR49, UR10, 0x654, UR36 ;  /* 0x000006540a317896 */ /* 0x000fc40008000024 */
[----:B------:R-:W-:Y:S02]  /*4fe0*/  UIMAD.WIDE.U32 UR12, UR41, UR32, URZ ;  /* 0x00000020290c72a5 */ /* 0x000fe4000f8e00ff */
[----:B------:R-:W-:Y:S01]  /*4ff0*/  UIMAD.WIDE.U32 UR14, UR40, UR35, URZ ;  /* 0x00000023280e72a5 */ /* 0x000fe2000f8e00ff */
[----:B--2---:R-:W-:Y:S01]  /*5000*/  VIADD R0, R0, 0xffffffe ;  /* 0x0ffffffe00007836 */ /* 0x004fe20000000000 */
[----:B------:R-:W-:Y:S01]  /*5010*/  UMOV UR8, URZ ;  /* 0x000000ff00087c82 */ /* 0x000fe20008000000 */
[----:B------:R-:W-:Y:S02]  /*5020*/  UP2UR UR53, UPR, URZ, 0x1 ;  /* 0x00000001ff357883 */ /* 0x000fe40008000000 */
[----:B------:R-:W-:Y:S02]  /*5030*/  UISETP.NE.AND UP0, UPT, UR39, 0x1, UPT ;  /* 0x000000012700788c */ /* 0x000fe4000bf05270 */
[----:B------:R-:W2:Y:S01]  /*5040*/  F2I.FTZ.U32.TRUNC.NTZ R0, R0 ;  /* 0x0000000000007305 */ /* 0x000ea2000021f000 */
[----:B------:R-:W-:Y:S01]  /*5050*/  UISETP.NE.U32.AND UP0, UPT, UR30, URZ, UPT ;  /* 0x000000ff1e00728c */ /* 0x000fe2000bf05070 */
[----:B---3--:R-:W-:Y:S01]  /*5060*/  VIADD R2, R2, 0xffffffe ;  /* 0x0ffffffe02027836 */ /* 0x008fe20000000000 */
[----:B------:R-:W-:-:S02]  /*5070*/  UIADD3 UR46, UPT, UPT, UR20, 0xd8, URZ ;  /* 0x000000d8142e7890 */ /* 0x000fc4000fffe0ff */
[----:B------:R-:W-:Y:S02]  /*5080*/  UISETP.GE.AND UP3, UPT, UR39, 0x1, UPT ;  /* 0x000000012700788c */ /* 0x000fe4000bf66270 */
[----:B------:R-:W-:Y:S01]  /*5090*/  UISETP.NE.AND.EX UP5, UPT, UR31, URZ, UPT, UP0 ;  /* 0x000000ff1f00728c */ /* 0x000fe2000bfa5300 */
[----:B------:R-:W3:Y:S01]  /*50a0*/  F2I.FTZ.U32.TRUNC.NTZ R2, R2 ;  /* 0x0000000200027305 */ /* 0x000ee2000021f000 */
[----:B------:R-:W-:Y:S01]  /*50b0*/  UMOV UR45, UR13 ;  /* 0x0000000d002d7c82 */ /* 0x000fe20008000000 */
[----:B------:R-:W-:Y:S01]  /*50c0*/  UMOV UR44, UR15 ;  /* 0x0000000f002c7c82 */ /* 0x000fe20008000000 */
[----:B-1----:R-:W-:Y:S02]  /*50d0*/  UISETP.NE.AND UP3, UPT, UR17, 0x1, UPT ;  /* 0x000000011100788c */ /* 0x002fe4000bf65270 */
[----:B------:R-:W-:Y:S01]  /*50e0*/  UISETP.NE.AND UP0, UPT, UR34, 0x1, UPT ;  /* 0x000000012200788c */ /* 0x000fe2000bf05270 */
[----:B--2---:R-:W-:Y:S01]  /*50f0*/  R2UR UR7, R0 ;  /* 0x00000000000772ca */ /* 0x004fe200000e0000 */
[----:B------:R-:W-:Y:S01]  /*5100*/  UPLOP3.LUT UP2, UPT, UPT, UPT, UPT, 0x40, 0x4 ;  /* 0x000000000004789c */ /* 0x000fe20003f4e870 */
[----:B------:R-:W-:Y:S01]  /*5110*/  IABS R0, R3 ;  /* 0x0000000300007213 */ /* 0x000fe20000000000 */
[----:B------:R-:W1:Y:S04]  /*5120*/  LDCU.64 UR18, c[0x0][0xc28] ;  /* 0x00018500ff1277ac */ /* 0x000e680008000a00 */
[----:B------:R-:W-:Y:S01]  /*5130*/  IMAD.MOV R0, RZ, RZ, -R0 ;  /* 0x000000ffff007224 */ /* 0x000fe200078e0a00 */
[----:B---3--:R-:W-:Y:S01]  /*5140*/  R2UR UR9, R2 ;  /* 0x00000000020972ca */ /* 0x008fe200000e0000 */
[----:B------:R-:W-:Y:S01]  /*5150*/  IMAD.MOV.U32 R2, RZ, RZ, 0x2000 ;  /* 0x00002000ff027424 */ /* 0x000fe200078e00ff */
[----:B------:R-:W-:-:S02]  /*5160*/  UPRMT UR46, URZ, 0x654, UR46 ;  /* 0x00000654ff2e7896 */ /* 0x000fc4000800002e */
[----:B------:R-:W-:Y:S01]  /*5170*/  R2UR UR47, R0 ;  /* 0x00000000002f72ca */ /* 0x000fe200000e0000 */
[----:B------:R-:W-:Y:S02]  /*5180*/  UIADD3 UR5, UPT, UPT, URZ, -UR7, URZ ;  /* 0x80000007ff057290 */ /* 0x000fe4000fffe0ff */
[----:B------:R-:W-:Y:S02]  /*5190*/  USHF.R.U32.HI UR45, URZ, UR33, UR45 ;  /* 0x00000021ff2d7299 */ /* 0x000fe4000801162d */
[----:B------:R-:W-:Y:S02]  /*51a0*/  UIMAD UR5, UR5, UR25, URZ ;  /* 0x00000019050572a4 */ /* 0x000fe4000f8e02ff */
[----:B------:R-:W-:Y:S02]  /*51b0*/  USHF.R.U32.HI UR44, URZ, UR56, UR44 ;  /* 0x00000038ff2c7299 */ /* 0x000fe4000801162c */
[----:B------:R-:W-:Y:S02]  /*51c0*/  UIADD3 UR6, UPT, UPT, URZ, -UR9, URZ ;  /* 0x80000009ff067290 */ /* 0x000fe4000fffe0ff */
[----:B----4-:R-:W-:-:S02]  /*51d0*/  UISETP.NE.AND UP4, UPT, UR4, 0x1, UPT ;  /* 0x000000010400788c */ /* 0x010fc4000bf85270 */
[----:B------:R-:W-:Y:S02]  /*51e0*/  UIMAD UR10, UR6, UR26, URZ ;  /* 0x0000001a060a72a4 */ /* 0x000fe4000f8e02ff */
[----:B------:R-:W-:Y:S01]  /*51f0*/  UISETP.NE.AND UP3, UPT, UR54, URZ, UPT ;  /* 0x000000ff3600728c */ /* 0x000fe2000bf65270 */
[----:B------:R-:W-:Y:S01]  /*5200*/  UMOV UR6, URZ ;  /* 0x000000ff00067c82 */ /* 0x000fe20008000000 */
[----:B------:R-:W-:Y:S02]  /*5210*/  UIMAD.WIDE.U32 UR8, UR9, UR10, UR8 ;  /* 0x0000000a090872a5 */ /* 0x000fe4000f8e0008 */
[----:B------:R-:W-:Y:S02]  /*5220*/  UIMAD.WIDE.U32 UR42, UR7, UR5, UR6 ;  /* 0x00000005072a72a5 */ /* 0x000fe4000f8e0006 */
[----:B------:R-:W-:Y:S02]  /*5230*/  UISETP.NE.AND UP0, UPT, UR29, URZ, UPT ;  /* 0x000000ff1d00728c */ /* 0x000fe4000bf05270 */
[----:B------:R-:W-:-:S03]  /*5240*/  UISETP.NE.AND UP6, UPT, UR27, URZ, UPT ;  /* 0x000000ff1b00728c */ /* 0x000fc6000bfc5270 */
[----:B------:R-:W-:Y:S01]  /*5250*/  UMOV UR42, UR43 ;  /* 0x0000002b002a7c82 */ /* 0x000fe20008000000 */
[----:B-1----:R-:W-:-:S07]  /*5260*/  UMOV UR43, UR9 ;  /* 0x00000009002b7c82 */ /* 0x002fce0008000000 */
.L_x_93:
[----:B------:R-:W-:Y:S04]  /*5270*/  SHF.L.U32 R3, R8, 0x1f, RZ ;  /* 0x0000001f08037819 */ /* 0x000fe800000006ff */
[----:B-1----:R-:W1:Y:S02]  /*5280*/  SYNCS.PHASECHK.TRANS64.TRYWAIT P0, [UR20+0xd0], R3 ;  /* 0x0000d003ff0075a7 */ /* 0x002e640008001114 */
[----:B-1----:R-:W-:Y:S05]  /*5290*/  @!P0 BRA `(.L_x_83) ;  /* 0x0000006400488947 */ /* 0x002fea0003800000 */
.L_x_180:
[----:B------:R-:W2:Y:S01]  /*52a0*/  LDS.128 R4, [UR20+0x110] ;  /* 0x00011014ff047984 */ /* 0x000ea20008000c00 */
[----:B------:R-:W-:Y:S01]  /*52b0*/  UISETP.GE.AND UP0, UPT, UR39, 0x1, UPT ;  /* 0x000000012700788c */ /* 0x000fe2000bf06270 */
[----:B------:R-:W-:Y:S01]  /*52c0*/  @!PT LDS RZ, [RZ] ;  /* 0x00000000fffff984 */ /* 0x000fe20000000800 */
[----:B------:R-:W-:Y:S01]  /*52d0*/  @!PT LDS RZ, [RZ] ;  /* 0x00000000fffff984 */ /* 0x000fe20000000800 */
[----:B------:R-:W-:Y:S01]  /*52e0*/  @!PT LDS RZ, [RZ] ;  /* 0x00000000fffff984 */ /* 0x000fe20000000800 */
[----:B------:R-:W-:Y:S01]  /*52f0*/  @!PT LDS RZ, [RZ] ;  /* 0x00000000fffff984 */ /* 0x000fe20000000800 */
[----:B------:R3:W-:Y:S06]  /*5300*/  MEMBAR.ALL.CTA ;  /* 0x0000000000007992 */ /* 0x0007ec0000008000 */
[----:B---3--:R-:W3:Y:S02]  /*5310*/  FENCE.VIEW.ASYNC.S ;  /* 0x00000000000073c6 */ /* 0x008ee40000000000 */
[----:B---3--:R-:W-:Y:S01]  /*5320*/  SYNCS.ARRIVE.TRANS64.RED.A1T0 RZ, [UR46], RZ ;  /* 0x000000ffffff79a7 */ /* 0x008fe2000810042e */
[----:B--2---:R-:W-:Y:S11]  /*5330*/  LOP3.LUT P0, RZ, R6, 0x1, RZ, 0xc0, !PT ;  /* 0x0000000106ff7812 */ /* 0x004ff6000780c0ff */
[----:B------:R-:W-:Y:S02]  /*5340*/  @!UPT UIADD3 URZ, UPT, UPT, URZ, URZ, URZ ;  /* 0x000000fffffff290 */ /* 0x000fe4000fffe0ff */
[----:B------:R-:W-:Y:S01]  /*5350*/  VOTEU.ANY UP3, P0 ;  /* 0x0000000000ff7886 */ /* 0x000fe20000060100 */
[----:B------:R-:W-:Y:S11]  /*5360*/  PLOP3.LUT P0, PT, PT, PT, UP3, 0x80, 0x8 ;  /* 0x000000000008781c */ /* 0x000ff60003f0f038 */
[----:B------:R-:W-:Y:S02]  /*5370*/  @!UPT UIADD3 URZ, UPT, UPT, URZ, URZ, URZ ;  /* 0x000000fffffff290 */ /* 0x000fe4000fffe0ff */
[----:B-1----:R-:W-:Y:S02]  /*5380*/  @P0 MOV R3, R4 ;  /* 0x0000000400030202 */ /* 0x002fe40000000f00 */
[----:B------:R-:W-:Y:S02]  /*5390*/  @P0 LOP3.LUT R0, R5, 0xffff, RZ, 0xc0, !PT ;  /* 0x0000ffff05000812 */ /* 0x000fe400078ec0ff */
[----:B------:R-:W-:Y:S02]  /*53a0*/  @P0 R2UR UR5, R3 ;  /* 0x00000000030502ca */ /* 0x000fe400000e0000 */
[----:B------:R-:W-:Y:S11]  /*53b0*/  @P0 R2UR UR4, R0 ;  /* 0x00000000000402ca */ /* 0x000ff600000e0000 */
[----:B------:R-:W-:Y:S02]  /*53c0*/  @UP3 UMOV UR16, UR5 ;  /* 0x0000000500103c82 */ /* 0x000fe40008000000 */
[----:B------:R-:W-:Y:S01]  /*53d0*/  @UP3 UMOV UR15, UR4 ;  /* 0x00000004000f3c82 */ /* 0x000fe20008000000 */
[----:B------:R-:W-:Y:S05]  /*53e0*/  BRA.U !UP0, `(.L_x_84) ;  /* 0x0000000108c07547 */ /* 0x000fea000b800000 */
[----:B------:R-:W-:Y:S02]  /*53f0*/  UIMAD.WIDE.U32 UR8, UR15, UR35, URZ ;  /* 0x000000230f0872a5 */ /* 0x000fe4000f8e00ff */
[----:B------:R-:W-:Y:S02]  /*5400*/  UP2UR UR14, UPR, URZ, 0x4 ;  /* 0x00000004ff0e7883 */ /* 0x000fe40008000000 */
[----:B------:R-:W-:Y:S02]  /*5410*/  UISETP.NE.AND UP2, UPT, UR34, 0x1, UPT ;  /* 0x000000012200788c */ /* 0x000fe4000bf45270 */
[----:B------:R-:W-:Y:S02]  /*5420*/  UIMAD.WIDE.U32 UR10, UR16, UR32, URZ ;  /* 0x00000020100a72a5 */ /* 0x000fe4000f8e00ff */
[----:B------:R-:W-:Y:S02]  /*5430*/  USEL UR4, UR40, UR44, !UP2 ;  /* 0x0000002c28047287 */ /* 0x000fe4000d000000 */
[----:B------:R-:W-:Y:S02]  /*5440*/  UISETP.NE.AND UP0, UPT, UR17, 0x1, UPT ;  /* 0x000000011100788c */ /* 0x000fe4000bf05270 */
[----:B------:R-:W-:Y:S02]  /*5450*/  UP2UR UR24, UPR, URZ, 0x2 ;  /* 0x00000002ff187883 */ /* 0x000fe40008000000 */
[----:B------:R-:W-:Y:S02]  /*5460*/  UISETP.NE.AND UP1, UPT, UR39, 0x1, UPT ;  /* 0x000000012700788c */ /* 0x000fe4000bf25270 */
[----:B------:R-:W-:Y:S02]  /*5470*/  UIMAD.WIDE.U32 UR12, UR4, UR18, URZ ;  /* 0x00000012040c72a5 */ /* 0x000fe4000f8e00ff */
[----:B------:R-:W-:Y:S01]  /*5480*/  USEL UR7, UR41, UR45, !UP0 ;  /* 0x0000002d29077287 */ /* 0x000fe2000c000000 */
[----:B------:R-:W-:Y:S02]  /*5490*/  UMOV UR5, UR9 ;  /* 0x0000000900057c82 */ /* 0x000fe40008000000 */
[----:B------:R-:W-:Y:S02]  /*54a0*/  USHF.R.U32.HI UR6, URZ, UR56, UR5 ;  /* 0x00000038ff067299 */ /* 0x000fe40008011605 */
[----:B------:R-:W-:Y:S02]  /*54b0*/  UIMAD.WIDE.U32 UR22, UR7, UR18, URZ ;  /* 0x00000012071672a5 */ /* 0x000fe4000f8e00ff */
[----:B------:R-:W-:Y:S02]  /*54c0*/  USEL UR6, UR15, UR6, !UP2 ;  /* 0x000000060f067287 */ /* 0x000fe4000d000000 */
[----:B------:R-:W-:Y:S01]  /*54d0*/  UISETP.NE.AND UP2, UPT, UR14, URZ, UPT ;  /* 0x000000ff0e00728c */ /* 0x000fe2000bf45270 */
[----:B------:R-:W-:Y:S01]  /*54e0*/  UMOV UR5, UR11 ;  /* 0x0000000b00057c82 */ /* 0x000fe20008000000 */
[----:B------:R-:W-:Y:S02]  /*54f0*/  UIMAD.WIDE.U32 UR10, UR6, UR18, URZ ;  /* 0x00000012060a72a5 */ /* 0x000fe4000f8e00ff */
[----:B------:R-:W-:Y:S03]  /*5500*/  USHF.R.U32.HI UR8, URZ, UR33, UR5 ;  /* 0x00000021ff087299 */ /* 0x000fe60008011605 */
[----:B------:R-:W-:Y:S02]  /*5510*/  UMOV UR5, UR13 ;  /* 0x0000000d00057c82 */ /* 0x000fe40008000000 */
[----:B------:R-:W-:Y:S03]  /*5520*/  @UP1 USHF.R.U32.HI UR4, URZ, UR19, UR5 ;  /* 0x00000013ff041299 */ /* 0x000fe60008011605 */
[----:B------:R-:W-:Y:S01]  /*5530*/  UMOV UR5, UR23 ;  /* 0x0000001700057c82 */ /* 0x000fe20008000000 */
[----:B------:R-:W-:Y:S02]  /*5540*/  UIMAD UR4, UR39, UR4, URZ ;  /* 0x00000004270472a4 */ /* 0x000fe4000f8e02ff */
[----:B------:R-:W-:Y:S02]  /*5550*/  @UP1 USHF.R.U32.HI UR7, URZ, UR19, UR5 ;  /* 0x00000013ff071299 */ /* 0x000fe40008011605 */
[----:B------:R-:W-:Y:S02]  /*5560*/  USEL UR5, UR16, UR8, !UP0 ;  /* 0x0000000810057287 */ /* 0x000fe4000c000000 */
[----:B------:R-:W-:Y:S02]  /*5570*/  UIMAD UR8, UR39, UR7, URZ ;  /* 0x00000007270872a4 */ /* 0x000fe4000f8e02ff */
[----:B------:R-:W-:Y:S03]  /*5580*/  UISETP.GE.AND UP0, UPT, UR6, UR4, UPT ;  /* 0x000000040600728c */ /* 0x000fe6000bf06270 */
[----:B------:R-:W-:Y:S01]  /*5590*/  UMOV UR4, UR11 ;  /* 0x0000000b00047c82 */ /* 0x000fe20008000000 */
[----:B------:R-:W-:Y:S02]  /*55a0*/  UISETP.GE.OR UP0, UPT, UR5, UR8, UP0 ;  /* 0x000000080500728c */ /* 0x000fe40008706670 */
[----:B------:R-:W-:Y:S02]  /*55b0*/  USHF.R.U32.HI UR4, URZ, UR19, UR4 ;  /* 0x00000013ff047299 */ /* 0x000fe40008011604 */
[----:B------:R-:W-:Y:S02]  /*55c0*/  UIMAD.WIDE.U32 UR8, UR5, UR18, URZ ;  /* 0x00000012050872a5 */ /* 0x000fe4000f8e00ff */
[----:B------:R-:W-:Y:S04]  /*55d0*/  USEL UR10, UR6, UR4, !UP1 ;  /* 0x00000004060a7287 */ /* 0x000fe8000c800000 */
[----:B------:R-:W-:Y:S01]  /*55e0*/  UIADD3 UR11, UPT, UPT, -UR10, URZ, URZ ;  /* 0x000000ff0a0b7290 */ /* 0x000fe2000fffe1ff */
[----:B------:R-:W-:Y:S02]  /*55f0*/  @!UP0 UMOV UR4, UR9 ;  /* 0x0000000900048c82 */ /* 0x000fe40008000000 */
[----:B------:R-:W-:Y:S02]  /*5600*/  @!UP0 USHF.R.U32.HI UR4, URZ, UR19, UR4 ;  /* 0x00000013ff048299 */ /* 0x000fe40008011604 */
[----:B------:R-:W-:Y:S02]  /*5610*/  UIMAD UR8, UR39, UR11, UR6 ;  /* 0x0000000b270872a4 */ /* 0x000fe4000f8e0206 */
[----:B------:R-:W-:Y:S02]  /*5620*/  @!UP0 USEL UR4, UR5, UR4, !UP1 ;  /* 0x0000000405048287 */ /* 0x000fe4000c800000 */
[----:B------:R-:W-:Y:S02]  /*5630*/  UISETP.NE.AND UP1, UPT, UR24, URZ, UPT ;  /* 0x000000ff1800728c */ /* 0x000fe4000bf25270 */
[----:B------:R-:W-:Y:S02]  /*5640*/  @!UP0 UIMAD UR8, UR7, UR8, UR4 ;  /* 0x00000008070882a4 */ /* 0x000fe4000f8e0204 */
[----:B------:R-:W-:Y:S02]  /*5650*/  @!UP0 UIADD3 UR9, UPT, UPT, UR10, -UR4, URZ ;  /* 0x800000040a098290 */ /* 0x000fe4000fffe0ff */
[----:B------:R-:W-:Y:S02]  /*5660*/  UIADD3 UR4, UPT, UPT, -UR5, URZ, URZ ;  /* 0x000000ff05047290 */ /* 0x000fe4000fffe1ff */
[----:B------:R-:W-:Y:S02]  /*5670*/  UIADD3 UR7, UPT, UPT, -UR6, URZ, URZ ;  /* 0x000000ff06077290 */ /* 0x000fe4000fffe1ff */
[----:B------:R-:W-:Y:S02]  /*5680*/  @!UP0 UIMAD UR6, UR9, UR39, UR5 ;  /* 0x00000027090682a4 */ /* 0x000fe4000f8e0205 */
[----:B------:R-:W-:Y:S02]  /*5690*/  UIMAD UR16, UR17, UR4, UR16 ;  /* 0x00000004111072a4 */ /* 0x000fe4000f8e0210 */
[----:B------:R-:W-:Y:S01]  /*56a0*/  UIMAD UR15, UR34, UR7, UR15 ;  /* 0x00000007220f72a4 */ /* 0x000fe2000f8e020f */
[----:B------:R-:W-:Y:S02]  /*56b0*/  @!UP0 UMOV UR5, UR8 ;  /* 0x0000000800058c82 */ /* 0x000fe40008000000 */
[----:B------:R-:W-:Y:S02]  /*56c0*/  UIMAD UR16, UR5, UR17, UR16 ;  /* 0x00000011051072a4 */ /* 0x000fe4000f8e0210 */
[----:B------:R-:W-:Y:S11]  /*56d0*/  UIMAD UR15, UR6, UR34, UR15 ;  /* 0x00000022060f72a4 */ /* 0x000ff6000f8e020f */
[----:B------:R-:W-:Y:S01]  /*56e0*/  @!UPT UIADD3 URZ, UPT, UPT, URZ, URZ, URZ ;  /* 0x000000fffffff290 */ /* 0x000fe2000fffe0ff */
.L_x_84:
[----:B------:R-:W1:Y:S01]  /*56f0*/  @!UP4 LDCU.128 UR8, c[0x0][0xc10] ;  /* 0x00018200ff08c7ac */ /* 0x000e620008000c00 */
[----:B------:R-:W-:Y:S04]  /*5700*/  MOV R0, UR21 ;  /* 0x0000001500007c02 */ /* 0x000fe80008000f00 */
[----:B------:R-:W-:Y:S01]  /*5710*/  IABS R0, R0 ;  /* 0x0000000000007213 */ /* 0x000fe20000000000 */
[----:B------:R-:W2:Y:S01]  /*5720*/  @!UP4 LDCU UR5, c[0x0][0xc0c] ;  /* 0x00018180ff05c7ac */ /* 0x000ea20008000800 */
[----:B-1----:R-:W-:Y:S07]  /*5730*/  UIMAD.WIDE.U32 UR6, UR16, UR8, URZ ;  /* 0x00000008100672a5 */ /* 0x002fee000f8e00ff */
[----:B------:R-:W-:Y:S01]  /*5740*/  @!UP4 UMOV UR4, UR7 ;  /* 0x000000070004cc82 */ /* 0x000fe20008000000 */
[----:B--2---:R-:W-:Y:S02]  /*5750*/  @!UP4 UISETP.NE.AND UP0, UPT, UR5, 0x1, UPT ;  /* 0x000000010500c88c */ /* 0x004fe4000bf05270 */
[----:B------:R-:W-:Y:S02]  /*5760*/  @!UP4 USHF.R.U32.HI UR4, URZ, UR9, UR4 ;  /* 0x00000009ff04c299 */ /* 0x000fe40008011604 */
[----:B------:R-:W-:Y:S02]  /*5770*/  UIMAD.WIDE.U32 UR6, UR15, UR11, URZ ;  /* 0x0000000b0f0672a5 */ /* 0x000fe4000f8e00ff */
[----:B------:R-:W-:Y:S02]  /*5780*/  @!UP4 USEL UR8, UR16, UR4, !UP0 ;  /* 0x000000041008c287 */ /* 0x000fe4000c000000 */
[----:B------:R-:W-:Y:S03]  /*5790*/  @!UP4 UISETP.NE.AND UP0, UPT, UR10, 0x1, UPT ;  /* 0x000000010a00c88c */ /* 0x000fe6000bf05270 */
[----:B------:R-:W-:Y:S02]  /*57a0*/  @!UP4 UMOV UR6, UR7 ;  /* 0x000000070006cc82 */ /* 0x000fe40008000000 */
[----:B------:R-:W1:Y:S02]  /*57b0*/  @!UP4 LDCU UR4, c[0x0][0xc20] ;  /* 0x00018400ff04c7ac */ /* 0x000e640008000800 */
[----:B-1----:R-:W-:Y:S04]  /*57c0*/  @!UP4 USHF.R.U32.HI UR6, URZ, UR4, UR6 ;  /* 0x00000004ff06c299 */ /* 0x002fe80008011606 */
[----:B------:R-:W-:Y:S04]  /*57d0*/  @!UP4 USEL UR6, UR15, UR6, !UP0 ;  /* 0x000000060f06c287 */ /* 0x000fe8000c000000 */
[----:B------:R-:W-:Y:S02]  /*57e0*/  @!UP4 UIADD3 UR4, UPT, UPT, -UR8, UR6, URZ ;  /* 0x000000060804c290 */ /* 0x000fe4000fffe1ff */
[----:B------:R-:W-:Y:S02]  /*57f0*/  @!UP4 UIADD3 UR6, UPT, UPT, UR8, -UR6, URZ ;  /* 0x800000060806c290 */ /* 0x000fe4000fffe0ff */
[----:B------:R-:W-:Y:S02]  /*5800*/  @!UP4 UIMAD UR16, UR4, UR5, UR16 ;  /* 0x000000050410c2a4 */ /* 0x000fe4000f8e0210 */
[----:B------:R-:W-:Y:S01]  /*5810*/  @!UP4 UIMAD UR15, UR6, UR10, UR15 ;  /* 0x0000000a060fc2a4 */ /* 0x000fe2000f8e020f */
[----:B------:R-:W-:Y:S11]  /*5820*/  BRA.U UP2, `(.L_x_85) ;  /* 0x0000000102107547 */ /* 0x000ff6000b800000 */
[----:B------:R-:W-:Y:S04]  /*5830*/  MOV R3, UR55 ;  /* 0x0000003700037c02 */ /* 0x000fe80008000f00 */
[----:B------:R-:W-:Y:S04]  /*5840*/  SHF.L.U32 R12, R3, 0x1f, RZ ;  /* 0x0000001f030c7819 */ /* 0x000fe800000006ff */
[----:B------:R-:W1:Y:S02]  /*5850*/  SYNCS.PHASECHK.TRANS64.TRYWAIT P1, [UR20+0xc8], R12 ;  /* 0x0000c80cff0075a7 */ /* 0x000e640008021114 */
[----:B-1----:R-:W-:Y:S05]  /*5860*/  @!P1 BRA `(.L_x_86) ;  /* 0x0000005c00ec9947 */ /* 0x002fea0003800000 */
.L_x_85:
[----:B------:R-:W-:Y:S01]  /*5870*/  UISETP.NE.AND UP2, UPT, UR54, URZ, UPT ;  /* 0x000000ff3600728c */ /* 0x000fe2000bf45270 */
[----:B------:R-:W-:Y:S01]  /*5880*/  R2UR UR4, R0 ;  /* 0x00000000000472ca */ /* 0x000fe200000e0000 */
[----:B------:R-:W-:Y:S11]  /*5890*/  USHF.L.U32 UR11, UR28, 0x7, URZ ;  /* 0x000000071c0b7899 */ /* 0x000ff600080006ff */
[----:B------:R-:W-:Y:S01]  /*58a0*/  @!UPT UIADD3 URZ, UPT, UPT, URZ, URZ, URZ ;  /* 0x000000fffffff290 */ /* 0x000fe2000fffe0ff */
[----:B------:R-:W-:Y:S07]  /*58b0*/  UIMAD.WIDE.U32 UR6, UR43, UR4, URZ ;  /* 0x000000042b0672a5 */ /* 0x000fee000f8e00ff */
[----:B------:R-:W-:Y:S02]  /*58c0*/  UMOV UR12, UR7 ;  /* 0x00000007000c7c82 */ /* 0x000fe40008000000 */
[----:B------:R-:W-:Y:S04]  /*58d0*/  UIMAD UR4, UR12, UR47, UR4 ;  /* 0x0000002f0c0472a4 */ /* 0x000fe8000f8e0204 */
[----:B------:R-:W-:Y:S11]  /*58e0*/  UISETP.GT.U32.AND UP0, UPT, UR26, UR4, UPT ;  /* 0x000000041a00728c */ /* 0x000ff6000bf04070 */
[----:B------:R-:W-:Y:S02]  /*58f0*/  @!UP0 UIADD3 UR4, UPT, UPT, UR4, -UR26, URZ ;  /* 0x8000001a04048290 */ /* 0x000fe4000fffe0ff */
[----:B------:R-:W-:Y:S02]  /*5900*/  @!UP0 UIADD3 UR12, UPT, UPT, UR12, 0x1, URZ ;  /* 0x000000010c0c8890 */ /* 0x000fe4000fffe0ff */
[----:B------:R-:W-:Y:S02]  /*5910*/  UISETP.GE.U32.AND UP0, UPT, UR4, UR26, UPT ;  /* 0x0000001a0400728c */ /* 0x000fe4000bf06070 */
[----:B------:R-:W-:Y:S09]  /*5920*/  ULOP3.LUT UR4, UR21, UR27, URZ, 0x3c, !UPT ;  /* 0x0000001b15047292 */ /* 0x000ff2000f8e3cff */
[----:B------:R-:W-:Y:S02]  /*5930*/  @UP0 UIADD3 UR12, UPT, UPT, UR12, 0x1, URZ ;  /* 0x000000010c0c0890 */ /* 0x000fe4000fffe0ff */
[----:B------:R-:W-:Y:S11]  /*5940*/  UISETP.GE.AND UP0, UPT, UR4, URZ, UPT ;  /* 0x000000ff0400728c */ /* 0x000ff6000bf06270 */
[----:B------:R-:W-:Y:S02]  /*5950*/  @!UP0 UIADD3 UR12, UPT, UPT, -UR12, URZ, URZ ;  /* 0x000000ff0c0c8290 */ /* 0x000fe4000fffe1ff */
[----:B------:R-:W-:Y:S06]  /*5960*/  @!UP6 ULOP3.LUT UR12, URZ, UR27, URZ, 0x33, !UPT ;  /* 0x0000001bff0ce292 */ /* 0x000fec000f8e33ff */
[----:B------:R-:W-:Y:S05]  /*5970*/  IMAD.U32 R0, RZ, RZ, UR12 ;  /* 0x0000000cff007e24 */ /* 0x000fea000f8e00ff */
[----:B------:R-:W-:Y:S04]  /*5980*/  IABS R0, R0 ;  /* 0x0000000000007213 */ /* 0x000fe80000000000 */
[----:B------:R-:W-:Y:S01]  /*5990*/  R2UR UR4, R0 ;  /* 0x00000000000472ca */ /* 0x000fe200000e0000 */
[----:B------:R-:W-:Y:S05]  /*59a0*/  IMAD.U32 R0, RZ, RZ, UR29 ;  /* 0x0000001dff007e24 */ /* 0x000fea000f8e00ff */
[----:B------:R-:W-:Y:S04]  /*59b0*/  IABS R9, R0 ;  /* 0x0000000000097213 */ /* 0x000fe80000000000 */
[----:B------:R-:W2:Y:S03]  /*59c0*/  I2F.RP R16, R9 ;  /* 0x0000000900107306 */ /* 0x000ea60000209400 */
[----:B------:R-:W-:Y:S07]  /*59d0*/  UIMAD.WIDE.U32 UR6, UR42, UR4, URZ ;  /* 0x000000042a0672a5 */ /* 0x000fee000f8e00ff */
[----:B------:R-:W-:Y:S02]  /*59e0*/  UMOV UR13, UR7 ;  /* 0x00000007000d7c82 */ /* 0x000fe40008000000 */
[----:B------:R-:W-:Y:S01]  /*59f0*/  UIADD3 UR5, UPT, UPT, -UR13, URZ, URZ ;  /* 0x000000ff0d057290 */ /* 0x000fe2000fffe1ff */
[----:B--2---:R-:W2:Y:S03]  /*5a00*/  MUFU.RCP R0, R16 ;  /* 0x0000001000007308 */ /* 0x004ea60000001000 */
[----:B------:R-:W-:Y:S04]  /*5a10*/  UIMAD UR4, UR25, UR5, UR4 ;  /* 0x00000005190472a4 */ /* 0x000fe8000f8e0204 */
[----:B------:R-:W-:Y:S11]  /*5a20*/  UISETP.GT.U32.AND UP0, UPT, UR25, UR4, UPT ;  /* 0x000000041900728c */ /* 0x000ff6000bf04070 */
[----:B------:R-:W-:Y:S01]  /*5a30*/  @!UP0 UIADD3 UR4, UPT, UPT, UR4, -UR25, URZ ;  /* 0x8000001904048290 */ /* 0x000fe2000fffe0ff */
[----:B--2---:R-:W-:Y:S01]  /*5a40*/  VIADD R11, R0, 0xffffffe ;  /* 0x0ffffffe000b7836 */ /* 0x004fe20000000000 */
[----:B------:R-:W-:Y:S02]  /*5a50*/  @!UP0 UIADD3 UR13, UPT, UPT, UR13, 0x1, URZ ;  /* 0x000000010d0d8890 */ /* 0x000fe4000fffe0ff */
[----:B------:R-:W-:Y:S01]  /*5a60*/  UISETP.GE.U32.AND UP0, UPT, UR4, UR25, UPT ;  /* 0x000000190400728c */ /* 0x000fe2000bf06070 */
[----:B------:R-:W1:Y:S01]  /*5a70*/  F2I.FTZ.U32.TRUNC.NTZ R13, R11 ;  /* 0x0000000b000d7305 */ /* 0x000e62000021f000 */
[----:B------:R-:W-:Y:S09]  /*5a80*/  ULOP3.LUT UR4, UR12, UR54, URZ, 0x3c, !UPT ;  /* 0x000000360c047292 */ /* 0x000ff2000f8e3cff */
[----:B------:R-:W-:Y:S02]  /*5a90*/  @UP0 UIADD3 UR13, UPT, UPT, UR13, 0x1, URZ ;  /* 0x000000010d0d0890 */ /* 0x000fe4000fffe0ff */
[----:B------:R-:W-:Y:S01]  /*5aa0*/  UISETP.GE.AND UP0, UPT, UR4, URZ, UPT ;  /* 0x000000ff0400728c */ /* 0x000fe2000bf06270 */
[----:B-1----:R-:W-:Y:S05]  /*5ab0*/  IADD3 R12, PT, PT, RZ, -R13, RZ ;  /* 0x8000000dff0c7210 */ /* 0x002fea0007ffe0ff */
[----:B------:R-:W-:Y:S02]  /*5ac0*/  IMAD R3, R12, R9, RZ ;  /* 0x000000090c037224 */ /* 0x000fe400078e02ff */
[----:B------:R-:W-:Y:S03]  /*5ad0*/  IMAD.MOV.U32 R12, RZ, RZ, RZ ;  /* 0x000000ffff0c7224 */ /* 0x000fe600078e00ff */
[----:B------:R-:W-:Y:S02]  /*5ae0*/  @!UP0 UIADD3 UR13, UPT, UPT, -UR13, URZ, URZ ;  /* 0x000000ff0d0d8290 */ /* 0x000fe4000fffe1ff */
[----:B------:R-:W-:Y:S01]  /*5af0*/  @!UP2 ULOP3.LUT UR13, URZ, UR54, URZ, 0x33, !UPT ;  /* 0x00000036ff0da292 */ /* 0x000fe2000f8e33ff */
[----:B------:R-:W-:Y:S01]  /*5b00*/  IMAD.HI.U32 R13, R13, R3, R12 ;  /* 0x000000030d0d7227 */ /* 0x000fe200078e000c */
[----:B------:R-:W-:Y:S02]  /*5b10*/  UISETP.NE.AND UP2, UPT, UR29, URZ, UPT ;  /* 0x000000ff1d00728c */ /* 0x000fe4000bf45270 */
[----:B------:R-:W-:Y:S02]  /*5b20*/  ULOP3.LUT UR4, UR13, UR29, URZ, 0x3c, !UPT ;  /* 0x0000001d0d047292 */ /* 0x000fe4000f8e3cff */
[----:B------:R-:W-:Y:S01]  /*5b30*/  UIADD3 UR5, UPT, UPT, -UR13, URZ, URZ ;  /* 0x000000ff0d057290 */ /* 0x000fe2000fffe1ff */
[----:B------:R-:W-:Y:S01]  /*5b40*/  IMAD.U32 R0, RZ, RZ, UR13 ;  /* 0x0000000dff007e24 */ /* 0x000fe2000f8e00ff */
[----:B------:R-:W-:Y:S02]  /*5b50*/  UISETP.GE.AND UP0, UPT, UR4, URZ, UPT ;  /* 0x000000ff0400728c */ /* 0x000fe4000bf06270 */
[----:B------:R-:W-:Y:S02]  /*5b60*/  UIADD3 UR4, UPT, UPT, -UR12, URZ, URZ ;  /* 0x000000ff0c047290 */ /* 0x000fe4000fffe1ff */
[----:B------:R-:W-:Y:S01]  /*5b70*/  IABS R0, R0 ;  /* 0x0000000000007213 */ /* 0x000fe20000000000 */
[----:B------:R-:W-:Y:S02]  /*5b80*/  UIMAD UR12, UR54, UR5, UR12 ;  /* 0x00000005360c72a4 */ /* 0x000fe4000f8e020c */
[----:B------:R-:W-:Y:S02]  /*5b90*/  UIMAD UR4, UR27, UR4, UR21 ;  /* 0x000000041b0472a4 */ /* 0x000fe4000f8e0215 */
[----:B------:R-:W-:Y:S02]  /*5ba0*/  IMAD.HI.U32 R13, R13, R0, RZ ;  /* 0x000000000d0d7227 */ /* 0x000fe400078e00ff */
[----:B------:R-:W-:Y:S03]  /*5bb0*/  USHF.L.U32 UR4, UR4, 0x7, URZ ;  /* 0x0000000704047899 */ /* 0x000fe600080006ff */
[----:B------:R-:W-:Y:S05]  /*5bc0*/  IADD3 R3, PT, PT, -R13, RZ, RZ ;  /* 0x000000ff0d037210 */ /* 0x000fea0007ffe1ff */
[C---:B------:R-:W-:Y:S05]  /*5bd0*/  IMAD R0, R9.reuse, R3, R0 ;  /* 0x0000000309007224 */ /* 0x040fea00078e0200 */
[----:B------:R-:W-:Y:S11]  /*5be0*/  ISETP.GT.U32.AND P1, PT, R9, R0, PT ;  /* 0x000000000900720c */ /* 0x000ff60003f24070 */
[----:B------:R-:W-:Y:S02]  /*5bf0*/  @!UPT UIADD3 URZ, UPT, UPT, URZ, URZ, URZ ;  /* 0x000000fffffff290 */ /* 0x000fe4000fffe0ff */
[----:B------:R-:W-:Y:S02]  /*5c00*/  @!P1 IMAD.IADD R0, R0, 0x1, -R9 ;  /* 0x0000000100009824 */ /* 0x000fe400078e0a09 */
[----:B------:R-:W-:Y:S01]  /*5c10*/  @!P1 VIADD R13, R13, 0x1 ;  /* 0x000000010d0d9836 */ /* 0x000fe20000000000 */
[----:B------:R-:W-:Y:S02]  /*5c20*/  ISETP.NE.U32.AND P1, PT, RZ, UR30, PT ;  /* 0x0000001eff007c0c */ /* 0x000fe4000bf25070 */
[----:B------:R-:W-:Y:S02]  /*5c30*/  ISETP.GE.U32.AND P2, PT, R0, R9, PT ;  /* 0x000000090000720c */ /* 0x000fe40003f46070 */
[----:B------:R-:W-:Y:S02]  /*5c40*/  ISETP.NE.AND.EX P1, PT, RZ, UR31, PT, P1 ;  /* 0x0000001fff007c0c */ /* 0x000fe4000bf25310 */
[----:B------:R-:W-:Y:S09]  /*5c50*/  SHF.L.U32 R9, R10, 0x1f, RZ ;  /* 0x0000001f0a097819 */ /* 0x000ff200000006ff */
[----:B------:R-:W-:Y:S04]  /*5c60*/  @P2 IADD3 R13, PT, PT, R13, 0x1, RZ ;  /* 0x000000010d0d2810 */ /* 0x000fe80007ffe0ff */
[----:B------:R-:W-:Y:S11]  /*5c70*/  R2UR UR14, R13 ;  /* 0x000000000d0e72ca */ /* 0x000ff600000e0000 */
[----:B------:R-:W-:Y:S02]  /*5c80*/  @!UPT UIADD3 URZ, UPT, UPT, URZ, URZ, URZ ;  /* 0x000000fffffff290 */ /* 0x000fe4000fffe0ff */
[----:B------:R-:W-:Y:S02]  /*5c90*/  @!UP0 UIADD3 UR14, UPT, UPT, -UR14, URZ, URZ ;  /* 0x000000ff0e0e8290 */ /* 0x000fe4000fffe1ff */
[----:B------:R-:W-:Y:S04]  /*5ca0*/  @!UP2 ULOP3.LUT UR14, URZ, UR29, URZ, 0x33, !UPT ;  /* 0x0000001dff0ea292 */ /* 0x000fe8000f8e33ff */
[----:B------:R-:W-:Y:S04]  /*5cb0*/  UIADD3 UR6, UPT, UPT, -UR14, URZ, URZ ;  /* 0x000000ff0e067290 */ /* 0x000fe8000fffe1ff */
[----:B------:R-:W-:Y:S01]  /*5cc0*/  UIMAD UR13, UR29, UR6, UR13 ;  /* 0x000000061d0d72a4 */ /* 0x000fe2000f8e020d */
[----:B------:R-:W-:Y:S11]  /*5cd0*/  BRA.U !UP5, `(.L_x_87) ;  /* 0x000000010d387547 */ /* 0x000ff6000b800000 */
[----:B------:R-:W-:Y:S01]  /*5ce0*/  UISETP.NE.AND UP1, UPT, UR53, URZ, UPT ;  /* 0x000000ff3500728c */ /* 0x000fe2000bf25270 */
[----:B------:R-:W-:Y:S01]  /*5cf0*/  HFMA2 R0, -RZ, RZ, 0, 5.9604644775390625e-08 ;  /* 0x00000001ff007431 */ /* 0x000fe200000001ff */
[----:B------:R-:W1:Y:S01]  /*5d00*/  LDCU.64 UR8, c[0x0][0x358] ;  /* 0x00006b00ff0877ac */ /* 0x000e620008000a00 */
[----:B------:R-:W-:Y:S03]  /*5d10*/  IMAD.MOV.U32 R87, RZ, RZ, 0x1 ;  /* 0x00000001ff577424 */ /* 0x000fe600078e00ff */
[----:B------:R-:W-:Y:S05]  /*5d20*/  PLOP3.LUT P2, PT, PT, PT, UP1, 0x80, 0x8 ;  /* 0x000000000008781c */ /* 0x000fea0003f4f018 */
[----:B------:R-:W2:Y:S01]  /*5d30*/  @UP1 LDCU.64 UR6, c[0x0][0x988] ;  /* 0x00013100ff0617ac */ /* 0x000ea20008000a00 */
[----:B------:R-:W-:Y:S07]  /*5d40*/  @UP1 UIMAD UR5, UR50, UR30, URZ ;  /* 0x0000001e320512a4 */ /* 0x000fee000f8e02ff */
[----:B------:R-:W-:Y:S01]  /*5d50*/  @!P2 PRMT R87, R0, 0x7610, R87 ;  /* 0x000076100057a816 */ /* 0x000fe20000000057 */
[----:B--2---:R-:W-:Y:S03]  /*5d60*/  @UP1 UIMAD.WIDE UR6, UR5, 0x4, UR6 ;  /* 0x00000004050618a5 */ /* 0x004fe6000f8e0206 */
[----:B------:R-:W2:Y:S03]  /*5d70*/  @!UP1 LDCU UR5, c[0x0][0x980] ;  /* 0x00013000ff0597ac */ /* 0x000ea60008000800 */
[----:B------:R-:W-:Y:S01]  /*5d80*/  IMAD.U32 R12, RZ, RZ, UR6 ;  /* 0x00000006ff0c7e24 */ /* 0x000fe2000f8e00ff */
[----:B------:R-:W-:Y:S05]  /*5d90*/  MOV R13, UR7 ;  /* 0x00000007000d7c02 */ /* 0x000fea0008000f00 */
[----:B-1---5:R1:W5:Y:S02]  /*5da0*/  @P2 LDG.E R41, desc[UR8][R12.64] ;  /* 0x000000080c292981 */ /* 0x022364000c1e1900 */
[----:B-12---:R-:W-:Y:S07]  /*5db0*/  @!P2 IMAD.U32 R41, RZ, RZ, UR5 ;  /* 0x00000005ff29ae24 */ /* 0x006fee000f8e00ff */
.L_x_87:
[----:B-----5:R-:W-:Y:S01]  /*5dc0*/  @!P1 FSETP.EQ.AND P3, PT, R41, RZ, PT ;  /* 0x000000ff2900920b */ /* 0x020fe20003f62000 */
[----:B------:R-:W-:Y:S01]  /*5dd0*/  @!UPT UIADD3 URZ, UPT, UPT, URZ, URZ, URZ ;  /* 0x000000fffffff290 */ /* 0x000fe2000fffe0ff */
[----:B------:R-:W-:Y:S11]  /*5de0*/  @!P1 BRA `(.L_x_88) ;  /* 0x0000000000149947 */ /* 0x000ff60003800000 */
[----:B------:R-:W-:Y:S02]  /*5df0*/  LOP3.LUT P1, RZ, R87, 0xff, RZ, 0xc0, !PT ;  /* 0x000000ff57ff7812 */ /* 0x000fe4000782c0ff */
[----:B------:R-:W-:Y:S04]  /*5e00*/  PLOP3.LUT P3, PT, PT, PT, UP1, 0x80, 0x8 ;  /* 0x000000000008781c */ /* 0x000fe80003f6f018 */
[----:B------:R-:W-:Y:S07]  /*5e10*/  PLOP3.LUT P3, PT, P3, PT, PT, 0x8, 0x80 ;  /* 0x000000000080781c */ /* 0x000fee0001f6e170 */
[----:B------:R-:W-:Y:S11]  /*5e20*/  @P1 FSETP.EQ.AND P3, PT, R41, RZ, PT ;  /* 0x000000ff2900120b */ /* 0x000ff60003f62000 */
[----:B------:R-:W-:Y:S02]  /*5e30*/  @!UPT UIADD3 URZ, UPT, UPT, URZ, URZ, URZ ;  /* 0x000000fffffff290 */ /* 0x000fe4000fffe0ff */
.L_x_88:
[----:B------:R-:W1:Y:S01]  /*5e40*/  SYNCS.PHASECHK.TRANS64.TRYWAIT P1, [UR20+0xa0], R9 ;  /* 0x0000a009ff0075a7 */ /* 0x000e620008021114 */
[----:B------:R-:W-:Y:S04]  /*5e50*/  ELECT P2, URZ, PT ;  /* 0x0000000000ff782f */ /* 0x000fe80003840000 */
[----:B------:R-:W-:Y:S01]  /*5e60*/  PLOP3.LUT P2, PT, P3, P2, PT, 0xf2, 0x2f ;  /* 0x00000000002f781c */ /* 0x000fe20001f45e72 */
[----:B------:R-:W-:Y:S01]  /*5e70*/  @!UPT UIADD3 URZ, UPT, UPT, URZ, URZ, URZ ;  /* 0x000000fffffff290 */ /* 0x000fe2000fffe0ff */
[----:B-1----:R-:W-:Y:S11]  /*5e80*/  @!P1 BRA `(.L_x_89) ;  /* 0x00000058007c9947 */ /* 0x002ff60003800000 */
.L_x_183:
[----:B------:R-:W-:Y:S01]  /*5e90*/  @!P2 IADD3 R3, P1, PT, R14, 0x680, RZ ;  /* 0x000006800e03a810 */ /* 0x000fe20007f3e0ff */
[----:B------:R-:W-:Y:S01]  /*5ea0*/  VOTEU.ALL UP0, P2 ;  /* 0x0000000000ff7886 */ /* 0x000fe20001000000 */
[----:B------:R-:W-:Y:S01]  /*5eb0*/  UMOV UR22, 0x0 ;  /* 0x0000000000167882 */ /* 0x000fe20000000000 */
[----:B------:R-:W-:Y:S01]  /*5ec0*/  UMOV UR23, 0x10000000 ;  /* 0x1000000000177882 */ /* 0x000fe20000000000 */
[----:B------:R-:W-:Y:S01]  /*5ed0*/  @!P2 R2UR UR6, R3 ;  /* 0x000000000306a2ca */ /* 0x000fe200000e0000 */
[----:B-1----:R-:W-:Y:S01]  /*5ee0*/  @!P2 IMAD.X R0, RZ, RZ, R15, P1 ;  /* 0x000000ffff00a224 */ /* 0x002fe200008e060f */
[----:B------:R-:W-:Y:S01]  /*5ef0*/  @!UP0 UIADD3 UR8, UPT, UPT, UR20, 0x200, URZ ;  /* 0x0000020014088890 */ /* 0x000fe2000fffe0ff */
[----:B------:R-:W-:Y:S03]  /*5f00*/  VOTEU.ALL UP0, P2 ;  /* 0x0000000000ff7886 */ /* 0x000fe60001000000 */
[----:B------:R-:W-:Y:S01]  /*5f10*/  @!P2 R2UR UR5, R0 ;  /* 0x000000000005a2ca */ /* 0x000fe200000e0000 */
[----:B------:R-:W-:Y:S01]  /*5f20*/  @!P2 IMAD.MOV.U32 R0, RZ, RZ, 0x2000 ;  /* 0x00002000ff00a424 */ /* 0x000fe200078e00ff */
[----:B------:R-:W-:Y:S01]  /*5f30*/  @!UP0 UMOV UR9, UR38 ;  /* 0x0000002600098c82 */ /* 0x000fe20008000000 */
[----:B------:R-:W-:Y:S04]  /*5f40*/  @!UP0 UMOV UR10, UR4 ;  /* 0x00000004000a8c82 */ /* 0x000fe80008000000 */
[----:B------:R-:W-:Y:S05]  /*5f50*/  IMAD.U32 R12, RZ, RZ, UR6 ;  /* 0x00000006ff0c7e24 */ /* 0x000fea000f8e00ff */
[----:B------:R-:W-:Y:S01]  /*5f60*/  @!P2 R2UR UR6, R12 ;  /* 0x000000000c06a2ca */ /* 0x000fe200000e0000 */
[----:B------:R-:W-:Y:S05]  /*5f70*/  IMAD.U32 R13, RZ, RZ, UR5 ;  /* 0x00000005ff0d7e24 */ /* 0x000fea000f8e00ff */
[----:B------:R-:W-:Y:S11]  /*5f80*/  @!P2 R2UR UR7, R13 ;  /* 0x000000000d07a2ca */ /* 0x000ff600000e0000 */
[----:B------:R-:W-:Y:S02]  /*5f90*/  @!UPT UIADD3 URZ, UPT, UPT, URZ, URZ, URZ ;  /* 0x000000fffffff290 */ /* 0x000fe4000fffe0ff */
[----:B------:R1:W-:Y:S01]  /*5fa0*/  @!UP0 UTMALDG.5D [UR8], [UR6], desc[UR22] ;  /* 0x00001608060085b4 */ /* 0x0003e20008021000 */
[----:B------:R1:W-:Y:S01]  /*5fb0*/  @!P2 SYNCS.ARRIVE.TRANS64.RED.A0TR RZ, [UR20+0x80], R0 ;  /* 0x00008000ffffa9a7 */ /* 0x0003e20008300414 */
[----:B------:R-:W-:Y:S01]  /*5fc0*/  SYNCS.ARRIVE.TRANS64.RED.A1T0 RZ, [UR52], RZ ;  /* 0x000000ffffff79a7 */ /* 0x000fe20008100434 */
[----:B------:R-:W2:Y:S02]  /*5fd0*/  SYNCS.PHASECHK.TRANS64.TRYWAIT P1, [UR20+0xa8], R9 ;  /* 0x0000a809ff0075a7 */ /* 0x000ea40008021114 */
[----:B-12---:R-:W-:Y:S05]  /*5fe0*/  @!P1 BRA `(.L_x_90) ;  /* 0x00000058003c9947 */ /* 0x006fea0003800000 */
.L_x_185:
[----:B------:R-:W-:Y:S01]  /*5ff0*/  @!P2 IADD3 R3, P1, PT, R14, 0x680, RZ ;  /* 0x000006800e03a810 */ /* 0x000fe20007f3e0ff */
[----:B------:R-:W-:Y:S01]  /*6000*/  VOTEU.ALL UP0, P2 ;  /* 0x0000000000ff7886 */ /* 0x000fe20001000000 */
[----:B------:R-:W-:Y:S01]  /*6010*/  UMOV UR22, 0x0 ;  /* 0x0000000000167882 */ /* 0x000fe20000000000 */
[----:B------:R-:W-:Y:S01]  /*6020*/  UMOV UR23, 0x10000000 ;  /* 0x1000000000177882 */ /* 0x000fe20000000000 */
[----:B------:R-:W-:Y:S01]  /*6030*/  @!P2 R2UR UR6, R3 ;  /* 0x000000000306a2ca */ /* 0x000fe200000e0000 */
[----:B-1----:R-:W-:Y:S01]  /*6040*/  @!P2 IMAD.X R0, RZ, RZ, R15, P1 ;  /* 0x000000ffff00a224 */ /* 0x002fe200008e060f */
[----:B------:R-:W-:Y:S02]  /*6050*/  @!UP0 UIADD3 UR8, UPT, UPT, UR20, 0x2200, URZ ;  /* 0x0000220014088890 */ /* 0x000fe4000fffe0ff */
[----:B------:R-:W-:Y:S02]  /*6060*/  @!UP0 UIADD3 UR10, UPT, UPT, UR4, 0x20, URZ ;  /* 0x00000020040a8890 */ /* 0x000fe4000fffe0ff */
[----:B------:R-:W-:Y:S01]  /*6070*/  @!P2 R2UR UR5, R0 ;  /* 0x000000000005a2ca */ /* 0x000fe200000e0000 */
[----:B------:R-:W-:Y:S01]  /*6080*/  VOTEU.ALL UP0, P2 ;  /* 0x0000000000ff7886 */ /* 0x000fe20001000000 */
[----:B------:R-:W-:Y:S04]  /*6090*/  @!P2 IMAD.MOV.U32 R0, RZ, RZ, 0x2000 ;  /* 0x00002000ff00a424 */ /* 0x000fe800078e00ff */
[----:B------:R-:W-:Y:S01]  /*60a0*/  @!UP0 UMOV UR9, UR37 ;  /* 0x0000002500098c82 */ /* 0x000fe20008000000 */
        /* <DEDUP_REMOVED lines=10> */
.L_x_187:
[----:B------:R-:W-:Y:S01]  /*6150*/  @!P2 IADD3 R3, P1, PT, R14, 0x680, RZ ;  /* 0x000006800e03a810 */ /* 0x000fe20007f3e0ff */
[----:B------:R-:W-:Y:S01]  /*6160*/  VOTEU.ALL UP0, P2 ;  /* 0x0000000000ff7886 */ /* 0x000fe20001000000 */
[----:B------:R-:W-:Y:S01]  /*6170*/  UMOV UR22, 0x0 ;  /* 0x0000000000167882 */ /* 0x000fe20000000000 */
[----:B------:R-:W-:Y:S01]  /*6180*/  UMOV UR23, 0x10000000 ;  /* 0x1000000000177882 */ /* 0x000fe20000000000 */
[----:B------:R-:W-:Y:S01]  /*6190*/  @!P2 R2UR UR6, R3 ;  /* 0x000000000306a2ca */ /* 0x000fe200000e0000 */
[----:B-1----:R-:W-:Y:S01]  /*61a0*/  @!P2 IMAD.X R0, RZ, RZ, R15, P1 ;  /* 0x000000ffff00a224 */ /* 0x002fe200008e060f */
[----:B------:R-:W-:Y:S01]  /*61b0*/  @!UP0 UIADD3 UR8, UPT, UPT, UR20, 0x4200, URZ ;  /* 0x0000420014088890 */ /* 0x000fe2000fffe0ff */
[----:B------:R-:W-:Y:S01]  /*61c0*/  @P0 SHF.R.U32.HI R4, RZ, 0x10, R5 ;  /* 0x00000010ff040819 */ /* 0x000fe20000011605 */
[----:B------:R-:W-:Y:S02]  /*61d0*/  @!UP0 UIADD3 UR10, UPT, UPT, UR4, 0x40, URZ ;  /* 0x00000040040a8890 */ /* 0x000fe4000fffe0ff */
[----:B------:R-:W-:Y:S01]  /*61e0*/  @!P2 R2UR UR5, R0 ;  /* 0x000000000005a2ca */ /* 0x000fe200000e0000 */
[----:B------:R-:W-:Y:S01]  /*61f0*/  VOTEU.ALL UP0, P2 ;  /* 0x0000000000ff7886 */ /* 0x000fe20001000000 */
[----:B------:R-:W-:Y:S01]  /*6200*/  @!P2 IMAD.MOV.U32 R0, RZ, RZ, 0x2000 ;  /* 0x00002000ff00a424 */ /* 0x000fe200078e00ff */
[----:B------:R-:W-:Y:S03]  /*6210*/  @P0 R2UR UR50, R4 ;  /* 0x00000000043202ca */ /* 0x000fe600000e0000 */
        /* <DEDUP_REMOVED lines=11> */
.L_x_189:
[----:B------:R-:W-:Y:S01]  /*62d0*/  @!P2 IADD3 R3, P0, PT, R14, 0x680, RZ ;  /* 0x000006800e03a810 */ /* 0x000fe20007f1e0ff */
[----:B------:R-:W-:Y:S01]  /*62e0*/  VOTEU.ALL UP0, P2 ;  /* 0x0000000000ff7886 */ /* 0x000fe20001000000 */
[----:B------:R-:W-:Y:S01]  /*62f0*/  UMOV UR6, 0x0 ;  /* 0x0000000000067882 */ /* 0x000fe20000000000 */
[----:B------:R-:W-:Y:S01]  /*6300*/  UMOV UR7, 0x10000000 ;  /* 0x1000000000077882 */ /* 0x000fe20000000000 */
[----:B------:R-:W-:Y:S01]  /*6310*/  @!P2 R2UR UR5, R3 ;  /* 0x000000000305a2ca */ /* 0x000fe200000e0000 */
[----:B-1----:R-:W-:Y:S01]  /*6320*/  @!P2 IMAD.X R0, RZ, RZ, R15, P0 ;  /* 0x000000ffff00a224 */ /* 0x002fe200000e060f */
[----:B------:R-:W-:Y:S01]  /*6330*/  @!UP0 UIADD3 UR10, UPT, UPT, UR4, 0x60, URZ ;  /* 0x00000060040a8890 */ /* 0x000fe2000fffe0ff */
[----:B------:R-:W-:Y:S01]  /*6340*/  R2UR UR21, R91 ;  /* 0x000000005b1572ca */ /* 0x000fe200000e0000 */
[----:B------:R-:W-:Y:S01]  /*6350*/  @!UP0 UIADD3 UR8, UPT, UPT, UR20, 0x6200, URZ ;  /* 0x0000620014088890 */ /* 0x000fe2000fffe0ff */
[----:B------:R-:W-:Y:S01]  /*6360*/  R2UR UR22, R92 ;  /* 0x000000005c1672ca */ /* 0x000fe200000e0000 */
[----:B------:R-:W-:Y:S01]  /*6370*/  @!UP0 UIADD3 UR9, UPT, UPT, UR20, 0x98, URZ ;  /* 0x0000009814098890 */ /* 0x000fe2000fffe0ff */
[----:B------:R-:W-:Y:S01]  /*6380*/  @!P2 R2UR UR4, R0 ;  /* 0x000000000004a2ca */ /* 0x000fe200000e0000 */
[----:B------:R-:W-:Y:S01]  /*6390*/  VOTEU.ALL UP0, P2 ;  /* 0x0000000000ff7886 */ /* 0x000fe20001000000 */
[----:B------:R-:W-:Y:S01]  /*63a0*/  LOP3.LUT R10, R10, 0x1, RZ, 0x3c, !PT ;  /* 0x000000010a0a7812 */ /* 0x000fe200078e3cff */
[----:B------:R-:W-:Y:S01]  /*63b0*/  UPLOP3.LUT UP2, UPT, UPT, UPT, UPT, 0x80, 0x8 ;  /* 0x000000000008789c */ /* 0x000fe20003f4f070 */
[----:B------:R-:W-:Y:S02]  /*63c0*/  LOP3.LUT R8, R8, 0x1, RZ, 0x3c, !PT ;  /* 0x0000000108087812 */ /* 0x000fe400078e3cff */
[----:B------:R-:W-:Y:S03]  /*63d0*/  IMAD.U32 R4, RZ, RZ, UR5 ;  /* 0x00000005ff047e24 */ /* 0x000fe6000f8e00ff */
[----:B------:R-:W-:Y:S02]  /*63e0*/  UIADD3 UR21, UPT, UPT, UR15, UR21, URZ ;  /* 0x000000150f157290 */ /* 0x000fe4000fffe0ff */
[----:B------:R-:W-:Y:S02]  /*63f0*/  UIADD3 UR28, UPT, UPT, UR16, UR22, URZ ;  /* 0x00000016101c7290 */ /* 0x000fe4000fffe0ff */
[----:B------:R-:W-:Y:S01]  /*6400*/  IMAD.U32 R5, RZ, RZ, UR4 ;  /* 0x00000004ff057e24 */ /* 0x000fe2000f8e00ff */
[----:B------:R-:W-:Y:S04]  /*6410*/  @!P2 R2UR UR4, R4 ;  /* 0x000000000404a2ca */ /* 0x000fe800000e0000 */
[----:B------:R-:W-:Y:S11]  /*6420*/  @!P2 R2UR UR5, R5 ;  /* 0x000000000505a2ca */ /* 0x000ff600000e0000 */
[----:B------:R-:W-:Y:S02]  /*6430*/  @!UPT UIADD3 URZ, UPT, UPT, URZ, URZ, URZ ;  /* 0x000000fffffff290 */ /* 0x000fe4000fffe0ff */
[----:B------:R1:W-:Y:S01]  /*6440*/  @!UP0 UTMALDG.5D [UR8], [UR4], desc[UR6] ;  /* 0x00000608040085b4 */ /* 0x0003e20008021000 */
[----:B------:R1:W-:Y:S01]  /*6450*/  @!P2 SYNCS.ARRIVE.TRANS64.RED.A0TR RZ, [UR20+0x98], R2 ;  /* 0x00009802ffffa9a7 */ /* 0x0003e20008300414 */
[----:B------:R-:W-:Y:S01]  /*6460*/  SYNCS.ARRIVE.TRANS64.RED.A1T0 RZ, [UR48], RZ ;  /* 0x000000ffffff79a7 */ /* 0x000fe20008100430 */
[----:B------:R-:W-:Y:S05]  /*6470*/  BRA.U UP3, `(.L_x_93) ;  /* 0xffffffed037c7547 */ /* 0x000fea000b83ffff */
[----:B------:R-:W-:-:S04]  /*6480*/  SHF.L.U32 R3, R10, 0x1f, RZ ;  /* 0x0000001f0a037819 */ /* 0x000fc800000006ff */
[----:B------:R-:W2:Y:S02]  /*6490*/  SYNCS.PHASECHK.TRANS64.TRYWAIT P0, [UR20+0xa0], R3 ;  /* 0x0000a003ff0075a7 */ /* 0x000ea40008001114 */
[----:B--2---:R-:W-:Y:S05]  /*64a0*/  @!P0 BRA `(.L_x_94) ;  /* 0x0000005400548947 */ /* 0x004fea0003800000 */
.L_x_191:
[----:B------:R-:W3:Y:S02]  /*64b0*/  SYNCS.PHASECHK.TRANS64.TRYWAIT P0, [UR20+0xa8], R3 ;  /* 0x0000a803ff0075a7 */ /* 0x000ee40008001114 */
[----:B---3--:R-:W-:Y:S05]  /*64c0*/  @!P0 BRA `(.L_x_95) ;  /* 0x0000005400648947 */ /* 0x008fea0003800000 */
.L_x_193:
[----:B------:R-:W3:Y:S02]  /*64d0*/  SYNCS.PHASECHK.TRANS64.TRYWAIT P0, [UR20+0xb0], R3 ;  /* 0x0000b003ff0075a7 */ /* 0x000ee40008001114 */
[----:B---3--:R-:W-:Y:S05]  /*64e0*/  @!P0 BRA `(.L_x_96) ;  /* 0x0000005400748947 */ /* 0x008fea0003800000 */
.L_x_195:
[----:B--2---:R-:W-:-:S07]  /*64f0*/  MOV R0, UR20 ;  /* 0x0000001400007c02 */ /* 0x004fce0008000f00 */
.L_x_97:
[----:B--2---:R-:W-:-:S04]  /*6500*/  SHF.L.U32 R3, R10, 0x1f, RZ ;  /* 0x0000001f0a037819 */ /* 0x004fc800000006ff */
[----:B------:R2:W3:Y:S03]  /*6510*/  SYNCS.PHASECHK.TRANS64.TRYWAIT P0, [R0+URZ+0xb8], R3 ;  /* 0x0000b803000075a7 */ /* 0x0004e600080011ff */
[----:B---3--:R-:W-:Y:S05]  /*6520*/  @!P0 NANOSLEEP.SYNCS 0x989680 ;  /* 0x009896800000895d */ /* 0x008fea0003900000 */
[----:B------:R-:W3:Y:S02]  /*6530*/  @!P0 SYNCS.PHASECHK.TRANS64 P0, [R0+URZ+0xb8], R3 ;  /* 0x0000b803000085a7 */ /* 0x000ee400080010ff */
[----:B-1-3--:R-:W-:Y:S05]  /*6540*/  @P0 EXIT ;  /* 0x000000000000094d */ /* 0x00afea0003800000 */
[----:B------:R-:W-:Y:S05]  /*6550*/  BRA `(.L_x_97) ;  /* 0xfffffffc00e87947 */ /* 0x000fea000383ffff */
.L_x_82:
[----:B------:R-:W-:-:S06]  /*6560*/  UISETP.GE.AND UP0, UPT, UR18, 0x4, UPT ;  /* 0x000000041200788c */ /* 0x000fcc000bf06270 */
[----:B------:R-:W-:-:S13]  /*6570*/  PLOP3.LUT P0, PT, PT, PT, UP0, 0x80, 0x8 ;  /* 0x000000000008781c */ /* 0x000fda0003f0f008 */
[----:B-1----:R-:W-:Y:S05]  /*6580*/  @!P0 EXIT ;  /* 0x000000000000894d */ /* 0x002fea0003800000 */
[----:B------:R-:W1:Y:S08]  /*6590*/  S2UR UR4, SR_CgaCtaId ;  /* 0x00000000000479c3 */ /* 0x000e700000008800 */
[----:B------:R-:W-:Y:S01]  /*65a0*/  BAR.SYNC.DEFER_BLOCKING 0x6, 0xa0 ;  /* 0x0182800000007b1d */ /* 0x000fe20000010000 */
[C---:B------:R-:W-:Y:S01]  /*65b0*/  IMAD.SHL.U32 R0, R85.reuse, 0x20, RZ ;  /* 0x0000002055007824 */ /* 0x040fe200078e00ff */
[C---:B------:R-:W-:Y:S01]  /*65c0*/  LOP3.LUT R86, R85.reuse, 0x60, RZ, 0xc0, !PT ;  /* 0x0000006055567812 */ /* 0x040fe200078ec0ff */
[C---:B------:R-:W-:Y:S01]  /*65d0*/  IMAD.SHL.U32 R5, R85.reuse, 0x4, RZ ;  /* 0x0000000455057824 */ /* 0x040fe200078e00ff */
[----:B------:R-:W-:Y:S01]  /*65e0*/  USHF.R.S32.HI UR54, URZ, 0x1f, UR5 ;  /* 0x0000001fff367899 */ /* 0x000fe20008011405 */
[----:B------:R-:W-:Y:S01]  /*65f0*/  IMAD.U32 R37, R85, 0x10000, RZ ;  /* 0x0001000055257824 */ /* 0x000fe200078e00ff */
[----:B------:R-:W-:-:S02]  /*6600*/  UMOV UR51, 0x400 ;  /* 0x0000040000337882 */ /* 0x000fc40000000000 */
[----:B------:R-:W2:Y:S01]  /*6610*/  LDC.64 R78, c[0x0][0x9b0] ;  /* 0x00026c00ff4e7b82 */ /* 0x000ea20000000a00 */
[----:B------:R-:W3:Y:S01]  /*6620*/  LDCU.64 UR6, c[0x0][0x990] ;  /* 0x00013200ff0677ac */ /* 0x000ee20008000a00 */
[----:B------:R-:W-:Y:S01]  /*6630*/  LOP3.LUT R4, R0, 0xc0, RZ, 0xc0, !PT ;  /* 0x000000c000047812 */ /* 0x000fe200078ec0ff */
[----:B------:R-:W-:Y:S02]  /*6640*/  HFMA2 R81, -RZ, RZ, 0, 0 ;  /* 0x00000000ff517431 */ /* 0x000fe400000001ff */
[----:B------:R-:W-:Y:S01]  /*6650*/  IMAD.MOV.U32 R83, RZ, RZ, 0x1 ;  /* 0x00000001ff537424 */ /* 0x000fe200078e00ff */
[----:B------:R-:W-:Y:S01]  /*6660*/  ULEA.HI UR54, UR54, UR5, URZ, 0x7 ;  /* 0x0000000536367291 */ /* 0x000fe2000f8f38ff */
[----:B------:R-:W-:Y:S01]  /*6670*/  LOP3.LUT R5, R4, 0x18, R5, 0xf8, !PT ;  /* 0x0000001804057812 */ /* 0x000fe200078ef805 */
[----:B------:R-:W-:Y:S01]  /*6680*/  IMAD.MOV.U32 R36, RZ, RZ, RZ ;  /* 0x000000ffff247224 */ /* 0x000fe200078e00ff */
[----:B------:R-:W4:Y:S01]  /*6690*/  LDC.64 R76, c[0x0][0x9a8] ;  /* 0x00026a00ff4c7b82 */ /* 0x000f220000000a00 */
[----:B------:R-:W-:Y:S01]  /*66a0*/  IMAD.MOV.U32 R82, RZ, RZ, RZ ;  /* 0x000000ffff527224 */ /* 0x000fe200078e00ff */
[----:B------:R-:W-:Y:S01]  /*66b0*/  LOP3.LUT R5, R5, 0xf20, R0, 0xf8, !PT ;  /* 0x00000f2005057812 */ /* 0x000fe200078ef800 */
[----:B------:R-:W2:Y:S01]  /*66c0*/  LDCU UR63, c[0x0][0x370] ;  /* 0x00006e00ff3f77ac */ /* 0x000ea20008000800 */
[----:B------:R-:W-:Y:S01]  /*66d0*/  LOP3.LUT R37, R37, 0x600000, RZ, 0xc0, !PT ;  /* 0x0060000025257812 */ /* 0x000fe200078ec0ff */
[----:B------:R-:W2:Y:S01]  /*66e0*/  LDCU UR48, c[0x0][0xc0c] ;  /* 0x00018180ff3077ac */ /* 0x000ea20008000800 */
[----:B-1----:R-:W-:Y:S01]  /*66f0*/  ULEA UR51, UR4, UR51, 0x18 ;  /* 0x0000003304337291 */ /* 0x002fe2000f8ec0ff */
[----:B---3--:R-:W-:Y:S01]  /*6700*/  MOV R90, UR6 ;  /* 0x00000006005a7c02 */ /* 0x008fe20008000f00 */
[----:B------:R-:W-:Y:S01]  /*6710*/  IMAD.U32 R89, RZ, RZ, UR7 ;  /* 0x00000007ff597e24 */ /* 0x000fe2000f8e00ff */
[----:B------:R-:W1:Y:S01]  /*6720*/  LDCU UR38, c[0x0][0xc30] ;  /* 0x00018600ff2677ac */ /* 0x000e620008000800 */
[----:B------:R-:W-:-:S05]  /*6730*/  UIADD3 UR4, UPT, UPT, UR51, 0x200, URZ ;  /* 0x0000020033047890 */ /* 0x000fca000fffe0ff */
[----:B------:R-:W3:Y:S01]  /*6740*/  LDS R2, [UR51+0x120] ;  /* 0x00012033ff027984 */ /* 0x000ee20008000800 */
[----:B------:R-:W1:Y:S01]  /*6750*/  LDCU.64 UR60, c[0x0][0x988] ;  /* 0x00013100ff3c77ac */ /* 0x000e620008000a00 */
[----:B------:R-:W-:Y:S01]  /*6760*/  MOV R80, UR4 ;  /* 0x0000000400507c02 */ /* 0x000fe20008000f00 */
[----:B------:R-:W1:Y:S03]  /*6770*/  LDCU.64 UR46, c[0x0][0xc28] ;  /* 0x00018500ff2e77ac */ /* 0x000e660008000a00 */
[----:B------:R-:W-:Y:S01]  /*6780*/  LEA R84, R5, R80, 0x1 ;  /* 0x0000005005547211 */ /* 0x000fe200078e08ff */
[----:B------:R-:W1:Y:S01]  /*6790*/  LDCU.128 UR56, c[0x0][0xc10] ;  /* 0x00018200ff3877ac */ /* 0x000e620008000c00 */
[----:B------:R-:W1:Y:S01]  /*67a0*/  LDCU UR62, c[0x0][0x374] ;  /* 0x00006e80ff3e77ac */ /* 0x000e620008000800 */
[----:B------:R-:W-:Y:S01]  /*67b0*/  USHF.R.S32.HI UR54, URZ, 0x7, UR54 ;  /* 0x00000007ff367899 */ /* 0x000fe20008011436 */
[----:B------:R-:W-:Y:S01]  /*67c0*/  UMOV UR55, URZ ;  /* 0x000000ff00377c82 */ /* 0x000fe20008000000 */
[----:B------:R-:W-:Y:S01]  /*67d0*/  UMOV UR52, URZ ;  /* 0x000000ff00347c82 */ /* 0x000fe20008000000 */
[C---:B---3--:R-:W-:Y:S01]  /*67e0*/  VIADD R3, R2.reuse, 0x80 ;  /* 0x0000008002037836 */ /* 0x048fe20000000000 */
[----:B------:R-:W-:-:S04]  /*67f0*/  LOP3.LUT R2, R2, 0xffff, RZ, 0xc0, !PT ;  /* 0x0000ffff02027812 */ /* 0x000fc800078ec0ff */
[----:B------:R-:W-:-:S05]  /*6800*/  LOP3.LUT R3, R3, 0xffff, RZ, 0xc0, !PT ;  /* 0x0000ffff03037812 */ /* 0x000fca00078ec0ff */
[----:B------:R3:W-:Y:S02]  /*6810*/  STL.64 [R1], R2 ;  /* 0x0000000201007387 */ /* 0x0007e40000100a00 */
[C---:B---3--:R-:W-:Y:S02]  /*6820*/  LOP3.LUT R3, R85.reuse, 0x2, RZ, 0xc0, !PT ;  /* 0x0000000255037812 */ /* 0x048fe400078ec0ff */
[----:B------:R-:W-:-:S03]  /*6830*/  LOP3.LUT R85, R85, 0x4, RZ, 0xc0, !PT ;  /* 0x0000000455557812 */ /* 0x000fc600078ec0ff */
[--C-:B------:R-:W-:Y:S02]  /*6840*/  IMAD R96, R3, -0x10, R84.reuse ;  /* 0xfffffff003607824 */ /* 0x100fe400078e0254 */
[----:B-12-4-:R-:W-:-:S07]  /*6850*/  IMAD R94, R85, -0x10, R84 ;  /* 0xfffffff0555e7824 */ /* 0x016fce00078e0254 */
.L_x_141:
[----:B------:R-:W-:Y:S04]  /*6860*/  SHF.L.U32 R3, R81, 0x1f, RZ ;  /* 0x0000001f51037819 */ /* 0x000fe800000006ff */
[----:B-1----:R-:W1:Y:S02]  /*6870*/  SYNCS.PHASECHK.TRANS64.TRYWAIT P0, [UR51+0xd0], R3 ;  /* 0x0000d003ff0075a7 */ /* 0x002e640008001133 */
[----:B-1-3--:R-:W-:Y:S05]  /*6880*/  @!P0 BRA `(.L_x_98) ;  /* 0x0000005000a48947 */ /* 0x00afea0003800000 */
.L_x_197:
[----:B------:R-:W2:Y:S01]  /*6890*/  LDS.128 R4, [UR51+0x110] ;  /* 0x00011033ff047984 */ /* 0x000ea20008000c00 */
[----:B------:R-:W-:Y:S01]  /*68a0*/  UISETP.GE.AND UP0, UPT, UR39, 0x1, UPT ;  /* 0x000000012700788c */ /* 0x000fe2000bf06270 */
[----:B------:R-:W-:Y:S01]  /*68b0*/  @!PT LDS RZ, [RZ] ;  /* 0x00000000fffff984 */ /* 0x000fe20000000800 */
[----:B------:R-:W-:Y:S01]  /*68c0*/  @!PT LDS RZ, [RZ] ;  /* 0x00000000fffff984 */ /* 0x000fe20000000800 */
[----:B------:R-:W-:Y:S01]  /*68d0*/  @!PT LDS RZ, [RZ] ;  /* 0x00000000fffff984 */ /* 0x000fe20000000800 */
[----:B------:R-:W-:Y:S01]  /*68e0*/  @!PT LDS RZ, [RZ] ;  /* 0x00000000fffff984 */ /* 0x000fe20000000800 */
[----:B------:R3:W-:Y:S06]  /*68f0*/  MEMBAR.ALL.CTA ;  /* 0x0000000000007992 */ /* 0x0007ec0000008000 */
[----:B---3--:R-:W3:Y:S01]  /*6900*/  FENCE.VIEW.ASYNC.S ;  /* 0x00000000000073c6 */ /* 0x008ee20000000000 */
[----:B--2---:R-:W-:Y:S11]  /*6910*/  LOP3.LUT P0, RZ, R6, 0x1, RZ, 0xc0, !PT ;  /* 0x0000000106ff7812 */ /* 0x004ff6000780c0ff */
[----:B------:R-:W-:Y:S02]  /*6920*/  @!UPT UIADD3 URZ, UPT, UPT, URZ, URZ, URZ ;  /* 0x000000fffffff290 */ /* 0x000fe4000fffe0ff */
[----:B---3--:R-:W-:Y:S01]  /*6930*/  VOTEU.ANY UP1, P0 ;  /* 0x0000000000ff7886 */ /* 0x008fe20000020100 */
[----:B------:R-:W-:Y:S01]  /*6940*/  PLOP3.LUT P0, PT, PT, PT, UP1, 0x80, 0x8 ;  /* 0x000000000008781c */ /* 0x000fe20003f0f018 */
[----:B------:R-:W-:Y:S06]  /*6950*/  UP2UR UR4, UPR, URZ, 0x2 ;  /* 0x00000002ff047883 */ /* 0x000fec0008000000 */
[----:B------:R-:W-:Y:S01]  /*6960*/  IMAD.U32 R95, RZ, RZ, UR4 ;  /* 0x00000004ff5f7e24 */ /* 0x000fe2000f8e00ff */
[----:B------:R-:W-:Y:S04]  /*6970*/  UIADD3 UR4, UPT, UPT, UR51, 0xd8, URZ ;  /* 0x000000d833047890 */ /* 0x000fe8000fffe0ff */
[----:B------:R-:W-:Y:S01]  /*6980*/  UPRMT UR4, URZ, 0x654, UR4 ;  /* 0x00000654ff047896 */ /* 0x000fe20008000004 */
[----:B------:R-:W-:Y:S02]  /*6990*/  @P0 MOV R2, R4 ;  /* 0x0000000400020202 */ /* 0x000fe40000000f00 */
[----:B-1----:R-:W-:Y:S02]  /*69a0*/  @P0 LOP3.LUT R0, R5, 0xffff, RZ, 0xc0, !PT ;  /* 0x0000ffff05000812 */ /* 0x002fe400078ec0ff */
[----:B------:R-:W-:Y:S02]  /*69b0*/  @P0 R2UR UR6, R2 ;  /* 0x00000000020602ca */ /* 0x000fe400000e0000 */
[----:B------:R-:W-:Y:S01]  /*69c0*/  @P0 R2UR UR5, R0 ;  /* 0x00000000000502ca */ /* 0x000fe200000e0000 */
[----:B------:R-:W-:Y:S01]  /*69d0*/  IMAD.U32 R0, RZ, RZ, UR54 ;  /* 0x00000036ff007e24 */ /* 0x000fe2000f8e00ff */
[----:B------:R-:W-:Y:S04]  /*69e0*/  SYNCS.ARRIVE.TRANS64.RED.A1T0 RZ, [UR4], RZ ;  /* 0x000000ffffff79a7 */ /* 0x000fe80008100404 */
[----:B------:R-:W-:Y:S05]  /*69f0*/  IABS R2, R0 ;  /* 0x0000000000027213 */ /* 0x000fea0000000000 */
[----:B------:R-:W-:Y:S02]  /*6a00*/  @UP1 UMOV UR37, UR6 ;  /* 0x0000000600251c82 */ /* 0x000fe40008000000 */
[----:B------:R-:W-:Y:S01]  /*6a10*/  @UP1 UMOV UR36, UR5 ;  /* 0x0000000500241c82 */ /* 0x000fe20008000000 */
[----:B------:R-:W-:Y:S05]  /*6a20*/  BRA.U !UP0, `(.L_x_99) ;  /* 0x0000000108cc7547 */ /* 0x000fea000b800000 */
[----:B------:R-:W1:Y:S01]  /*6a30*/  LDCU UR9, c[0x0][0xc20] ;  /* 0x00018400ff0977ac */ /* 0x000e620008000800 */
[----:B------:R-:W-:Y:S02]  /*6a40*/  UIMAD.WIDE.U32 UR4, UR62, UR59, URZ ;  /* 0x0000003b3e0472a5 */ /* 0x000fe4000f8e00ff */
[----:B------:R-:W-:Y:S02]  /*6a50*/  UIMAD.WIDE.U32 UR6, UR63, UR56, URZ ;  /* 0x000000383f0672a5 */ /* 0x000fe4000f8e00ff */
[----:B------:R-:W-:Y:S02]  /*6a60*/  UIMAD.WIDE.U32 UR10, UR36, UR59, URZ ;  /* 0x0000003b240a72a5 */ /* 0x000fe4000f8e00ff */
[----:B------:R-:W-:Y:S02]  /*6a70*/  UISETP.NE.AND UP0, UPT, UR58, 0x1, UPT ;  /* 0x000000013a00788c */ /* 0x000fe4000bf05270 */
[----:B------:R-:W-:Y:S02]  /*6a80*/  UISETP.NE.AND UP1, UPT, UR48, 0x1, UPT ;  /* 0x000000013000788c */ /* 0x000fe4000bf25270 */
[----:B------:R-:W-:Y:S02]  /*6a90*/  UISETP.NE.AND UP2, UPT, UR39, 0x1, UPT ;  /* 0x000000012700788c */ /* 0x000fe4000bf45270 */
[----:B------:R-:W-:Y:S01]  /*6aa0*/  UIMAD.WIDE.U32 UR12, UR37, UR56, URZ ;  /* 0x00000038250c72a5 */ /* 0x000fe2000f8e00ff */
[----:B------:R-:W-:Y:S01]  /*6ab0*/  UMOV UR4, UR5 ;  /* 0x0000000500047c82 */ /* 0x000fe20008000000 */
[----:B------:R-:W-:Y:S01]  /*6ac0*/  UMOV UR6, UR11 ;  /* 0x0000000b00067c82 */ /* 0x000fe20008000000 */
[----:B-1----:R-:W-:Y:S03]  /*6ad0*/  USHF.R.U32.HI UR8, URZ, UR9, UR4 ;  /* 0x00000009ff087299 */ /* 0x002fe60008011604 */
[----:B------:R-:W-:Y:S02]  /*6ae0*/  UMOV UR4, UR7 ;  /* 0x0000000700047c82 */ /* 0x000fe40008000000 */
[----:B------:R-:W-:Y:S02]  /*6af0*/  USHF.R.U32.HI UR5, URZ, UR57, UR4 ;  /* 0x00000039ff057299 */ /* 0x000fe40008011604 */
[----:B------:R-:W-:Y:S02]  /*6b00*/  USEL UR4, UR62, UR8, !UP0 ;  /* 0x000000083e047287 */ /* 0x000fe4000c000000 */
[----:B------:R-:W-:Y:S02]  /*6b10*/  USHF.R.U32.HI UR8, URZ, UR9, UR6 ;  /* 0x00000009ff087299 */ /* 0x000fe40008011606 */
[----:B------:R-:W-:Y:S02]  /*6b20*/  UIMAD.WIDE.U32 UR6, UR4, UR46, URZ ;  /* 0x0000002e040672a5 */ /* 0x000fe4000f8e00ff */
[----:B------:R-:W-:Y:S02]  /*6b30*/  USEL UR9, UR63, UR5, !UP1 ;  /* 0x000000053f097287 */ /* 0x000fe4000c800000 */
[----:B------:R-:W-:Y:S02]  /*6b40*/  USEL UR8, UR36, UR8, !UP0 ;  /* 0x0000000824087287 */ /* 0x000fe4000c000000 */
[----:B------:R-:W-:Y:S01]  /*6b50*/  UIMAD.WIDE.U32 UR10, UR9, UR46, URZ ;  /* 0x0000002e090a72a5 */ /* 0x000fe2000f8e00ff */
[----:B------:R-:W-:Y:S01]  /*6b60*/  UMOV UR6, UR7 ;  /* 0x0000000700067c82 */ /* 0x000fe20008000000 */
[----:B------:R-:W-:Y:S01]  /*6b70*/  UMOV UR5, UR13 ;  /* 0x0000000d00057c82 */ /* 0x000fe20008000000 */
[----:B------:R-:W-:Y:S02]  /*6b80*/  @UP2 USHF.R.U32.HI UR4, URZ, UR47, UR6 ;  /* 0x0000002fff042299 */ /* 0x000fe40008011606 */
[----:B------:R-:W-:Y:S02]  /*6b90*/  USHF.R.U32.HI UR5, URZ, UR57, UR5 ;  /* 0x00000039ff057299 */ /* 0x000fe40008011605 */
[----:B------:R-:W-:Y:S02]  /*6ba0*/  UIMAD UR4, UR39, UR4, URZ ;  /* 0x00000004270472a4 */ /* 0x000fe4000f8e02ff */
[----:B------:R-:W-:Y:S02]  /*6bb0*/  USEL UR5, UR37, UR5, !UP1 ;  /* 0x0000000525057287 */ /* 0x000fe4000c800000 */
[----:B------:R-:W-:Y:S01]  /*6bc0*/  UISETP.GE.AND UP0, UPT, UR8, UR4, UPT ;  /* 0x000000040800728c */ /* 0x000fe2000bf06270 */
[----:B------:R-:W-:Y:S01]  /*6bd0*/  UMOV UR6, UR11 ;  /* 0x0000000b00067c82 */ /* 0x000fe20008000000 */
[----:B------:R-:W-:Y:S02]  /*6be0*/  UIMAD.WIDE.U32 UR10, UR8, UR46, URZ ;  /* 0x0000002e080a72a5 */ /* 0x000fe4000f8e00ff */
[----:B------:R-:W-:Y:S04]  /*6bf0*/  @UP2 USHF.R.U32.HI UR9, URZ, UR47, UR6 ;  /* 0x0000002fff092299 */ /* 0x000fe80008011606 */
[----:B------:R-:W-:Y:S01]  /*6c00*/  UIMAD UR6, UR39, UR9, URZ ;  /* 0x00000009270672a4 */ /* 0x000fe2000f8e02ff */
[----:B------:R-:W-:Y:S03]  /*6c10*/  UMOV UR4, UR11 ;  /* 0x0000000b00047c82 */ /* 0x000fe60008000000 */
[----:B------:R-:W-:Y:S02]  /*6c20*/  UISETP.GE.OR UP0, UPT, UR5, UR6, UP0 ;  /* 0x000000060500728c */ /* 0x000fe40008706670 */
[----:B------:R-:W-:Y:S02]  /*6c30*/  USHF.R.U32.HI UR4, URZ, UR47, UR4 ;  /* 0x0000002fff047299 */ /* 0x000fe40008011604 */
[----:B------:R-:W-:Y:S02]  /*6c40*/  UIMAD.WIDE.U32 UR6, UR5, UR46, URZ ;  /* 0x0000002e050672a5 */ /* 0x000fe4000f8e00ff */
[----:B------:R-:W-:Y:S02]  /*6c50*/  USEL UR11, UR8, UR4, !UP2 ;  /* 0x00000004080b7287 */ /* 0x000fe4000d000000 */
[----:B------:R-:W-:Y:S02]  /*6c60*/  UIADD3 UR6, UPT, UPT, -UR5, URZ, URZ ;  /* 0x000000ff05067290 */ /* 0x000fe4000fffe1ff */
[----:B------:R-:W-:Y:S02]  /*6c70*/  UIADD3 UR10, UPT, UPT, -UR11, URZ, URZ ;  /* 0x000000ff0b0a7290 */ /* 0x000fe4000fffe1ff */
[----:B------:R-:W-:Y:S02]  /*6c80*/  UIMAD UR6, UR48, UR6, UR37 ;  /* 0x00000006300672a4 */ /* 0x000fe4000f8e0225 */
[----:B------:R-:W-:Y:S01]  /*6c90*/  UIMAD UR10, UR39, UR10, UR8 ;  /* 0x0000000a270a72a4 */ /* 0x000fe2000f8e0208 */
[----:B------:R-:W-:Y:S01]  /*6ca0*/  @!UP0 UMOV UR4, UR7 ;  /* 0x0000000700048c82 */ /* 0x000fe20008000000 */
[----:B------:R-:W-:Y:S02]  /*6cb0*/  UIADD3 UR7, UPT, UPT, -UR8, URZ, URZ ;  /* 0x000000ff08077290 */ /* 0x000fe4000fffe1ff */
[----:B------:R-:W-:Y:S04]  /*6cc0*/  @!UP0 USHF.R.U32.HI UR4, URZ, UR47, UR4 ;  /* 0x0000002fff048299 */ /* 0x000fe80008011604 */
[----:B------:R-:W-:Y:S04]  /*6cd0*/  @!UP0 USEL UR4, UR5, UR4, !UP2 ;  /* 0x0000000405048287 */ /* 0x000fe8000d000000 */
[----:B------:R-:W-:Y:S02]  /*6ce0*/  @!UP0 UIMAD UR9, UR9, UR10, UR4 ;  /* 0x0000000a090982a4 */ /* 0x000fe4000f8e0204 */
[----:B------:R-:W-:Y:S02]  /*6cf0*/  @!UP0 UIADD3 UR10, UPT, UPT, UR11, -UR4, URZ ;  /* 0x800000040b0a8290 */ /* 0x000fe4000fffe0ff */
[----:B------:R-:W-:Y:S02]  /*6d00*/  UIMAD UR4, UR58, UR7, UR36 ;  /* 0x000000073a0472a4 */ /* 0x000fe4000f8e0224 */
[----:B------:R-:W-:Y:S03]  /*6d10*/  @!UP0 UIMAD UR8, UR10, UR39, UR5 ;  /* 0x000000270a0882a4 */ /* 0x000fe6000f8e0205 */
[----:B------:R-:W-:Y:S02]  /*6d20*/  @!UP0 UMOV UR5, UR9 ;  /* 0x0000000900058c82 */ /* 0x000fe40008000000 */
[----:B------:R-:W-:Y:S02]  /*6d30*/  UIMAD UR37, UR5, UR48, UR6 ;  /* 0x00000030052572a4 */ /* 0x000fe4000f8e0206 */
[----:B------:R-:W-:Y:S11]  /*6d40*/  UIMAD UR36, UR8, UR58, UR4 ;  /* 0x0000003a082472a4 */ /* 0x000ff6000f8e0204 */
[----:B------:R-:W-:Y:S01]  /*6d50*/  @!UPT UIADD3 URZ, UPT, UPT, URZ, URZ, URZ ;  /* 0x000000fffffff290 */ /* 0x000fe2000fffe0ff */
.L_x_99:
[----:B------:R-:W1:Y:S01]  /*6d60*/  LDCU UR16, c[0x0][0x388] ;  /* 0x00007100ff1077ac */ /* 0x000e620008000800 */
[----:B------:R-:W-:Y:S01]  /*6d70*/  R2UR UR6, R2 ;  /* 0x00000000020672ca */ /* 0x000fe200000e0000 */
[----:B------:R-:W-:Y:S01]  /*6d80*/  IMAD.U32 R8, RZ, RZ, UR21 ;  /* 0x00000015ff087e24 */ /* 0x000fe2000f8e00ff */
[----:B------:R-:W-:Y:S01]  /*6d90*/  LEA R2, R36, UR49, 0x2 ;  /* 0x0000003124027c11 */ /* 0x000fe2000f8e10ff */
[----:B------:R-:W2:Y:S01]  /*6da0*/  LDCU UR11, c[0x0][0x38c] ;  /* 0x00007180ff0b77ac */ /* 0x000ea20008000800 */
[----:B------:R-:W-:Y:S01]  /*6db0*/  IABS R0, R0 ;  /* 0x0000000000007213 */ /* 0x000fe20000000000 */
[----:B------:R-:W-:Y:S01]  /*6dc0*/  BSSY.RECONVERGENT B6, `(.L_x_100) ;  /* 0x0000094000067945 */ /* 0x000fe20003800200 */
[----:B------:R-:W-:Y:S01]  /*6dd0*/  IABS R8, R8 ;  /* 0x0000000800087213 */ /* 0x000fe20000000000 */
[----:B------:R-:W-:Y:S01]  /*6de0*/  USHF.L.U32 UR42, UR28, 0x7, URZ ;  /* 0x000000071c2a7899 */ /* 0x000fe200080006ff */
[----:B------:R-:W5:Y:S01]  /*6df0*/  LDL R2, [R2] ;  /* 0x0000000002027983 */ /* 0x000f620000100800 */
[----:B------:R-:W-:Y:S01]  /*6e00*/  IMAD.MOV R0, RZ, RZ, -R0 ;  /* 0x000000ffff007224 */ /* 0x000fe200078e0a00 */
[----:B------:R-:W-:Y:S02]  /*6e10*/  R2UR UR9, R8 ;  /* 0x00000000080972ca */ /* 0x000fe400000e0000 */
[----:B------:R-:W-:Y:S01]  /*6e20*/  @P0 SHF.R.U32.HI R4, RZ, 0x10, R5 ;  /* 0x00000010ff040819 */ /* 0x000fe20000011605 */
[----:B------:R-:W3:Y:S01]  /*6e30*/  I2F.RP R10, UR6 ;  /* 0x00000006000a7d06 */ /* 0x000ee20008209400 */
[----:B------:R-:W-:Y:S02]  /*6e40*/  R2UR UR17, R98 ;  /* 0x00000000621172ca */ /* 0x000fe400000e0000 */
[----:B------:R-:W-:Y:S02]  /*6e50*/  @P0 R2UR UR17, R4 ;  /* 0x00000000041102ca */ /* 0x000fe400000e0000 */
[----:B------:R-:W-:Y:S05]  /*6e60*/  LOP3.LUT P0, RZ, R80, 0x1b0, RZ, 0xc0, !PT ;  /* 0x000001b050ff7812 */ /* 0x000fea000780c0ff */
[----:B---3--:R-:W3:Y:S06]  /*6e70*/  MUFU.RCP R3, R10 ;  /* 0x0000000a00037308 */ /* 0x008eec0000001000 */
[----:B------:R-:W-:Y:S02]  /*6e80*/  IMAD.U32 R98, RZ, RZ, UR17 ;  /* 0x00000011ff627e24 */ /* 0x000fe4000f8e00ff */
[----:B---3--:R-:W-:Y:S04]  /*6e90*/  VIADD R9, R3, 0xffffffe ;  /* 0x0ffffffe03097836 */ /* 0x008fe80000000000 */
[----:B------:R-:W3:Y:S02]  /*6ea0*/  F2I.FTZ.U32.TRUNC.NTZ R3, R9 ;  /* 0x0000000900037305 */ /* 0x000ee4000021f000 */
[----:B---3--:R-:W-:Y:S01]  /*6eb0*/  R2UR UR5, R3 ;  /* 0x00000000030572ca */ /* 0x008fe200000e0000 */
[----:B-1----:R-:W-:Y:S05]  /*6ec0*/  IMAD.U32 R3, RZ, RZ, UR16 ;  /* 0x00000010ff037e24 */ /* 0x002fea000f8e00ff */
[----:B------:R-:W-:Y:S04]  /*6ed0*/  IABS R3, R3 ;  /* 0x0000000300037213 */ /* 0x000fe80000000000 */
[----:B------:R-:W-:Y:S03]  /*6ee0*/  R2UR UR7, R3 ;  /* 0x00000000030772ca */ /* 0x000fe600000e0000 */
[----:B------:R-:W-:Y:S04]  /*6ef0*/  UIADD3 UR4, UPT, UPT, URZ, -UR5, URZ ;  /* 0x80000005ff047290 */ /* 0x000fe8000fffe0ff */
[----:B------:R-:W-:Y:S03]  /*6f00*/  UIMAD UR8, UR4, UR6, URZ ;  /* 0x00000006040872a4 */ /* 0x000fe6000f8e02ff */
[----:B------:R-:W-:Y:S02]  /*6f10*/  UMOV UR4, URZ ;  /* 0x000000ff00047c82 */ /* 0x000fe40008000000 */
[----:B------:R-:W-:Y:S01]  /*6f20*/  UIMAD.WIDE.U32 UR4, UR5, UR8, UR4 ;  /* 0x00000008050472a5 */ /* 0x000fe2000f8e0004 */
[----:B------:R-:W1:Y:S01]  /*6f30*/  I2F.RP R8, UR7 ;  /* 0x0000000700087d06 */ /* 0x000e620008209400 */
[----:B------:R-:W-:Y:S05]  /*6f40*/  R2UR UR8, R0 ;  /* 0x00000000000872ca */ /* 0x000fea00000e0000 */
[----:B------:R-:W-:Y:S02]  /*6f50*/  UMOV UR4, UR5 ;  /* 0x0000000500047c82 */ /* 0x000fe40008000000 */
[----:B------:R-:W-:Y:S02]  /*6f60*/  UIMAD.WIDE.U32 UR4, UR4, UR9, URZ ;  /* 0x00000009040472a5 */ /* 0x000fe4000f8e00ff */
[----:B-1----:R-:W1:Y:S05]  /*6f70*/  MUFU.RCP R0, R8 ;  /* 0x0000000800007308 */ /* 0x002e6a0000001000 */
[----:B------:R-:W-:Y:S02]  /*6f80*/  UMOV UR43, UR5 ;  /* 0x00000005002b7c82 */ /* 0x000fe40008000000 */
[----:B------:R-:W-:Y:S04]  /*6f90*/  UIMAD UR4, UR43, UR8, UR9 ;  /* 0x000000082b0472a4 */ /* 0x000fe8000f8e0209 */
[----:B------:R-:W-:Y:S01]  /*6fa0*/  UISETP.GT.U32.AND UP0, UPT, UR6, UR4, UPT ;  /* 0x000000040600728c */ /* 0x000fe2000bf04070 */
[----:B-1----:R-:W-:Y:S10]  /*6fb0*/  VIADD R3, R0, 0xffffffe ;  /* 0x0ffffffe00037836 */ /* 0x002ff40000000000 */
[----:B------:R-:W-:Y:S02]  /*6fc0*/  @!UP0 UIADD3 UR4, UPT, UPT, UR4, -UR6, URZ ;  /* 0x8000000604048290 */ /* 0x000fe4000fffe0ff */
[----:B------:R-:W-:Y:S01]  /*6fd0*/  @!UP0 UIADD3 UR43, UPT, UPT, UR43, 0x1, URZ ;  /* 0x000000012b2b8890 */ /* 0x000fe2000fffe0ff */
[----:B------:R-:W1:Y:S01]  /*6fe0*/  F2I.FTZ.U32.TRUNC.NTZ R0, R3 ;  /* 0x0000000300007305 */ /* 0x000e62000021f000 */
[----:B------:R-:W-:Y:S02]  /*6ff0*/  UISETP.GE.U32.AND UP2, UPT, UR4, UR6, UPT ;  /* 0x000000060400728c */ /* 0x000fe4000bf46070 */
[----:B------:R-:W-:Y:S02]  /*7000*/  ULOP3.LUT UR4, UR21, UR54, URZ, 0x3c, !UPT ;  /* 0x0000003615047292 */ /* 0x000fe4000f8e3cff */
[----:B------:R-:W-:Y:S02]  /*7010*/  UISETP.NE.AND UP0, UPT, UR54, URZ, UPT ;  /* 0x000000ff3600728c */ /* 0x000fe4000bf05270 */
[----:B------:R-:W-:Y:S05]  /*7020*/  UISETP.GE.AND UP1, UPT, UR4, URZ, UPT ;  /* 0x000000ff0400728c */ /* 0x000fea000bf26270 */
[----:B------:R-:W-:Y:S01]  /*7030*/  @UP2 UIADD3 UR43, UPT, UPT, UR43, 0x1, URZ ;  /* 0x000000012b2b2890 */ /* 0x000fe2000fffe0ff */
[----:B-1----:R-:W-:Y:S05]  /*7040*/  R2UR UR5, R0 ;  /* 0x00000000000572ca */ /* 0x002fea00000e0000 */
[----:B------:R-:W-:Y:S02]  /*7050*/  @!UP1 UIADD3 UR43, UPT, UPT, -UR43, URZ, URZ ;  /* 0x000000ff2b2b9290 */ /* 0x000fe4000fffe1ff */
[----:B------:R-:W-:Y:S06]  /*7060*/  @!UP0 ULOP3.LUT UR43, URZ, UR54, URZ, 0x33, !UPT ;  /* 0x00000036ff2b8292 */ /* 0x000fec000f8e33ff */
[----:B------:R-:W-:Y:S01]  /*7070*/  IMAD.U32 R0, RZ, RZ, UR43 ;  /* 0x0000002bff007e24 */ /* 0x000fe2000f8e00ff */
[----:B------:R-:W-:Y:S04]  /*7080*/  UIADD3 UR4, UPT, UPT, URZ, -UR5, URZ ;  /* 0x80000005ff047290 */ /* 0x000fe8000fffe0ff */
[----:B------:R-:W-:Y:S01]  /*7090*/  IABS R0, R0 ;  /* 0x0000000000007213 */ /* 0x000fe20000000000 */
[----:B------:R-:W-:Y:S03]  /*70a0*/  UIMAD UR6, UR4, UR7, URZ ;  /* 0x00000007040672a4 */ /* 0x000fe6000f8e02ff */
[----:B------:R-:W-:Y:S01]  /*70b0*/  R2UR UR8, R0 ;  /* 0x00000000000872ca */ /* 0x000fe200000e0000 */
[----:B------:R-:W-:Y:S01]  /*70c0*/  UMOV UR4, URZ ;  /* 0x000000ff00047c82 */ /* 0x000fe20008000000 */
[----:B--2---:R-:W-:Y:S01]  /*70d0*/  IMAD.U32 R0, RZ, RZ, UR11 ;  /* 0x0000000bff007e24 */ /* 0x004fe2000f8e00ff */
[----:B------:R-:W-:Y:S04]  /*70e0*/  UIMAD.WIDE.U32 UR4, UR5, UR6, UR4 ;  /* 0x00000006050472a5 */ /* 0x000fe8000f8e0004 */
[----:B------:R-:W-:Y:S03]  /*70f0*/  IABS R9, R0 ;  /* 0x0000000000097213 */ /* 0x000fe60000000000 */
[----:B------:R-:W-:Y:S01]  /*7100*/  UMOV UR4, UR5 ;  /* 0x0000000500047c82 */ /* 0x000fe20008000000 */
[----:B------:R-:W1:Y:S02]  /*7110*/  I2F.RP R0, R9 ;  /* 0x0000000900007306 */ /* 0x000e640000209400 */
[----:B------:R-:W-:Y:S07]  /*7120*/  UIMAD.WIDE.U32 UR4, UR4, UR8, URZ ;  /* 0x00000008040472a5 */ /* 0x000fee000f8e00ff */
[----:B------:R-:W-:Y:S02]  /*7130*/  UMOV UR44, UR5 ;  /* 0x00000005002c7c82 */ /* 0x000fe40008000000 */
[----:B------:R-:W-:Y:S04]  /*7140*/  UIADD3 UR4, UPT, UPT, -UR44, URZ, URZ ;  /* 0x000000ff2c047290 */ /* 0x000fe8000fffe1ff */
[----:B------:R-:W-:Y:S01]  /*7150*/  UIMAD UR4, UR7, UR4, UR8 ;  /* 0x00000004070472a4 */ /* 0x000fe2000f8e0208 */
[----:B-1----:R-:W1:Y:S03]  /*7160*/  MUFU.RCP R0, R0 ;  /* 0x0000000000007308 */ /* 0x002e660000001000 */
[----:B------:R-:W-:Y:S11]  /*7170*/  UISETP.GT.U32.AND UP0, UPT, UR7, UR4, UPT ;  /* 0x000000040700728c */ /* 0x000ff6000bf04070 */
[----:B------:R-:W-:Y:S02]  /*7180*/  @!UP0 UIADD3 UR4, UPT, UPT, UR4, -UR7, URZ ;  /* 0x8000000704048290 */ /* 0x000fe4000fffe0ff */
[----:B------:R-:W-:Y:S01]  /*7190*/  @!UP0 UIADD3 UR44, UPT, UPT, UR44, 0x1, URZ ;  /* 0x000000012c2c8890 */ /* 0x000fe2000fffe0ff */
[----:B-1----:R-:W-:Y:S01]  /*71a0*/  VIADD R10, R0, 0xffffffe ;  /* 0x0ffffffe000a7836 */ /* 0x002fe20000000000 */
[----:B------:R-:W-:Y:S02]  /*71b0*/  UISETP.GE.U32.AND UP1, UPT, UR4, UR7, UPT ;  /* 0x000000070400728c */ /* 0x000fe4000bf26070 */
[----:B------:R-:W-:Y:S01]  /*71c0*/  ULOP3.LUT UR4, UR43, UR16, URZ, 0x3c, !UPT ;  /* 0x000000102b047292 */ /* 0x000fe2000f8e3cff */
[----:B------:R-:W1:Y:S03]  /*71d0*/  F2I.FTZ.U32.TRUNC.NTZ R11, R10 ;  /* 0x0000000a000b7305 */ /* 0x000e66000021f000 */
[----:B------:R-:W-:Y:S05]  /*71e0*/  UISETP.GE.AND UP0, UPT, UR4, URZ, UPT ;  /* 0x000000ff0400728c */ /* 0x000fea000bf06270 */
[----:B------:R-:W-:Y:S02]  /*71f0*/  @UP1 UIADD3 UR44, UPT, UPT, UR44, 0x1, URZ ;  /* 0x000000012c2c1890 */ /* 0x000fe4000fffe0ff */
[----:B------:R-:W-:Y:S04]  /*7200*/  UISETP.NE.AND UP1, UPT, UR16, URZ, UPT ;  /* 0x000000ff1000728c */ /* 0x000fe8000bf25270 */
[----:B------:R-:W-:Y:S01]  /*7210*/  @!UP0 UIADD3 UR44, UPT, UPT, -UR44, URZ, URZ ;  /* 0x000000ff2c2c8290 */ /* 0x000fe2000fffe1ff */
[--C-:B-1----:R-:W-:Y:S02]  /*7220*/  IMAD.MOV R8, RZ, RZ, -R11.reuse ;  /* 0x000000ffff087224 */ /* 0x102fe400078e0a0b */
[----:B------:R-:W-:Y:S02]  /*7230*/  IMAD.MOV.U32 R10, RZ, RZ, RZ ;  /* 0x000000ffff0a7224 */ /* 0x000fe400078e00ff */
[----:B------:R-:W-:Y:S02]  /*7240*/  IMAD R3, R8, R9, RZ ;  /* 0x0000000908037224 */ /* 0x000fe400078e02ff */
[----:B------:R-:W-:Y:S02]  /*7250*/  @!UP1 ULOP3.LUT UR44, URZ, UR16, URZ, 0x33, !UPT ;  /* 0x00000010ff2c9292 */ /* 0x000fe4000f8e33ff */
[----:B------:R-:W-:Y:S01]  /*7260*/  UISETP.NE.AND UP1, UPT, UR38, 0x1, UPT ;  /* 0x000000012600788c */ /* 0x000fe2000bf25270 */
[----:B------:R-:W-:Y:S04]  /*7270*/  IMAD.HI.U32 R11, R11, R3, R10 ;  /* 0x000000030b0b7227 */ /* 0x000fe800078e000a */
[----:B------:R-:W-:Y:S05]  /*7280*/  IMAD.U32 R0, RZ, RZ, UR44 ;  /* 0x0000002cff007e24 */ /* 0x000fea000f8e00ff */
[----:B------:R-:W-:Y:S01]  /*7290*/  IABS R0, R0 ;  /* 0x0000000000007213 */ /* 0x000fe20000000000 */
[----:B------:R-:W1:Y:S04]  /*72a0*/  @!UP1 LDCU.128 UR12, c[0x0][0xc10] ;  /* 0x00018200ff0c97ac */ /* 0x000e680008000c00 */
[----:B------:R-:W-:Y:S01]  /*72b0*/  IMAD.HI.U32 R11, R11, R0, RZ ;  /* 0x000000000b0b7227 */ /* 0x000fe200078e00ff */
[----:B------:R-:W2:Y:S03]  /*72c0*/  @!UP1 LDCU UR10, c[0x0][0xc20] ;  /* 0x00018400ff0a97ac */ /* 0x000ea60008000800 */
[----:B------:R-:W-:Y:S01]  /*72d0*/  IMAD.MOV R3, RZ, RZ, -R11 ;  /* 0x000000ffff037224 */ /* 0x000fe200078e0a0b */
[----:B------:R-:W3:Y:S03]  /*72e0*/  @!UP1 LDCU UR5, c[0x0][0xc0c] ;  /* 0x00018180ff0597ac */ /* 0x000ee60008000800 */
[C---:B------:R-:W-:Y:S01]  /*72f0*/  IMAD R0, R9.reuse, R3, R0 ;  /* 0x0000000309007224 */ /* 0x040fe200078e0200 */
[----:B-1----:R-:W-:Y:S04]  /*7300*/  UIMAD.WIDE.U32 UR6, UR36, UR15, URZ ;  /* 0x0000000f240672a5 */ /* 0x002fe8000f8e00ff */
[----:B------:R-:W-:Y:S01]  /*7310*/  ISETP.GT.U32.AND P1, PT, R9, R0, PT ;  /* 0x000000000900720c */ /* 0x000fe20003f24070 */
[----:B------:R-:W-:Y:S02]  /*7320*/  UIMAD.WIDE.U32 UR8, UR37, UR12, URZ ;  /* 0x0000000c250872a5 */ /* 0x000fe4000f8e00ff */
[----:B------:R-:W-:Y:S02]  /*7330*/  @!UP1 UISETP.NE.AND UP0, UPT, UR14, 0x1, UPT ;  /* 0x000000010e00988c */ /* 0x000fe4000bf05270 */
[----:B------:R-:W-:Y:S01]  /*7340*/  ULOP3.LUT UR8, UR44, UR11, URZ, 0x3c, !UPT ;  /* 0x0000000b2c087292 */ /* 0x000fe2000f8e3cff */
[----:B------:R-:W-:Y:S02]  /*7350*/  @!UP1 UMOV UR6, UR7 ;  /* 0x0000000700069c82 */ /* 0x000fe40008000000 */
[----:B------:R-:W-:Y:S01]  /*7360*/  @!UP1 UMOV UR4, UR9 ;  /* 0x0000000900049c82 */ /* 0x000fe20008000000 */
[----:B--2---:R-:W-:Y:S02]  /*7370*/  @!UP1 USHF.R.U32.HI UR6, URZ, UR10, UR6 ;  /* 0x0000000aff069299 */ /* 0x004fe40008011606 */
[----:B---3--:R-:W-:Y:S02]  /*7380*/  @!UP1 UISETP.NE.AND UP2, UPT, UR5, 0x1, UPT ;  /* 0x000000010500988c */ /* 0x008fe4000bf45270 */
[----:B------:R-:W-:Y:S01]  /*7390*/  @!UP1 USHF.R.U32.HI UR4, URZ, UR13, UR4 ;  /* 0x0000000dff049299 */ /* 0x000fe20008011604 */
[----:B------:R-:W-:Y:S01]  /*73a0*/  @!P1 IMAD.IADD R0, R0, 0x1, -R9 ;  /* 0x0000000100009824 */ /* 0x000fe200078e0a09 */
[----:B------:R-:W-:Y:S01]  /*73b0*/  @!UP1 USEL UR6, UR36, UR6, !UP0 ;  /* 0x0000000624069287 */ /* 0x000fe2000c000000 */
[----:B------:R-:W-:Y:S01]  /*73c0*/  @!P1 VIADD R11, R11, 0x1 ;  /* 0x000000010b0b9836 */ /* 0x000fe20000000000 */
[----:B------:R-:W-:Y:S02]  /*73d0*/  @!UP1 USEL UR7, UR37, UR4, !UP2 ;  /* 0x0000000425079287 */ /* 0x000fe4000d000000 */
[----:B------:R-:W-:Y:S01]  /*73e0*/  UISETP.GE.AND UP0, UPT, UR8, URZ, UPT ;  /* 0x000000ff0800728c */ /* 0x000fe2000bf06270 */
[----:B------:R-:W-:Y:S01]  /*73f0*/  ISETP.GE.U32.AND P2, PT, R0, R9, PT ;  /* 0x000000090000720c */ /* 0x000fe20003f46070 */
[----:B------:R-:W-:Y:S02]  /*7400*/  UISETP.NE.AND UP2, UPT, UR11, URZ, UPT ;  /* 0x000000ff0b00728c */ /* 0x000fe4000bf45270 */
[----:B------:R-:W-:Y:S02]  /*7410*/  @!UP1 UIADD3 UR4, UPT, UPT, -UR7, UR6, URZ ;  /* 0x0000000607049290 */ /* 0x000fe4000fffe1ff */
[----:B------:R-:W-:Y:S02]  /*7420*/  @!UP1 UIADD3 UR6, UPT, UPT, UR7, -UR6, URZ ;  /* 0x8000000607069290 */ /* 0x000fe4000fffe0ff */
[----:B------:R-:W-:Y:S02]  /*7430*/  UIADD3 UR7, UPT, UPT, -UR43, URZ, URZ ;  /* 0x000000ff2b077290 */ /* 0x000fe4000fffe1ff */
[----:B------:R-:W-:Y:S02]  /*7440*/  @!UP1 UIMAD UR37, UR4, UR5, UR37 ;  /* 0x00000005042592a4 */ /* 0x000fe4000f8e0225 */
[----:B------:R-:W-:Y:S02]  /*7450*/  UIMAD UR4, UR54, UR7, UR21 ;  /* 0x00000007360472a4 */ /* 0x000fe4000f8e0215 */
[----:B------:R-:W-:Y:S01]  /*7460*/  @!UP1 UIMAD UR36, UR6, UR14, UR36 ;  /* 0x0000000e062492a4 */ /* 0x000fe2000f8e0224 */
[----:B------:R-:W-:Y:S01]  /*7470*/  @P2 VIADD R11, R11, 0x1 ;  /* 0x000000010b0b2836 */ /* 0x000fe20000000000 */
[----:B------:R-:W-:Y:S02]  /*7480*/  USHF.L.U32 UR53, UR4, 0x7, URZ ;  /* 0x0000000704357899 */ /* 0x000fe400080006ff */
[----:B------:R-:W-:Y:S02]  /*7490*/  UIADD3 UR4, UPT, UPT, -UR44, URZ, URZ ;  /* 0x000000ff2c047290 */ /* 0x000fe4000fffe1ff */
[----:B------:R-:W-:Y:S02]  /*74a0*/  R2UR UR45, R11 ;  /* 0x000000000b2d72ca */ /* 0x000fe400000e0000 */
[----:B------:R-:W-:Y:S11]  /*74b0*/  UIMAD UR43, UR16, UR4, UR43 ;  /* 0x00000004102b72a4 */ /* 0x000ff6000f8e022b */
[----:B------:R-:W-:Y:S02]  /*74c0*/  @!UP0 UIADD3 UR45, UPT, UPT, -UR45, URZ, URZ ;  /* 0x000000ff2d2d8290 */ /* 0x000fe4000fffe1ff */
[----:B------:R-:W-:Y:S04]  /*74d0*/  @!UP2 ULOP3.LUT UR45, URZ, UR11, URZ, 0x33, !UPT ;  /* 0x0000000bff2da292 */ /* 0x000fe8000f8e33ff */
[----:B------:R-:W-:Y:S04]  /*74e0*/  UIADD3 UR5, UPT, UPT, -UR45, URZ, URZ ;  /* 0x000000ff2d057290 */ /* 0x000fe8000fffe1ff */
[----:B------:R-:W-:Y:S01]  /*74f0*/  UIMAD UR44, UR11, UR5, UR44 ;  /* 0x000000050b2c72a4 */ /* 0x000fe2000f8e022c */
[----:B------:R-:W-:Y:S11]  /*7500*/  @!P0 BRA `(.L_x_101) ;  /* 0x00000000007c8947 */ /* 0x000ff60003800000 */
[----:B------:R-:W1:Y:S01]  /*7510*/  LDCU.64 UR8, c[0x4][0x80] ;  /* 0x01001000ff0877ac */ /* 0x000e620008000a00 */
[----:B------:R-:W-:Y:S01]  /*7520*/  MOV R16, 0x0 ;  /* 0x0000000000107802 */ /* 0x000fe20000000f00 */
[----:B------:R-:W-:Y:S02]  /*7530*/  HFMA2 R12, -RZ, RZ, 0, 5.9604644775390625e-08 ;  /* 0x00000001ff0c7431 */ /* 0x000fe400000001ff */
[----:B------:R-:W-:Y:S01]  /*7540*/  IMAD.MOV.U32 R8, RZ, RZ, 0x70 ;  /* 0x00000070ff087424 */ /* 0x000fe200078e00ff */
[----:B------:R2:W3:Y:S01]  /*7550*/  LDC.64 R14, c[0x4][R16] ;  /* 0x01000000100e7b82 */ /* 0x0004e20000000a00 */
[----:B------:R-:W4:Y:S01]  /*7560*/  LDCU.64 UR6, c[0x4][0x88] ;  /* 0x01001100ff0677ac */ /* 0x000f220008000a00 */
[----:B------:R-:W-:Y:S01]  /*7570*/  IMAD.MOV.U32 R13, RZ, RZ, RZ ;  /* 0x000000ffff0d7224 */ /* 0x000fe200078e00ff */
[----:B------:R-:W2:Y:S01]  /*7580*/  LDCU.64 UR4, c[0x4][0x8] ;  /* 0x01000100ff0477ac */ /* 0x000ea20008000a00 */
[----:B-1----:R-:W-:Y:S01]  /*7590*/  MOV R5, UR9 ;  /* 0x0000000900057c02 */ /* 0x002fe20008000f00 */
[----:B------:R-:W-:Y:S01]  /*75a0*/  IMAD.U32 R4, RZ, RZ, UR8 ;  /* 0x00000008ff047e24 */ /* 0x000fe2000f8e00ff */
[----:B----4-:R-:W-:Y:S01]  /*75b0*/  MOV R7, UR7 ;  /* 0x0000000700077c02 */ /* 0x010fe20008000f00 */
[----:B------:R-:W-:Y:S01]  /*75c0*/  IMAD.U32 R6, RZ, RZ, UR6 ;  /* 0x00000006ff067e24 */ /* 0x000fe2000f8e00ff */
[----:B--2---:R-:W-:Y:S01]  /*75d0*/  MOV R11, UR5 ;  /* 0x00000005000b7c02 */ /* 0x004fe20008000f00 */
[----:B------:R-:W-:Y:S02]  /*75e0*/  IMAD.U32 R10, RZ, RZ, UR4 ;  /* 0x00000004ff0a7e24 */ /* 0x000fe4000f8e00ff */
[----:B------:R-:W-:Y:S07]  /*75f0*/  LEPC R20, `(.L_x_102) ;  /* 0x000000001014794e */ /* 0x000fee0000000000 */
[----:B---3-5:R-:W-:Y:S05]  /*7600*/  CALL.ABS.NOINC R14 ;  /* 0x000000000e007343 */ /* 0x028fea0003c00000 */
.L_x_102:
[----:B------:R-:W1:Y:S01]  /*7610*/  LDCU.64 UR8, c[0x4][0x80] ;  /* 0x01001000ff0877ac */ /* 0x000e620008000a00 */
[----:B------:R-:W2:Y:S01]  /*7620*/  LDC.64 R16, c[0x4][R16] ;  /* 0x0100000010107b82 */ /* 0x000ea20000000a00 */
[----:B------:R-:W-:Y:S02]  /*7630*/  HFMA2 R12, -RZ, RZ, 0, 5.9604644775390625e-08 ;  /* 0x00000001ff0c7431 */ /* 0x000fe400000001ff */
[----:B------:R-:W-:Y:S02]  /*7640*/  IMAD.MOV.U32 R8, RZ, RZ, 0x70 ;  /* 0x00000070ff087424 */ /* 0x000fe400078e00ff */
[----:B------:R-:W-:Y:S01]  /*7650*/  IMAD.MOV.U32 R13, RZ, RZ, RZ ;  /* 0x000000ffff0d7224 */ /* 0x000fe200078e00ff */
[----:B------:R-:W3:Y:S01]  /*7660*/  LDCU.64 UR6, c[0x4][0x88] ;  /* 0x01001100ff0677ac */ /* 0x000ee20008000a00 */
[----:B------:R-:W4:Y:S01]  /*7670*/  LDCU.64 UR4, c[0x4][0x8] ;  /* 0x01000100ff0477ac */ /* 0x000f220008000a00 */
[----:B-1----:R-:W-:Y:S02]  /*7680*/  MOV R4, UR8 ;  /* 0x0000000800047c02 */ /* 0x002fe40008000f00 */
[----:B------:R-:W-:Y:S02]  /*7690*/  MOV R5, UR9 ;  /* 0x0000000900057c02 */ /* 0x000fe40008000f00 */
[----:B---3--:R-:W-:Y:S01]  /*76a0*/  MOV R7, UR7 ;  /* 0x0000000700077c02 */ /* 0x008fe20008000f00 */
[----:B------:R-:W-:Y:S01]  /*76b0*/  IMAD.U32 R6, RZ, RZ, UR6 ;  /* 0x00000006ff067e24 */ /* 0x000fe2000f8e00ff */
[----:B----4-:R-:W-:Y:S01]  /*76c0*/  MOV R11, UR5 ;  /* 0x00000005000b7c02 */ /* 0x010fe20008000f00 */
[----:B------:R-:W-:Y:S02]  /*76d0*/  IMAD.U32 R10, RZ, RZ, UR4 ;  /* 0x00000004ff0a7e24 */ /* 0x000fe4000f8e00ff */
[----:B------:R-:W-:Y:S07]  /*76e0*/  LEPC R20, `(.L_x_101) ;  /* 0x000000001014794e */ /* 0x000fee0000000000 */
[----:B--2---:R-:W-:Y:S05]  /*76f0*/  CALL.ABS.NOINC R16 ;  /* 0x0000000010007343 */ /* 0x004fea0003c00000 */
.L_x_101:
[----:B------:R-:W-:Y:S05]  /*7700*/  BSYNC.RECONVERGENT B6 ;  /* 0x0000000000067941 */ /* 0x000fea0003800200 */
.L_x_100:
[----:B------:R-:W-:Y:S02]  /*7710*/  R2UR UR6, R93 ;  /* 0x000000005d0672ca */ /* 0x000fe400000e0000 */
[----:B------:R-:W-:Y:S02]  /*7720*/  R2UR UR5, R90 ;  /* 0x000000005a0572ca */ /* 0x000fe400000e0000 */
[----:B------:R-:W-:Y:S02]  /*7730*/  R2UR UR4, R89 ;  /* 0x00000000590472ca */ /* 0x000fe400000e0000 */
[----:B------:R-:W-:Y:S02]  /*7740*/  ISETP.NE.U32.AND P4, PT, R78, RZ, PT ;  /* 0x000000ff4e00720c */ /* 0x000fe40003f85070 */
[----:B------:R-:W-:Y:S02]  /*7750*/  ISETP.NE.U32.AND P2, PT, RZ, UR60, PT ;  /* 0x0000003cff007c0c */ /* 0x000fe4000bf45070 */
[----:B------:R-:W-:Y:S02]  /*7760*/  ISETP.NE.AND.EX P4, PT, R79, RZ, PT, P4 ;  /* 0x000000ff4f00720c */ /* 0x000fe40003f85340 */
[----:B------:R-:W-:Y:S01]  /*7770*/  ISETP.NE.AND.EX P2, PT, RZ, UR61, PT, P2 ;  /* 0x0000003dff007c0c */ /* 0x000fe2000bf45320 */
[----:B------:R-:W-:Y:S02]  /*7780*/  UISETP.NE.AND UP2, UPT, UR6, URZ, UPT ;  /* 0x000000ff0600728c */ /* 0x000fe4000bf45270 */
[----:B------:R-:W-:Y:S04]  /*7790*/  UISETP.NE.U32.AND UP0, UPT, UR5, URZ, UPT ;  /* 0x000000ff0500728c */ /* 0x000fe8000bf05070 */
[----:B------:R-:W-:Y:S01]  /*77a0*/  UISETP.NE.AND.EX UP1, UPT, UR4, URZ, UPT, UP0 ;  /* 0x000000ff0400728c */ /* 0x000fe2000bf25300 */
[----:B------:R-:W-:Y:S01]  /*77b0*/  PLOP3.LUT P1, PT, PT, PT, UP2, 0x80, 0x8 ;  /* 0x000000000008781c */ /* 0x000fe20003f2f028 */
[----:B------:R-:W-:Y:S03]  /*77c0*/  UPLOP3.LUT UP0, UPT, UPT, UPT, UPT, 0x40, 0x4 ;  /* 0x000000000004789c */ /* 0x000fe60003f0e870 */
[----:B------:R-:W-:Y:S06]  /*77d0*/  @UP2 UPLOP3.LUT UP0, UPT, UPT, UPT, UP1, 0x80, 0x8 ;  /* 0x000000000008289c */ /* 0x000fec0003f0f010 */
[----:B------:R-:W-:Y:S01]  /*77e0*/  PLOP3.LUT P0, PT, PT, PT, UP0, 0x80, 0x8 ;  /* 0x000000000008781c */ /* 0x000fe20003f0f008 */
[----:B------:R-:W-:Y:S01]  /*77f0*/  @!UPT UIADD3 URZ, UPT, UPT, URZ, URZ, URZ ;  /* 0x000000fffffff290 */ /* 0x000fe2000fffe0ff */
[----:B------:R-:W-:Y:S11]  /*7800*/  BRA.U !UP1, `(.L_x_103) ;  /* 0x0000000109407547 */ /* 0x000ff6000b800000 */
[----:B------:R-:W-:Y:S01]  /*7810*/  UISETP.NE.U32.AND UP0, UPT, UR60, URZ, UPT ;  /* 0x000000ff3c00728c */ /* 0x000fe2000bf05070 */
[----:B------:R-:W-:Y:S01]  /*7820*/  R2UR UR6, R90 ;  /* 0x000000005a0672ca */ /* 0x000fe200000e0000 */
[----:B------:R-:W1:Y:S01]  /*7830*/  LDCU.64 UR8, c[0x0][0x358] ;  /* 0x00006b00ff0877ac */ /* 0x000e620008000a00 */
[----:B------:R-:W-:Y:S02]  /*7840*/  HFMA2 R87, -RZ, RZ, 0, 5.9604644775390625e-08 ;  /* 0x00000001ff577431 */ /* 0x000fe400000001ff */
[----:B------:R-:W-:Y:S01]  /*7850*/  IMAD.MOV.U32 R0, RZ, RZ, 0x1 ;  /* 0x00000001ff007424 */ /* 0x000fe200078e00ff */
[----:B------:R-:W-:Y:S06]  /*7860*/  UISETP.NE.AND.EX UP0, UPT, UR61, URZ, UPT, UP0 ;  /* 0x000000ff3d00728c */ /* 0x000fec000bf05300 */
[----:B------:R-:W-:Y:S05]  /*7870*/  PLOP3.LUT P3, PT, PT, PT, UP0, 0x80, 0x8 ;  /* 0x000000000008781c */ /* 0x000fea0003f6f008 */
[----:B------:R-:W2:Y:S01]  /*7880*/  @UP0 LDCU.64 UR4, c[0x0][0x988] ;  /* 0x00013100ff0407ac */ /* 0x000ea20008000a00 */
[----:B------:R-:W-:Y:S07]  /*7890*/  @UP0 UIMAD UR6, UR50, UR6, URZ ;  /* 0x00000006320602a4 */ /* 0x000fee000f8e02ff */
[----:B------:R-:W-:Y:S01]  /*78a0*/  @!P3 PRMT R87, R0, 0x7610, R87 ;  /* 0x000076100057b816 */ /* 0x000fe20000000057 */
[----:B--2---:R-:W-:Y:S06]  /*78b0*/  @UP0 UIMAD.WIDE UR4, UR6, 0x4, UR4 ;  /* 0x00000004060408a5 */ /* 0x004fec000f8e0204 */
[----:B------:R-:W-:Y:S02]  /*78c0*/  IMAD.U32 R4, RZ, RZ, UR4 ;  /* 0x00000004ff047e24 */ /* 0x000fe4000f8e00ff */
[----:B------:R-:W-:Y:S03]  /*78d0*/  IMAD.U32 R5, RZ, RZ, UR5 ;  /* 0x00000005ff057e24 */ /* 0x000fe6000f8e00ff */
[----:B------:R-:W2:Y:S02]  /*78e0*/  @!UP0 LDCU UR4, c[0x0][0x980] ;  /* 0x00013000ff0487ac */ /* 0x000ea40008000800 */
[----:B-1---5:R1:W5:Y:S02]  /*78f0*/  @P3 LDG.E R41, desc[UR8][R4.64] ;  /* 0x0000000804293981 */ /* 0x022364000c1e1900 */
[----:B-12---:R-:W-:Y:S02]  /*7900*/  @!P3 MOV R41, UR4 ;  /* 0x000000040029bc02 */ /* 0x006fe40008000f00 */
.L_x_103:
[----:B------:R-:W-:Y:S05]  /*7910*/  @!P4 BRA `(.L_x_104) ;  /* 0x000000000024c947 */ /* 0x000fea0003800000 */
[----:B------:R-:W-:Y:S01]  /*7920*/  ISETP.NE.U32.AND P3, PT, R76, RZ, PT ;  /* 0x000000ff4c00720c */ /* 0x000fe20003f65070 */
[----:B------:R-:W1:Y:S03]  /*7930*/  LDCU.64 UR4, c[0x0][0x358] ;  /* 0x00006b00ff0477ac */ /* 0x000e660008000a00 */
[----:B------:R-:W-:Y:S11]  /*7940*/  ISETP.NE.AND.EX P3, PT, R77, RZ, PT, P3 ;  /* 0x000000ff4d00720c */ /* 0x000ff60003f65330 */
[----:B------:R-:W-:Y:S02]  /*7950*/  @!UPT UIADD3 URZ, UPT, UPT, URZ, URZ, URZ ;  /* 0x000000fffffff290 */ /* 0x000fe4000fffe0ff */
[----:B------:R-:W2:Y:S01]  /*7960*/  @P3 LDC.64 R4, c[0x0][0x9a8] ;  /* 0x00026a00ff043b82 */ /* 0x000ea20000000a00 */
[----:B------:R-:W-:Y:S04]  /*7970*/  @P3 IMAD R0, R78, UR50, RZ ;  /* 0x000000324e003c24 */ /* 0x000fe8000f8e02ff */
[----:B--2---:R-:W-:Y:S05]  /*7980*/  @P3 IMAD.WIDE R4, R0, 0x4, R4 ;  /* 0x0000000400043825 */ /* 0x004fea00078e0204 */
[----:B-1---5:R1:W5:Y:S02]  /*7990*/  @P3 LDG.E R38, desc[UR4][R4.64] ;  /* 0x0000000404263981 */ /* 0x022364000c1e1900 */
[----:B-1----:R-:W2:Y:S02]  /*79a0*/  @!P3 LDC R38, c[0x0][0x9a0] ;  /* 0x00026800ff26bb82 */ /* 0x002ea40000000800 */
.L_x_104:
[----:B-----5:R-:W-:Y:S01]  /*79b0*/  FSETP.NEU.AND P3, PT, R41, RZ, PT ;  /* 0x000000ff2900720b */ /* 0x020fe20003f6d000 */
[----:B------:R-:W-:Y:S01]  /*79c0*/  BSSY B1, `(.L_x_105) ;  /* 0x0000039000017945 */ /* 0x000fe20003800000 */
[----:B------:R-:W-:Y:S01]  /*79d0*/  SEL R5, RZ, 0xffffffff, P2 ;  /* 0xffffffffff057807 */ /* 0x000fe20001000000 */
[----:B------:R-:W-:Y:S01]  /*79e0*/  IMAD.MOV.U32 R46, RZ, RZ, 0x1 ;  /* 0x00000001ff2e7424 */ /* 0x000fe200078e00ff */
[----:B------:R-:W-:Y:S01]  /*79f0*/  @P1 LOP3.LUT P2, RZ, R87, 0xff, RZ, 0xc0, !PT ;  /* 0x000000ff57ff1812 */ /* 0x000fe2000784c0ff */
[----:B------:R-:W-:Y:S01]  /*7a00*/  IMAD.IADD R39, R37, 0x1, R2 ;  /* 0x0000000125277824 */ /* 0x000fe200078e0202 */
[----:B------:R-:W-:Y:S01]  /*7a10*/  @P1 SEL R0, RZ, 0xffffffff, P3 ;  /* 0xffffffffff001807 */ /* 0x000fe20001800000 */
[----:B------:R-:W-:Y:S01]  /*7a20*/  IMAD R101, R85, -0x10, R96 ;  /* 0xfffffff055657824 */ /* 0x000fe200078e0260 */
[----:B------:R-:W-:Y:S01]  /*7a30*/  LOP3.LUT R83, R83, 0x1, RZ, 0x3c, !PT ;  /* 0x0000000153537812 */ /* 0x000fe200078e3cff */
[----:B------:R-:W-:Y:S01]  /*7a40*/  IMAD.MOV.U32 R47, RZ, RZ, RZ ;  /* 0x000000ffff2f7224 */ /* 0x000fe200078e00ff */
[----:B------:R-:W-:Y:S02]  /*7a50*/  @P0 SEL R0, R5, R0, !P2 ;  /* 0x0000000005000207 */ /* 0x000fe40005000000 */
[----:B------:R-:W-:Y:S02]  /*7a60*/  CS2R R74, SRZ ;  /* 0x00000000004a7805 */ /* 0x000fe4000001ff00 */
[----:B------:R-:W-:Y:S02]  /*7a70*/  LEA R100, R36, UR51, 0x3 ;  /* 0x0000003324647c11 */ /* 0x000fe4000f8e18ff */
[----:B------:R-:W-:Y:S02]  /*7a80*/  CS2R R72, SRZ ;  /* 0x0000000000487805 */ /* 0x000fe4000001ff00 */
[----:B------:R-:W-:Y:S02]  /*7a90*/  @P1 LOP3.LUT R0, R0, 0x1, RZ, 0xc0, !PT ;  /* 0x0000000100001812 */ /* 0x000fe400078ec0ff */
[----:B------:R-:W-:Y:S02]  /*7aa0*/  CS2R R66, SRZ ;  /* 0x0000000000427805 */ /* 0x000fe4000001ff00 */
[----:B------:R-:W-:Y:S02]  /*7ab0*/  SHF.L.U32 R3, R82, 0x1f, RZ ;  /* 0x0000001f52037819 */ /* 0x000fe400000006ff */
[----:B------:R-:W-:Y:S02]  /*7ac0*/  CS2R R64, SRZ ;  /* 0x0000000000407805 */ /* 0x000fe4000001ff00 */
[----:B------:R-:W-:Y:S02]  /*7ad0*/  ISETP.NE.U32.OR P5, PT, R0, 0x1, !P1 ;  /* 0x000000010000780c */ /* 0x000fe40004fa5470 */
[----:B------:R-:W-:Y:S02]  /*7ae0*/  CS2R R58, SRZ ;  /* 0x00000000003a7805 */ /* 0x000fe4000001ff00 */
[----:B------:R-:W-:Y:S02]  /*7af0*/  PLOP3.LUT P2, PT, PT, PT, UP1, 0x80, 0x8 ;  /* 0x000000000008781c */ /* 0x000fe40003f4f018 */
[----:B------:R-:W-:Y:S02]  /*7b00*/  CS2R R56, SRZ ;  /* 0x0000000000387805 */ /* 0x000fe4000001ff00 */
[----:B------:R-:W-:Y:S02]  /*7b10*/  LOP3.LUT P4, R97, R87, 0xff, RZ, 0xc0, !PT ;  /* 0x000000ff57617812 */ /* 0x000fe4000788c0ff */
[----:B------:R-:W-:Y:S02]  /*7b20*/  CS2R R50, SRZ ;  /* 0x0000000000327805 */ /* 0x000fe4000001ff00 */
[----:B------:R-:W-:Y:S02]  /*7b30*/  SEL R0, RZ, 0xffffffff, P3 ;  /* 0xffffffffff007807 */ /* 0x000fe40001800000 */
[----:B------:R-:W-:Y:S02]  /*7b40*/  CS2R R48, SRZ ;  /* 0x0000000000307805 */ /* 0x000fe4000001ff00 */
[----:B------:R-:W-:Y:S02]  /*7b50*/  P2R R99, PR, RZ, 0x20 ;  /* 0x00000020ff637803 */ /* 0x000fe40000000000 */
[----:B------:R-:W-:Y:S02]  /*7b60*/  @P5 SHF.L.U32 R4, R83, 0x1f, RZ ;  /* 0x0000001f53045819 */ /* 0x000fe400000006ff */
[----:B------:R-:W-:Y:S02]  /*7b70*/  @P2 SEL R0, R5, R0, !P4 ;  /* 0x0000000005002207 */ /* 0x000fe40006000000 */
[----:B------:R-:W1:Y:S02]  /*7b80*/  @P5 SYNCS.PHASECHK.TRANS64.TRYWAIT P1, [UR51+0x80], R4 ;  /* 0x00008004ff0055a7 */ /* 0x000e640008021133 */
[----:B------:R-:W-:Y:S04]  /*7b90*/  LOP3.LUT R0, R0, 0x1, RZ, 0xc0, !PT ;  /* 0x0000000100007812 */ /* 0x000fe800078ec0ff */
[----:B------:R-:W-:Y:S04]  /*7ba0*/  ISETP.NE.U32.AND P2, PT, R0, 0x1, PT ;  /* 0x000000010000780c */ /* 0x000fe80003f45070 */
[----:B------:R-:W-:Y:S01]  /*7bb0*/  P2R R60, PR, RZ, 0x4 ;  /* 0x00000004ff3c7803 */ /* 0x000fe20000000000 */
[----:B------:R3:W4:Y:S01]  /*7bc0*/  SYNCS.PHASECHK.TRANS64.TRYWAIT P0, [R100+URZ+0xe0], R3 ;  /* 0x0000e003640075a7 */ /* 0x00072200080011ff */
[----:B-1----:R-:W-:Y:S01]  /*7bd0*/  @P5 SEL R46, RZ, 0x1, !P1 ;  /* 0x00000001ff2e5807 */ /* 0x002fe20004800000 */
[----:B---3--:R-:W-:Y:S06]  /*7be0*/  @!P5 BRA `(.L_x_106) ;  /* 0x000000000058d947 */ /* 0x008fec0003800000 */
[----:B------:R-:W-:Y:S01]  /*7bf0*/  IMAD.MOV.U32 R75, RZ, RZ, RZ ;  /* 0x000000ffff4b7224 */ /* 0x000fe200078e00ff */
[----:B------:R-:W-:Y:S01]  /*7c00*/  ISETP.NE.AND P1, PT, R46, RZ, PT ;  /* 0x000000ff2e00720c */ /* 0x000fe20003f25270 */
[----:B------:R-:W-:Y:S01]  /*7c10*/  BSSY B0, `(.L_x_107) ;  /* 0x000000c000007945 */ /* 0x000fe20003800000 */
[----:B------:R-:W-:Y:S02]  /*7c20*/  CS2R R50, SRZ ;  /* 0x0000000000327805 */ /* 0x000fe4000001ff00 */
[----:B------:R-:W-:Y:S02]  /*7c30*/  CS2R R48, SRZ ;  /* 0x0000000000307805 */ /* 0x000fe4000001ff00 */
[----:B------:R-:W-:Y:S02]  /*7c40*/  CS2R R58, SRZ ;  /* 0x00000000003a7805 */ /* 0x000fe4000001ff00 */
[----:B------:R-:W-:Y:S02]  /*7c50*/  CS2R R56, SRZ ;  /* 0x0000000000387805 */ /* 0x000fe4000001ff00 */
[----:B------:R-:W-:Y:S02]  /*7c60*/  CS2R R66, SRZ ;  /* 0x0000000000427805 */ /* 0x000fe4000001ff00 */
[----:B------:R-:W-:Y:S02]  /*7c70*/  CS2R R64, SRZ ;  /* 0x0000000000407805 */ /* 0x000fe4000001ff00 */
[----:B------:R-:W-:Y:S01]  /*7c80*/  CS2R R72, SRZ ;  /* 0x0000000000487805 */ /* 0x000fe2000001ff00 */
[----:B------:R-:W-:Y:S06]  /*7c90*/  @P1 BRA `(.L_x_108) ;  /* 0x00000000000c1947 */ /* 0x000fec0003800000 */
[----:B------:R-:W-:Y:S04]  /*7ca0*/  SHF.L.U32 R5, R83, 0x1f, RZ ;  /* 0x0000001f53057819 */ /* 0x000fe800000006ff */
[----:B------:R-:W1:Y:S02]  /*7cb0*/  SYNCS.PHASECHK.TRANS64.TRYWAIT P1, [UR51+0x80], R5 ;  /* 0x00008005ff0075a7 */ /* 0x000e640008021133 */
[----:B-1----:R-:W-:Y:S05]  /*7cc0*/  @!P1 BRA `(.L_x_109) ;  /* 0x0000003c00ac9947 */ /* 0x002fea0003800000 */
.L_x_108:
[----:B------:R-:W-:Y:S05]  /*7cd0*/  BSYNC B0 ;  /* 0x0000000000007941 */ /* 0x000fea0003800000 */
.L_x_107:
[----:B------:R-:W-:Y:S01]  /*7ce0*/  ISETP.NE.AND P1, PT, R60, RZ, PT ;  /* 0x000000ff3c00720c */ /* 0x000fe20003f25270 */
[----:B------:R-:W-:Y:S11]  /*7cf0*/  HFMA2 R47, -RZ, RZ, 0, 5.9604644775390625e-08 ;  /* 0x00000001ff2f7431 */ /* 0x000ff600000001ff */
[----:B------:R-:W-:Y:S01]  /*7d00*/  @!UPT UIADD3 URZ, UPT, UPT, URZ, URZ, URZ ;  /* 0x000000fffffff290 */ /* 0x000fe2000fffe0ff */
[----:B------:R3:W1:Y:S04]  /*7d10*/  @P1 LDS.128 R48, [R84] ;  /* 0x0000000054301984 */ /* 0x0006680000000c00 */
[----:B------:R3:W1:Y:S04]  /*7d20*/  @P1 LDS.128 R56, [R96+0x10] ;  /* 0x0000100060381984 */ /* 0x0006680000000c00 */
[----:B------:R3:W1:Y:S04]  /*7d30*/  @P1 LDS.128 R64, [R94+0x20] ;  /* 0x000020005e401984 */ /* 0x0006680000000c00 */
[----:B------:R3:W1:Y:S02]  /*7d40*/  @P1 LDS.128 R72, [R101+0x30] ;  /* 0x0000300065481984 */ /* 0x0006640000000c00 */
.L_x_106:
[----:B------:R-:W-:Y:S05]  /*7d50*/  BSYNC B1 ;  /* 0x0000000000017941 */ /* 0x000fea0003800000 */
.L_x_105:
[----:B-1----:R-:W-:Y:S04]  /*7d60*/  SHF.R.U32.HI R5, RZ, 0x15, R39 ;  /* 0x00000015ff057819 */ /* 0x002fe80000011627 */
[----:B------:R-:W-:Y:S01]  /*7d70*/  LOP3.LUT P1, RZ, R5, 0x3, R88, 0x48, !PT ;  /* 0x0000000305ff7812 */ /* 0x000fe20007824858 */
[----:B------:R-:W-:Y:S01]  /*7d80*/  @!UPT UIADD3 URZ, UPT, UPT, URZ, URZ, URZ ;  /* 0x000000fffffff290 */ /* 0x000fe2000fffe0ff */
[----:B----4-:R-:W-:Y:S11]  /*7d90*/  @P0 BRA `(.L_x_110) ;  /* 0x0000000000080947 */ /* 0x010ff60003800000 */
[----:B------:R-:W1:Y:S02]  /*7da0*/  SYNCS.PHASECHK.TRANS64.TRYWAIT P0, [R100+URZ+0xe0], R3 ;  /* 0x0000e003640075a7 */ /* 0x000e6400080011ff */
[----:B-1----:R-:W-:Y:S05]  /*7db0*/  @!P0 BRA `(.L_x_111) ;  /* 0x0000003c00888947 */ /* 0x002fea0003800000 */
.L_x_110:
[----:B------:R-:W-:Y:S05]  /*7dc0*/  @!P1 BRA `(.L_x_112) ;  /* 0x0000000000409947 */ /* 0x000fea0003800000 */
[----:B------:R-:W4:Y:S01]  /*7dd0*/  LDCU.64 UR8, c[0x4][0x70] ;  /* 0x01000e00ff0877ac */ /* 0x000f220008000a00 */
[----:B-1----:R-:W-:Y:S01]  /*7de0*/  MOV R3, 0x0 ;  /* 0x0000000000037802 */ /* 0x002fe20000000f00 */
[----:B------:R-:W-:Y:S02]  /*7df0*/  HFMA2 R12, -RZ, RZ, 0, 5.9604644775390625e-08 ;  /* 0x00000001ff0c7431 */ /* 0x000fe400000001ff */
[----:B------:R-:W-:Y:S02]  /*7e00*/  IMAD.MOV.U32 R8, RZ, RZ, 0x192 ;  /* 0x00000192ff087424 */ /* 0x000fe400078e00ff */
[----:B------:R-:W-:Y:S01]  /*7e10*/  IMAD.MOV.U32 R13, RZ, RZ, RZ ;  /* 0x000000ffff0d7224 */ /* 0x000fe200078e00ff */
[----:B------:R-:W1:Y:S01]  /*7e20*/  LDCU.64 UR6, c[0x4][0x78] ;  /* 0x01000f00ff0677ac */ /* 0x000e620008000a00 */
[----:B------:R-:W2:Y:S01]  /*7e30*/  LDC.64 R2, c[0x4][R3] ;  /* 0x0100000003027b82 */ /* 0x000ea20000000a00 */
[----:B------:R-:W5:Y:S01]  /*7e40*/  LDCU.64 UR4, c[0x4][0x10] ;  /* 0x01000200ff0477ac */ /* 0x000f620008000a00 */
[----:B----4-:R-:W-:Y:S01]  /*7e50*/  MOV R5, UR9 ;  /* 0x0000000900057c02 */ /* 0x010fe20008000f00 */
[----:B------:R-:W-:Y:S01]  /*7e60*/  IMAD.U32 R4, RZ, RZ, UR8 ;  /* 0x00000008ff047e24 */ /* 0x000fe2000f8e00ff */
[----:B-1----:R-:W-:Y:S01]  /*7e70*/  MOV R7, UR7 ;  /* 0x0000000700077c02 */ /* 0x002fe20008000f00 */
[----:B------:R-:W-:Y:S01]  /*7e80*/  IMAD.U32 R6, RZ, RZ, UR6 ;  /* 0x00000006ff067e24 */ /* 0x000fe2000f8e00ff */
[----:B-----5:R-:W-:Y:S01]  /*7e90*/  MOV R11, UR5 ;  /* 0x00000005000b7c02 */ /* 0x020fe20008000f00 */
[----:B------:R-:W-:Y:S02]  /*7ea0*/  IMAD.U32 R10, RZ, RZ, UR4 ;  /* 0x00000004ff0a7e24 */ /* 0x000fe4000f8e00ff */
[----:B------:R-:W-:Y:S07]  /*7eb0*/  LEPC R20, `(.L_x_112) ;  /* 0x000000001014794e */ /* 0x000fee0000000000 */
[----:B--23--:R-:W-:Y:S05]  /*7ec0*/  CALL.ABS.NOINC R2 ;  /* 0x0000000002007343 */ /* 0x00cfea0003c00000 */
.L_x_112:
[C---:B------:R-:W-:Y:S01]  /*7ed0*/  SHF.L.U32 R40, R48.reuse, 0x10, RZ ;  /* 0x0000001030287819 */ /* 0x040fe200000006ff */
[----:B------:R-:W-:Y:S05]  /*7ee0*/  WARPSYNC.ALL ;  /* 0x0000000000007948 */ /* 0x000fea0003800000 */
[----:B------:R-:W-:Y:S01]  /*7ef0*/  R2UR UR4, R39 ;  /* 0x00000000270472ca */ /* 0x000fe200000e0000 */
[----:B------:R-:W-:Y:S01]  /*7f00*/  BSSY.RECONVERGENT B0, `(.L_x_113) ;  /* 0x0000088000007945 */ /* 0x000fe20003800200 */
[----:B------:R-:W-:Y:S02]  /*7f10*/  LOP3.LUT R43, R48, 0xffff0000, RZ, 0xc0, !PT ;  /* 0xffff0000302b7812 */ /* 0x000fe400078ec0ff */
[----:B------:R-:W-:Y:S02]  /*7f20*/  LOP3.LUT R42, R49, 0xffff0000, RZ, 0xc0, !PT ;  /* 0xffff0000312a7812 */ /* 0x000fe400078ec0ff */
[----:B------:R-:W-:Y:S02]  /*7f30*/  SHF.L.U32 R45, R51, 0x10, RZ ;  /* 0x00000010332d7819 */ /* 0x000fe400000006ff */
[----:B------:R-:W-:Y:S02]  /*7f40*/  LOP3.LUT R44, R75, 0xffff0000, RZ, 0xc0, !PT ;  /* 0xffff00004b2c7812 */ /* 0x000fe400078ec0ff */
[----:B------:R-:W-:Y:S03]  /*7f50*/  ISETP.NE.AND P0, PT, R86, RZ, PT ;  /* 0x000000ff5600720c */ /* 0x000fe60003f05270 */
[----:B------:R-:W2:Y:S02]  /*7f60*/  LDTM.x32 R4, tmem[UR4] ;  /* 0x00000004000479ee */ /* 0x000ea400082c0000 */
[C---:B--2---:R-:W-:Y:S01]  /*7f70*/  FMUL R0, R38.reuse, R4 ;  /* 0x0000000426007220 */ /* 0x044fe20000400000 */
[C---:B------:R-:W-:Y:S01]  /*7f80*/  FMUL R2, R38.reuse, R5 ;  /* 0x0000000526027220 */ /* 0x040fe20000400000 */
[C---:B-1----:R-:W-:Y:S01]  /*7f90*/  FMUL R3, R38.reuse, R6 ;  /* 0x0000000626037220 */ /* 0x042fe20000400000 */
[----:B------:R-:W-:Y:S01]  /*7fa0*/  FMUL R7, R38, R7 ;  /* 0x0000000726077220 */ /* 0x000fe20000400000 */
[----:B------:R-:W-:Y:S01]  /*7fb0*/  FFMA R0, R41, R40, R0 ;  /* 0x0000002829007223 */ /* 0x000fe20000000000 */
[----:B------:R-:W-:Y:S01]  /*7fc0*/  SHF.L.U32 R40, R49, 0x10, RZ ;  /* 0x0000001031287819 */ /* 0x000fe200000006ff */
[C---:B------:R-:W-:Y:S01]  /*7fd0*/  FFMA R2, R41.reuse, R43, R2 ;  /* 0x0000002b29027223 */ /* 0x040fe20000000002 */
[----:B------:R-:W-:Y:S01]  /*7fe0*/  SHF.L.U32 R43, R50, 0x10, RZ ;  /* 0x00000010322b7819 */ /* 0x000fe200000006ff */
[C---:B------:R-:W-:Y:S01]  /*7ff0*/  FMUL R4, R38.reuse, R8 ;  /* 0x0000000826047220 */ /* 0x040fe20000400000 */
[----:B------:R-:W-:Y:S01]  /*8000*/  FMUL R5, R38, R9 ;  /* 0x0000000926057220 */ /* 0x000fe20000400000 */
[C---:B------:R-:W-:Y:S01]  /*8010*/  FFMA R3, R41.reuse, R40, R3 ;  /* 0x0000002829037223 */ /* 0x040fe20000000003 */
[----:B------:R-:W-:Y:S01]  /*8020*/  LOP3.LUT R40, R50, 0xffff0000, RZ, 0xc0, !PT ;  /* 0xffff000032287812 */ /* 0x000fe200078ec0ff */
[----:B------:R-:W-:Y:S01]  /*8030*/  FFMA R7, R41, R42, R7 ;  /* 0x0000002a29077223 */ /* 0x000fe20000000007 */
[----:B------:R-:W-:Y:S01]  /*8040*/  LOP3.LUT R42, R51, 0xffff0000, RZ, 0xc0, !PT ;  /* 0xffff0000332a7812 */ /* 0x000fe200078ec0ff */
[----:B------:R-:W-:Y:S01]  /*8050*/  FMUL R6, R38, R10 ;  /* 0x0000000a26067220 */ /* 0x000fe20000400000 */
[----:B------:R-:W-:Y:S01]  /*8060*/  F2FP.BF16.F32.PACK_AB R52, R2, R0 ;  /* 0x000000000234723e */ /* 0x000fe200000010ff */
[----:B------:R-:W-:Y:S01]  /*8070*/  FMUL R11, R38, R11 ;  /* 0x0000000b260b7220 */ /* 0x000fe20000400000 */
[----:B------:R-:W-:Y:S01]  /*8080*/  F2FP.BF16.F32.PACK_AB R53, R7, R3 ;  /* 0x000000030735723e */ /* 0x000fe200000010ff */
[----:B------:R-:W-:Y:S01]  /*8090*/  FFMA R4, R41, R43, R4 ;  /* 0x0000002b29047223 */ /* 0x000fe20000000004 */
[----:B------:R-:W-:Y:S01]  /*80a0*/  SHF.L.U32 R43, R57, 0x10, RZ ;  /* 0x00000010392b7819 */ /* 0x000fe200000006ff */
[C---:B------:R-:W-:Y:S01]  /*80b0*/  FFMA R5, R41.reuse, R40, R5 ;  /* 0x0000002829057223 */ /* 0x040fe20000000005 */
[C---:B------:R-:W-:Y:S01]  /*80c0*/  SHF.L.U32 R40, R56.reuse, 0x10, RZ ;  /* 0x0000001038287819 */ /* 0x040fe200000006ff */
[----:B------:R-:W-:Y:S01]  /*80d0*/  FFMA R6, R41, R45, R6 ;  /* 0x0000002d29067223 */ /* 0x000fe20000000006 */
[----:B------:R-:W-:Y:S01]  /*80e0*/  SHF.L.U32 R45, R59, 0x10, RZ ;  /* 0x000000103b2d7819 */ /* 0x000fe200000006ff */
[----:B------:R-:W-:Y:S01]  /*80f0*/  FFMA R11, R41, R42, R11 ;  /* 0x0000002a290b7223 */ /* 0x000fe2000000000b */
[----:B------:R-:W-:Y:S01]  /*8100*/  LOP3.LUT R42, R56, 0xffff0000, RZ, 0xc0, !PT ;  /* 0xffff0000382a7812 */ /* 0x000fe200078ec0ff */
[C---:B------:R-:W-:Y:S01]  /*8110*/  FMUL R8, R38.reuse, R12 ;  /* 0x0000000c26087220 */ /* 0x040fe20000400000 */
[----:B------:R-:W-:Y:S01]  /*8120*/  F2FP.BF16.F32.PACK_AB R54, R5, R4 ;  /* 0x000000040536723e */ /* 0x000fe200000010ff */
[C---:B------:R-:W-:Y:S01]  /*8130*/  FMUL R9, R38.reuse, R13 ;  /* 0x0000000d26097220 */ /* 0x040fe20000400000 */
[----:B------:R-:W-:Y:S01]  /*8140*/  F2FP.BF16.F32.PACK_AB R55, R11, R6 ;  /* 0x000000060b37723e */ /* 0x000fe200000010ff */
[----:B------:R-:W-:Y:S01]  /*8150*/  FMUL R10, R38, R14 ;  /* 0x0000000e260a7220 */ /* 0x000fe20000400000 */
[----:B------:R-:W-:Y:S01]  /*8160*/  FFMA R8, R41, R40, R8 ;  /* 0x0000002829087223 */ /* 0x000fe20000000008 */
[----:B------:R-:W-:Y:S01]  /*8170*/  LOP3.LUT R40, R57, 0xffff0000, RZ, 0xc0, !PT ;  /* 0xffff000039287812 */ /* 0x000fe200078ec0ff */
[C---:B------:R-:W-:Y:S01]  /*8180*/  FFMA R9, R41.reuse, R42, R9 ;  /* 0x0000002a29097223 */ /* 0x040fe20000000009 */
[----:B------:R-:W-:Y:S01]  /*8190*/  LOP3.LUT R42, R58, 0xffff0000, RZ, 0xc0, !PT ;  /* 0xffff00003a2a7812 */ /* 0x000fe200078ec0ff */
[----:B------:R-:W-:Y:S01]  /*81a0*/  FMUL R15, R38, R15 ;  /* 0x0000000f260f7220 */ /* 0x000fe20000400000 */
[----:B------:R-:W-:Y:S01]  /*81b0*/  FFMA R10, R41, R43, R10 ;  /* 0x0000002b290a7223 */ /* 0x000fe2000000000a */
[----:B------:R-:W-:Y:S01]  /*81c0*/  SHF.L.U32 R43, R58, 0x10, RZ ;  /* 0x000000103a2b7819 */ /* 0x000fe200000006ff */
[C---:B------:R-:W-:Y:S01]  /*81d0*/  FMUL R12, R38.reuse, R16 ;  /* 0x00000010260c7220 */ /* 0x040fe20000400000 */
[----:B------:R-:W-:Y:S01]  /*81e0*/  F2FP.BF16.F32.PACK_AB R68, R9, R8 ;  /* 0x000000080944723e */ /* 0x000fe200000010ff */
[----:B------:R-:W-:Y:S01]  /*81f0*/  FFMA R15, R41, R40, R15 ;  /* 0x00000028290f7223 */ /* 0x000fe2000000000f */
[----:B------:R-:W-:Y:S01]  /*8200*/  LOP3.LUT R40, R59, 0xffff0000, RZ, 0xc0, !PT ;  /* 0xffff00003b287812 */ /* 0x000fe200078ec0ff */
[C---:B------:R-:W-:Y:S01]  /*8210*/  FMUL R13, R38.reuse, R17 ;  /* 0x00000011260d7220 */ /* 0x040fe20000400000 */
[C---:B------:R-:W-:Y:S01]  /*8220*/  FMUL R14, R38.reuse, R18 ;  /* 0x00000012260e7220 */ /* 0x040fe20000400000 */
[----:B------:R-:W-:Y:S01]  /*8230*/  FMUL R19, R38, R19 ;  /* 0x0000001326137220 */ /* 0x000fe20000400000 */
[----:B------:R-:W-:Y:S01]  /*8240*/  F2FP.BF16.F32.PACK_AB R69, R15, R10 ;  /* 0x0000000a0f45723e */ /* 0x000fe200000010ff */
[C---:B------:R-:W-:Y:S01]  /*8250*/  FFMA R12, R41.reuse, R43, R12 ;  /* 0x0000002b290c7223 */ /* 0x040fe2000000000c */
[C---:B------:R-:W-:Y:S01]  /*8260*/  SHF.L.U32 R43, R64.reuse, 0x10, RZ ;  /* 0x00000010402b7819 */ /* 0x040fe200000006ff */
[----:B------:R-:W-:Y:S01]  /*8270*/  FFMA R13, R41, R42, R13 ;  /* 0x0000002a290d7223 */ /* 0x000fe2000000000d */
[----:B------:R-:W-:Y:S01]  /*8280*/  LOP3.LUT R42, R65, 0xffff0000, RZ, 0xc0, !PT ;  /* 0xffff0000412a7812 */ /* 0x000fe200078ec0ff */
[----:B------:R-:W-:Y:S01]  /*8290*/  FFMA R14, R41, R45, R14 ;  /* 0x0000002d290e7223 */ /* 0x000fe2000000000e */
[----:B------:R-:W-:Y:S01]  /*82a0*/  SHF.L.U32 R45, R65, 0x10, RZ ;  /* 0x00000010412d7819 */ /* 0x000fe200000006ff */
[----:B------:R1:W-:Y:S01]  /*82b0*/  STS.128 [R84], R52 ;  /* 0x0000003454007388 */ /* 0x0003e20000000c00 */
[----:B------:R-:W-:Y:S01]  /*82c0*/  F2FP.BF16.F32.PACK_AB R70, R13, R12 ;  /* 0x0000000c0d46723e */ /* 0x000fe200000010ff */
[----:B------:R-:W-:Y:S01]  /*82d0*/  FFMA R19, R41, R40, R19 ;  /* 0x0000002829137223 */ /* 0x000fe20000000013 */
[----:B------:R-:W-:Y:S01]  /*82e0*/  LOP3.LUT R40, R64, 0xffff0000, RZ, 0xc0, !PT ;  /* 0xffff000040287812 */ /* 0x000fe200078ec0ff */
[C---:B------:R-:W-:Y:S01]  /*82f0*/  FMUL R16, R38.reuse, R20 ;  /* 0x0000001426107220 */ /* 0x040fe20000400000 */
[C---:B------:R-:W-:Y:S01]  /*8300*/  FMUL R17, R38.reuse, R21 ;  /* 0x0000001526117220 */ /* 0x040fe20000400000 */
[C---:B------:R-:W-:Y:S01]  /*8310*/  FMUL R18, R38.reuse, R22 ;  /* 0x0000001626127220 */ /* 0x040fe20000400000 */
[----:B------:R-:W-:Y:S01]  /*8320*/  F2FP.BF16.F32.PACK_AB R71, R19, R14 ;  /* 0x0000000e1347723e */ /* 0x000fe200000010ff */
[----:B------:R-:W-:Y:S01]  /*8330*/  FMUL R23, R38, R23 ;  /* 0x0000001726177220 */ /* 0x000fe20000400000 */
[----:B------:R-:W-:Y:S01]  /*8340*/  FFMA R16, R41, R43, R16 ;  /* 0x0000002b29107223 */ /* 0x000fe20000000010 */
[----:B------:R-:W-:Y:S01]  /*8350*/  SHF.L.U32 R43, R67, 0x10, RZ ;  /* 0x00000010432b7819 */ /* 0x000fe200000006ff */
[C---:B------:R-:W-:Y:S01]  /*8360*/  FFMA R17, R41.reuse, R40, R17 ;  /* 0x0000002829117223 */ /* 0x040fe20000000011 */
[----:B------:R1:W-:Y:S01]  /*8370*/  STS.128 [R96+0x10], R68 ;  /* 0x0000104460007388 */ /* 0x0003e20000000c00 */
        /* <DEDUP_REMOVED lines=8> */
[C---:B------:R-:W-:Y:S01]  /*8400*/  FMUL R22, R38.reuse, R26 ;  /* 0x0000001a26167220 */ /* 0x040fe20000400000 */
[----:B------:R-:W-:Y:S01]  /*8410*/  FFMA R20, R41, R40, R20 ;  /* 0x0000002829147223 */ /* 0x000fe20000000014 */
[----:B------:R-:W-:Y:S01]  /*8420*/  LOP3.LUT R40, R67, 0xffff0000, RZ, 0xc0, !PT ;  /* 0xffff000043287812 */ /* 0x000fe200078ec0ff */
[C---:B------:R-:W-:Y:S01]  /*8430*/  FFMA R21, R41.reuse, R42, R21 ;  /* 0x0000002a29157223 */ /* 0x040fe20000000015 */
[C---:B------:R-:W-:Y:S01]  /*8440*/  FFMA R22, R41.reuse, R43, R22 ;  /* 0x0000002b29167223 */ /* 0x040fe20000000016 */
[----:B------:R-:W-:Y:S01]  /*8450*/  FMUL R27, R38, R27 ;  /* 0x0000001b261b7220 */ /* 0x000fe20000400000 */
[----:B------:R-:W-:Y:S01]  /*8460*/  SHF.L.U32 R43, R72, 0x10, RZ ;  /* 0x00000010482b7819 */ /* 0x000fe200000006ff */
[----:B------:R-:W-:Y:S01]  /*8470*/  FMUL R24, R38, R28 ;  /* 0x0000001c26187220 */ /* 0x000fe20000400000 */
[----:B------:R-:W-:Y:S01]  /*8480*/  LOP3.LUT R42, R72, 0xffff0000, RZ, 0xc0, !PT ;  /* 0xffff0000482a7812 */ /* 0x000fe200078ec0ff */
[C---:B------:R-:W-:Y:S01]  /*8490*/  FMUL R25, R38.reuse, R29 ;  /* 0x0000001d26197220 */ /* 0x040fe20000400000 */
[C---:B------:R-:W-:Y:S01]  /*84a0*/  FMUL R26, R38.reuse, R30 ;  /* 0x0000001e261a7220 */ /* 0x040fe20000400000 */
[C---:B------:R-:W-:Y:S01]  /*84b0*/  FFMA R27, R41.reuse, R40, R27 ;  /* 0x00000028291b7223 */ /* 0x040fe2000000001b */
[----:B------:R-:W-:Y:S01]  /*84c0*/  FFMA R24, R41, R43, R24 ;  /* 0x0000002b29187223 */ /* 0x000fe20000000018 */
[----:B------:R-:W-:Y:S01]  /*84d0*/  LOP3.LUT R40, R73, 0xffff0000, RZ, 0xc0, !PT ;  /* 0xffff000049287812 */ /* 0x000fe200078ec0ff */
[C---:B------:R-:W-:Y:S01]  /*84e0*/  FFMA R25, R41.reuse, R42, R25 ;  /* 0x0000002a29197223 */ /* 0x040fe20000000019 */
[----:B------:R-:W-:Y:S01]  /*84f0*/  FMUL R31, R38, R31 ;  /* 0x0000001f261f7220 */ /* 0x000fe20000400000 */
[----:B------:R-:W-:Y:S01]  /*8500*/  SHF.L.U32 R43, R74, 0x10, RZ ;  /* 0x000000104a2b7819 */ /* 0x000fe200000006ff */
[----:B------:R-:W-:Y:S01]  /*8510*/  FFMA R26, R41, R45, R26 ;  /* 0x0000002d291a7223 */ /* 0x000fe2000000001a */
[----:B------:R-:W-:Y:S01]  /*8520*/  FMUL R28, R38, R32 ;  /* 0x00000020261c7220 */ /* 0x000fe20000400000 */
[----:B------:R-:W-:Y:S01]  /*8530*/  LOP3.LUT R42, R74, 0xffff0000, RZ, 0xc0, !PT ;  /* 0xffff00004a2a7812 */ /* 0x000fe200078ec0ff */
[C---:B------:R-:W-:Y:S01]  /*8540*/  FMUL R29, R38.reuse, R33 ;  /* 0x00000021261d7220 */ /* 0x040fe20000400000 */
[----:B------:R-:W-:Y:S01]  /*8550*/  SHF.L.U32 R45, R75, 0x10, RZ ;  /* 0x000000104b2d7819 */ /* 0x000fe200000006ff */
[C---:B------:R-:W-:Y:S01]  /*8560*/  FMUL R30, R38.reuse, R34 ;  /* 0x00000022261e7220 */ /* 0x040fe20000400000 */
[----:B------:R-:W-:Y:S01]  /*8570*/  FFMA R31, R41, R40, R31 ;  /* 0x00000028291f7223 */ /* 0x000fe2000000001f */
[----:B------:R-:W-:Y:S01]  /*8580*/  FMUL R35, R38, R35 ;  /* 0x0000002326237220 */ /* 0x000fe20000400000 */
[----:B------:R-:W-:Y:S01]  /*8590*/  F2FP.BF16.F32.PACK_AB R105, R23, R18 ;  /* 0x000000121769723e */ /* 0x000fe200000010ff */
[----:B------:R-:W-:Y:S01]  /*85a0*/  FFMA R28, R41, R43, R28 ;  /* 0x0000002b291c7223 */ /* 0x000fe2000000001c */
[----:B------:R-:W-:Y:S01]  /*85b0*/  F2FP.BF16.F32.PACK_AB R106, R21, R20 ;  /* 0x00000014156a723e */ /* 0x000fe200000010ff */
[----:B------:R-:W-:Y:S01]  /*85c0*/  FFMA R29, R41, R42, R29 ;  /* 0x0000002a291d7223 */ /* 0x000fe2000000001d */
[----:B------:R-:W-:Y:S01]  /*85d0*/  F2FP.BF16.F32.PACK_AB R107, R27, R22 ;  /* 0x000000161b6b723e */ /* 0x000fe200000010ff */
[C---:B------:R-:W-:Y:S01]  /*85e0*/  FFMA R30, R41.reuse, R45, R30 ;  /* 0x0000002d291e7223 */ /* 0x040fe2000000001e */
[----:B------:R-:W-:Y:S01]  /*85f0*/  FFMA R35, R41, R44, R35 ;  /* 0x0000002c29237223 */ /* 0x000fe20000000023 */
[----:B------:R-:W-:Y:S02]  /*8600*/  F2FP.BF16.F32.PACK_AB R108, R25, R24 ;  /* 0x00000018196c723e */ /* 0x000fe400000010ff */
[----:B------:R1:W-:Y:S01]  /*8610*/  STS.128 [R94+0x20], R104 ;  /* 0x000020685e007388 */ /* 0x0003e20000000c00 */
[----:B------:R-:W-:Y:S02]  /*8620*/  F2FP.BF16.F32.PACK_AB R109, R31, R26 ;  /* 0x0000001a1f6d723e */ /* 0x000fe400000010ff */
[----:B------:R-:W-:Y:S02]  /*8630*/  F2FP.BF16.F32.PACK_AB R110, R29, R28 ;  /* 0x0000001c1d6e723e */ /* 0x000fe400000010ff */
[----:B------:R-:W-:Y:S05]  /*8640*/  F2FP.BF16.F32.PACK_AB R111, R35, R30 ;  /* 0x0000001e236f723e */ /* 0x000fea00000010ff */
[----:B------:R1:W-:Y:S01]  /*8650*/  STS.128 [R101+0x30], R108 ;  /* 0x0000306c65007388 */ /* 0x0003e20000000c00 */
[----:B------:R-:W-:Y:S01]  /*8660*/  @!PT LDS RZ, [RZ] ;  /* 0x00000000fffff984 */ /* 0x000fe20000000800 */
[----:B------:R-:W-:Y:S01]  /*8670*/  @!PT LDS RZ, [RZ] ;  /* 0x00000000fffff984 */ /* 0x000fe20000000800 */
[----:B------:R-:W-:Y:S01]  /*8680*/  @!PT LDS RZ, [RZ] ;  /* 0x00000000fffff984 */ /* 0x000fe20000000800 */
[----:B------:R-:W-:Y:S01]  /*8690*/  @!PT LDS RZ, [RZ] ;  /* 0x00000000fffff984 */ /* 0x000fe20000000800 */
[----:B------:R2:W-:Y:S07]  /*86a0*/  MEMBAR.ALL.CTA ;  /* 0x0000000000007992 */ /* 0x0005ee0000008000 */
[----:B--2---:R-:W2:Y:S02]  /*86b0*/  FENCE.VIEW.ASYNC.S ;  /* 0x00000000000073c6 */ /* 0x004ea40000000000 */
[----:B--2---:R-:W-:Y:S06]  /*86c0*/  BAR.SYNC.DEFER_BLOCKING 0x1, 0x80 ;  /* 0x0042000000007b1d */ /* 0x004fec0000010000 */
[----:B------:R-:W-:Y:S05]  /*86d0*/  @P0 BRA `(.L_x_114) ;  /* 0x0000000000280947 */ /* 0x000fea0003800000 */
[----:B------:R-:W2:Y:S01]  /*86e0*/  LDCU.64 UR6, c[0x0][0x348] ;  /* 0x00006900ff0677ac */ /* 0x000ea20008000a00 */
[----:B------:R-:W-:Y:S01]  /*86f0*/  UIADD3 UR4, UPT, UPT, UR51, 0x200, URZ ;  /* 0x0000020033047890 */ /* 0x000fe2000fffe0ff */
[----:B------:R-:W-:Y:S05]  /*8700*/  UMOV UR41, UR53 ;  /* 0x0000003500297c82 */ /* 0x000fea0008000000 */
[----:B------:R-:W-:Y:S04]  /*8710*/  MOV R80, UR4 ;  /* 0x0000000400507c02 */ /* 0x000fe80008000f00 */
[----:B------:R-:W-:Y:S01]  /*8720*/  R2UR UR40, R80 ;  /* 0x00000000502872ca */ /* 0x000fe200000e0000 */
[----:B--2---:R-:W-:Y:S04]  /*8730*/  UIADD3 UR4, UP0, UPT, UR6, 0x780, URZ ;  /* 0x0000078006047890 */ /* 0x004fe8000ff1e0ff */
[----:B------:R-:W-:Y:S09]  /*8740*/  UIADD3.X UR5, UPT, UPT, URZ, UR7, URZ, UP0, !UPT ;  /* 0x00000007ff057290 */ /* 0x000ff200087fe4ff */
[----:B------:R2:W-:Y:S01]  /*8750*/  UTMASTG.5D [UR40], [UR4] ;  /* 0x00000028040073b5 */ /* 0x0005e20008020000 */
[----:B------:R0:W-:Y:S01]  /*8760*/  UTMACMDFLUSH ;  /* 0x00000000000079b7 */ /* 0x0001e20000000000 */
[----:B--2---:R-:W-:Y:S04]  /*8770*/  DEPBAR.LE SB0, 0x1 ;  /* 0x000080400000791a */ /* 0x004fe80000000000 */
.L_x_114:
[----:B------:R-:W-:Y:S05]  /*8780*/  BSYNC.RECONVERGENT B0 ;  /* 0x0000000000007941 */ /* 0x000fea0003800200 */
.L_x_113:
[----:B------:R-:W-:Y:S01]  /*8790*/  BAR.SYNC.DEFER_BLOCKING 0x1, 0x80 ;  /* 0x0042000000007b1d */ /* 0x000fe20000010000 */
[----:B------:R-:W-:Y:S01]  /*87a0*/  ISETP.NE.AND P1, PT, R99, RZ, PT ;  /* 0x000000ff6300720c */ /* 0x000fe20003f25270 */
[----:B------:R-:W-:Y:S01]  /*87b0*/  UISETP.NE.AND UP0, UPT, UR55, URZ, UPT ;  /* 0x000000ff3700728c */ /* 0x000fe2000bf05270 */
[----:B------:R-:W-:Y:S11]  /*87c0*/  LEA R3, R47, UR51, 0x3 ;  /* 0x000000332f037c11 */ /* 0x000ff6000f8e18ff */
[----:B------:R-:W-:Y:S01]  /*87d0*/  @P1 SHF.L.U32 R4, R83, 0x1f, RZ ;  /* 0x0000001f53041819 */ /* 0x000fe200000006ff */
[----:B------:R-:W-:Y:S06]  /*87e0*/  BRA.U !UP0, `(.L_x_115) ;  /* 0x0000000108247547 */ /* 0x000fec000b800000 */
[----:B------:R-:W2:Y:S01]  /*87f0*/  S2R R0, SR_CgaCtaId ;  /* 0x0000000000007919 */ /* 0x000ea20000008800 */
[----:B------:R-:W-:Y:S01]  /*8800*/  IMAD.U32 R2, RZ, RZ, UR52 ;  /* 0x00000034ff027e24 */ /* 0x000fe2000f8e00ff */
[----:B------:R-:W-:Y:S04]  /*8810*/  UIADD3 UR4, UPT, UPT, UR52, 0x1, URZ ;  /* 0x0000000134047890 */ /* 0x000fe8000fffe0ff */
[----:B------:R-:W-:Y:S01]  /*8820*/  @P1 LEA R2, R2, UR51, 0x3 ;  /* 0x0000003302021c11 */ /* 0x000fe2000f8e18ff */
[----:B------:R-:W-:Y:S04]  /*8830*/  UISETP.NE.AND UP0, UPT, UR4, 0x4, UPT ;  /* 0x000000040400788c */ /* 0x000fe8000bf05270 */
[----:B------:R-:W-:Y:S01]  /*8840*/  @P1 VIADD R5, R2, 0xa0 ;  /* 0x000000a002051836 */ /* 0x000fe20000000000 */
[----:B------:R-:W-:Y:S04]  /*8850*/  USEL UR52, UR4, URZ, UP0 ;  /* 0x000000ff04347287 */ /* 0x000fe80008000000 */
[----:B--2---:R-:W-:Y:S04]  /*8860*/  @P1 PRMT R0, R0, 0x654, R5 ;  /* 0x0000065400001816 */ /* 0x004fe80000000005 */
[----:B------:R2:W-:Y:S04]  /*8870*/  @P1 SYNCS.ARRIVE.TRANS64.RED.A1T0 RZ, [R0+URZ], RZ ;  /* 0x000000ff00ff19a7 */ /* 0x0005e800081004ff */
.L_x_115:
[----:B------:R-:W4:Y:S01]  /*8880*/  @P1 SYNCS.PHASECHK.TRANS64.TRYWAIT P0, [R3+URZ+0x80], R4 ;  /* 0x00008004030015a7 */ /* 0x000f2200080011ff */
[----:B------:R-:W-:Y:S01]  /*8890*/  BSSY B1, `(.L_x_116) ;  /* 0x0000016000017945 */ /* 0x000fe20003800000 */
[----:B----4-:R-:W-:Y:S03]  /*88a0*/  @P1 SEL R46, RZ, 0x1, !P0 ;  /* 0x00000001ff2e1807 */ /* 0x010fe60004000000 */
[----:B------:R-:W-:Y:S05]  /*88b0*/  @!P1 BRA `(.L_x_117) ;  /* 0x00000000004c9947 */ /* 0x000fea0003800000 */
[----:B------:R-:W-:Y:S01]  /*88c0*/  ISETP.NE.AND P0, PT, R46, RZ, PT ;  /* 0x000000ff2e00720c */ /* 0x000fe20003f05270 */
[----:B------:R-:W-:Y:S01]  /*88d0*/  BSSY B0, `(.L_x_118) ;  /* 0x000000b000007945 */ /* 0x000fe20003800000 */
[----:B------:R-:W-:Y:S11]  /*88e0*/  ISETP.NE.AND P1, PT, R60, RZ, PT ;  /* 0x000000ff3c00720c */ /* 0x000ff60003f25270 */
[----:B------:R-:W-:Y:S02]  /*88f0*/  @!UPT UIADD3 URZ, UPT, UPT, URZ, URZ, URZ ;  /* 0x000000fffffff290 */ /* 0x000fe4000fffe0ff */
[C---:B------:R-:W-:Y:S01]  /*8900*/  @P1 IMAD R6, R47.reuse, 0x2000, R84 ;  /* 0x000020002f061824 */ /* 0x040fe200078e0254 */
[C---:B------:R-:W-:Y:S01]  /*8910*/  @P1 LEA R4, R47.reuse, R94, 0xd ;  /* 0x0000005e2f041211 */ /* 0x040fe200078e68ff */
[C---:B------:R-:W-:Y:S02]  /*8920*/  @P1 IMAD R5, R47.reuse, 0x2000, R96 ;  /* 0x000020002f051824 */ /* 0x040fe400078e0260 */
[----:B------:R-:W-:Y:S01]  /*8930*/  @P1 IMAD R2, R47, 0x2000, R101 ;  /* 0x000020002f021824 */ /* 0x000fe200078e0265 */
[----:B------:R-:W-:Y:S06]  /*8940*/  @P0 BRA `(.L_x_119) ;  /* 0x00000000000c0947 */ /* 0x000fec0003800000 */
[----:B--2---:R-:W-:Y:S04]  /*8950*/  SHF.L.U32 R0, R83, 0x1f, RZ ;  /* 0x0000001f53007819 */ /* 0x004fe800000006ff */
[----:B------:R-:W2:Y:S02]  /*8960*/  SYNCS.PHASECHK.TRANS64.TRYWAIT P0, [R3+URZ+0x80], R0 ;  /* 0x00008000030075a7 */ /* 0x000ea400080011ff */
[----:B--2---:R-:W-:Y:S05]  /*8970*/  @!P0 BRA `(.L_x_120) ;  /* 0x0000003000ac8947 */ /* 0x004fea0003800000 */
.L_x_119:
[----:B------:R-:W-:Y:S05]  /*8980*/  BSYNC B0 ;  /* 0x0000000000007941 */ /* 0x000fea0003800000 */
.L_x_118:
[----:B------:R-:W-:Y:S02]  /*8990*/  ISETP.NE.AND P0, PT, R60, RZ, PT ;  /* 0x000000ff3c00720c */ /* 0x000fe40003f05270 */
[----:B------:R-:W-:Y:S11]  /*89a0*/  IADD3 R47, PT, PT, R47, 0x1, RZ ;  /* 0x000000012f2f7810 */ /* 0x000ff60007ffe0ff */
[----:B------:R4:W1:Y:S04]  /*89b0*/  @P0 LDS.128 R48, [R6] ;  /* 0x0000000006300984 */ /* 0x0008680000000c00 */
[----:B------:R4:W1:Y:S04]  /*89c0*/  @P0 LDS.128 R56, [R5+0x10] ;  /* 0x0000100005380984 */ /* 0x0008680000000c00 */
[----:B------:R4:W1:Y:S04]  /*89d0*/  @P0 LDS.128 R64, [R4+0x20] ;  /* 0x0000200004400984 */ /* 0x0008680000000c00 */
[----:B------:R4:W1:Y:S02]  /*89e0*/  @P0 LDS.128 R72, [R2+0x30] ;  /* 0x0000300002480984 */ /* 0x0008640000000c00 */
.L_x_117:
[----:B------:R-:W-:Y:S05]  /*89f0*/  BSYNC B1 ;  /* 0x0000000000017941 */ /* 0x000fea0003800000 */
.L_x_116:
[----:B--2---:R-:W-:Y:S05]  /*8a00*/  VIADD R3, R39, 0x20 ;  /* 0x0000002027037836 */ /* 0x004fea0000000000 */
[----:B------:R-:W-:Y:S04]  /*8a10*/  SHF.R.U32.HI R3, RZ, 0x15, R3 ;  /* 0x00000015ff037819 */ /* 0x000fe80000011603 */
[----:B------:R-:W-:Y:S11]  /*8a20*/  LOP3.LUT P0, RZ, R3, 0x3, R88, 0x48, !PT ;  /* 0x0000000303ff7812 */ /* 0x000ff60007804858 */
[----:B------:R-:W-:Y:S02]  /*8a30*/  @!UPT UIADD3 URZ, UPT, UPT, URZ, URZ, URZ ;  /* 0x000000fffffff290 */ /* 0x000fe4000fffe0ff */
[----:B------:R-:W-:Y:S05]  /*8a40*/  @!P0 BRA `(.L_x_121) ;  /* 0x0000000000408947 */ /* 0x000fea0003800000 */
[----:B------:R-:W2:Y:S01]  /*8a50*/  LDCU.64 UR8, c[0x4][0x70] ;  /* 0x01000e00ff0877ac */ /* 0x000ea20008000a00 */
[----:B------:R-:W-:Y:S01]  /*8a60*/  MOV R3, 0x0 ;  /* 0x0000000000037802 */ /* 0x000fe20000000f00 */
[----:B------:R-:W-:Y:S02]  /*8a70*/  HFMA2 R12, -RZ, RZ, 0, 5.9604644775390625e-08 ;  /* 0x00000001ff0c7431 */ /* 0x000fe400000001ff */
[----:B------:R-:W-:Y:S02]  /*8a80*/  IMAD.MOV.U32 R8, RZ, RZ, 0x192 ;  /* 0x00000192ff087424 */ /* 0x000fe400078e00ff */
[----:B------:R-:W-:Y:S01]  /*8a90*/  IMAD.MOV.U32 R13, RZ, RZ, RZ ;  /* 0x000000ffff0d7224 */ /* 0x000fe200078e00ff */
[----:B------:R-:W5:Y:S01]  /*8aa0*/  LDCU.64 UR6, c[0x4][0x78] ;  /* 0x01000f00ff0677ac */ /* 0x000f620008000a00 */
[----:B----4-:R-:W4:Y:S01]  /*8ab0*/  LDC.64 R2, c[0x4][R3] ;  /* 0x0100000003027b82 */ /* 0x010f220000000a00 */
[----:B------:R-:W3:Y:S01]  /*8ac0*/  LDCU.64 UR4, c[0x4][0x10] ;  /* 0x01000200ff0477ac */ /* 0x000ee20008000a00 */
[----:B--2---:R-:W-:Y:S01]  /*8ad0*/  MOV R5, UR9 ;  /* 0x0000000900057c02 */ /* 0x004fe20008000f00 */
[----:B------:R-:W-:Y:S01]  /*8ae0*/  IMAD.U32 R4, RZ, RZ, UR8 ;  /* 0x00000008ff047e24 */ /* 0x000fe2000f8e00ff */
[----:B-----5:R-:W-:Y:S01]  /*8af0*/  MOV R7, UR7 ;  /* 0x0000000700077c02 */ /* 0x020fe20008000f00 */
[----:B------:R-:W-:Y:S01]  /*8b00*/  IMAD.U32 R6, RZ, RZ, UR6 ;  /* 0x00000006ff067e24 */ /* 0x000fe2000f8e00ff */
[----:B---3--:R-:W-:Y:S01]  /*8b10*/  MOV R11, UR5 ;  /* 0x00000005000b7c02 */ /* 0x008fe20008000f00 */
[----:B------:R-:W-:Y:S02]  /*8b20*/  IMAD.U32 R10, RZ, RZ, UR4 ;  /* 0x00000004ff0a7e24 */ /* 0x000fe4000f8e00ff */
[----:B------:R-:W-:Y:S07]  /*8b30*/  LEPC R20, `(.L_x_121) ;  /* 0x000000001014794e */ /* 0x000fee0000000000 */
[----:B-1--4-:R-:W-:Y:S05]  /*8b40*/  CALL.ABS.NOINC R2 ;  /* 0x0000000002007343 */ /* 0x012fea0003c00000 */
.L_x_121:
[C---:B-1----:R-:W-:Y:S01]  /*8b50*/  SHF.L.U32 R40, R48.reuse, 0x10, RZ ;  /* 0x0000001030287819 */ /* 0x042fe200000006ff */
[----:B------:R-:W-:Y:S05]  /*8b60*/  WARPSYNC.ALL ;  /* 0x0000000000007948 */ /* 0x000fea0003800000 */
[----:B------:R-:W-:Y:S01]  /*8b70*/  R2UR UR4, R39 ;  /* 0x00000000270472ca */ /* 0x000fe200000e0000 */
[----:B------:R-:W1:Y:S01]  /*8b80*/  S2R R102, SR_CgaCtaId ;  /* 0x0000000000667919 */ /* 0x000e620000008800 */
[----:B------:R-:W-:Y:S01]  /*8b90*/  LOP3.LUT R43, R48, 0xffff0000, RZ, 0xc0, !PT ;  /* 0xffff0000302b7812 */ /* 0x000fe200078ec0ff */
[----:B------:R-:W-:Y:S01]  /*8ba0*/  BSSY.RECONVERGENT B0, `(.L_x_122) ;  /* 0x000008c000007945 */ /* 0x000fe20003800200 */
[----:B------:R-:W-:Y:S02]  /*8bb0*/  LOP3.LUT R42, R49, 0xffff0000, RZ, 0xc0, !PT ;  /* 0xffff0000312a7812 */ /* 0x000fe400078ec0ff */
[----:B------:R-:W-:Y:S02]  /*8bc0*/  LOP3.LUT R44, R50, 0xffff0000, RZ, 0xc0, !PT ;  /* 0xffff0000322c7812 */ /* 0x000fe400078ec0ff */
[----:B------:R-:W-:Y:S02]  /*8bd0*/  SHF.L.U32 R45, R59, 0x10, RZ ;  /* 0x000000103b2d7819 */ /* 0x000fe400000006ff */
[----:B------:R-:W-:Y:S02]  /*8be0*/  ISETP.NE.AND P6, PT, R99, RZ, PT ;  /* 0x000000ff6300720c */ /* 0x000fe40003fc5270 */
[----:B------:R-:W-:Y:S01]  /*8bf0*/  ISETP.NE.AND P0, PT, R86, RZ, PT ;  /* 0x000000ff5600720c */ /* 0x000fe20003f05270 */
[----:B----4-:R-:W2:Y:S01]  /*8c00*/  LDTM.x32 R4, tmem[UR4+0x20] ;  /* 0x00002004000479ee */ /* 0x010ea200082c0000 */
[----:B------:R-:W-:Y:S02]  /*8c10*/  MOV R61, UR52 ;  /* 0x00000034003d7c02 */ /* 0x000fe40008000f00 */
[----:B------:R-:W-:Y:S07]  /*8c20*/  LEA R62, R47, UR51, 0x3 ;  /* 0x000000332f3e7c11 */ /* 0x000fee000f8e18ff */
[----:B------:R-:W-:Y:S02]  /*8c30*/  @P6 LEA R61, R61, UR51, 0x3 ;  /* 0x000000333d3d6c11 */ /* 0x000fe4000f8e18ff */
[----:B------:R-:W-:Y:S02]  /*8c40*/  @P6 SHF.L.U32 R63, R83, 0x1f, RZ ;  /* 0x0000001f533f6819 */ /* 0x000fe400000006ff */
[----:B------:R-:W-:Y:S04]  /*8c50*/  @P6 IADD3 R61, PT, PT, R61, 0xa0, RZ ;  /* 0x000000a03d3d6810 */ /* 0x000fe80007ffe0ff */
[----:B-1----:R-:W-:Y:S01]  /*8c60*/  @P6 PRMT R61, R102, 0x654, R61 ;  /* 0x00000654663d6816 */ /* 0x002fe2000000003d */
[C---:B--2---:R-:W-:Y:S01]  /*8c70*/  FMUL R0, R38.reuse, R4 ;  /* 0x0000000426007220 */ /* 0x044fe20000400000 */
[C---:B------:R-:W-:Y:S01]  /*8c80*/  FMUL R2, R38.reuse, R5 ;  /* 0x0000000526027220 */ /* 0x040fe20000400000 */
[C---:B------:R-:W-:Y:S01]  /*8c90*/  FMUL R3, R38.reuse, R6 ;  /* 0x0000000626037220 */ /* 0x040fe20000400000 */
[C---:B------:R-:W-:Y:S01]  /*8ca0*/  FMUL R7, R38.reuse, R7 ;  /* 0x0000000726077220 */ /* 0x040fe20000400000 */
[----:B------:R-:W-:Y:S01]  /*8cb0*/  FFMA R0, R41, R40, R0 ;  /* 0x0000002829007223 */ /* 0x000fe20000000000 */
[----:B------:R-:W-:Y:S01]  /*8cc0*/  SHF.L.U32 R40, R49, 0x10, RZ ;  /* 0x0000001031287819 */ /* 0x000fe200000006ff */
[----:B------:R-:W-:Y:S01]  /*8cd0*/  FFMA R2, R41, R43, R2 ;  /* 0x0000002b29027223 */ /* 0x000fe20000000002 */
[----:B------:R-:W-:Y:S01]  /*8ce0*/  SHF.L.U32 R43, R51, 0x10, RZ ;  /* 0x00000010332b7819 */ /* 0x000fe200000006ff */
[C---:B------:R-:W-:Y:S01]  /*8cf0*/  FMUL R4, R38.reuse, R8 ;  /* 0x0000000826047220 */ /* 0x040fe20000400000 */
[----:B------:R-:W-:Y:S01]  /*8d00*/  FMUL R5, R38, R9 ;  /* 0x0000000926057220 */ /* 0x000fe20000400000 */
[C---:B------:R-:W-:Y:S01]  /*8d10*/  FFMA R3, R41.reuse, R40, R3 ;  /* 0x0000002829037223 */ /* 0x040fe20000000003 */
[----:B------:R-:W-:Y:S01]  /*8d20*/  SHF.L.U32 R40, R50, 0x10, RZ ;  /* 0x0000001032287819 */ /* 0x000fe200000006ff */
[----:B------:R-:W-:Y:S01]  /*8d30*/  FFMA R7, R41, R42, R7 ;  /* 0x0000002a29077223 */ /* 0x000fe20000000007 */
[----:B------:R-:W-:Y:S01]  /*8d40*/  LOP3.LUT R42, R51, 0xffff0000, RZ, 0xc0, !PT ;  /* 0xffff0000332a7812 */ /* 0x000fe200078ec0ff */
[----:B------:R-:W-:Y:S01]  /*8d50*/  FMUL R6, R38, R10 ;  /* 0x0000000a26067220 */ /* 0x000fe20000400000 */
[----:B------:R-:W-:Y:S01]  /*8d60*/  F2FP.BF16.F32.PACK_AB R52, R2, R0 ;  /* 0x000000000234723e */ /* 0x000fe200000010ff */
        /* <DEDUP_REMOVED lines=18> */
[C---:B------:R-:W-:Y:S01]  /*8e90*/  LOP3.LUT R42, R58.reuse, 0xffff0000, RZ, 0xc0, !PT ;  /* 0xffff00003a2a7812 */ /* 0x040fe200078ec0ff */
[----:B------:R-:W-:Y:S01]  /*8ea0*/  FFMA R10, R41, R43, R10 ;  /* 0x0000002b290a7223 */ /* 0x000fe2000000000a */
[----:B------:R-:W-:Y:S01]  /*8eb0*/  SHF.L.U32 R43, R58, 0x10, RZ ;  /* 0x000000103a2b7819 */ /* 0x000fe200000006ff */
[C---:B------:R-:W-:Y:S01]  /*8ec0*/  FMUL R15, R38.reuse, R15 ;  /* 0x0000000f260f7220 */ /* 0x040fe20000400000 */
[----:B------:R-:W-:Y:S01]  /*8ed0*/  F2FP.BF16.F32.PACK_AB R68, R9, R8 ;  /* 0x000000080944723e */ /* 0x000fe200000010ff */
[C---:B------:R-:W-:Y:S01]  /*8ee0*/  FMUL R12, R38.reuse, R16 ;  /* 0x00000010260c7220 */ /* 0x040fe20000400000 */
[----:B------:R-:W-:Y:S01]  /*8ef0*/  FMUL R13, R38, R17 ;  /* 0x00000011260d7220 */ /* 0x000fe20000400000 */
[----:B------:R-:W-:Y:S01]  /*8f00*/  FFMA R15, R41, R40, R15 ;  /* 0x00000028290f7223 */ /* 0x000fe2000000000f */
[----:B------:R-:W-:Y:S01]  /*8f10*/  LOP3.LUT R40, R59, 0xffff0000, RZ, 0xc0, !PT ;  /* 0xffff00003b287812 */ /* 0x000fe200078ec0ff */
[----:B------:R-:W-:Y:S01]  /*8f20*/  FFMA R12, R41, R43, R12 ;  /* 0x0000002b290c7223 */ /* 0x000fe2000000000c */
[----:B------:R-:W-:Y:S01]  /*8f30*/  SHF.L.U32 R43, R64, 0x10, RZ ;  /* 0x00000010402b7819 */ /* 0x000fe200000006ff */
[----:B------:R-:W-:Y:S01]  /*8f40*/  FMUL R14, R38, R18 ;  /* 0x00000012260e7220 */ /* 0x000fe20000400000 */
[----:B------:R-:W-:Y:S01]  /*8f50*/  F2FP.BF16.F32.PACK_AB R69, R15, R10 ;  /* 0x0000000a0f45723e */ /* 0x000fe200000010ff */
[----:B------:R1:W-:Y:S01]  /*8f60*/  STS.128 [R84+0x2000], R52 ;  /* 0x0020003454007388 */ /* 0x0003e20000000c00 */
[----:B------:R-:W-:Y:S01]  /*8f70*/  FFMA R13, R41, R42, R13 ;  /* 0x0000002a290d7223 */ /* 0x000fe2000000000d */
[----:B------:R-:W-:Y:S01]  /*8f80*/  LOP3.LUT R42, R64, 0xffff0000, RZ, 0xc0, !PT ;  /* 0xffff0000402a7812 */ /* 0x000fe200078ec0ff */
[C---:B------:R-:W-:Y:S01]  /*8f90*/  FMUL R19, R38.reuse, R19 ;  /* 0x0000001326137220 */ /* 0x040fe20000400000 */
[C---:B------:R-:W-:Y:S01]  /*8fa0*/  FMUL R16, R38.reuse, R20 ;  /* 0x0000001426107220 */ /* 0x040fe20000400000 */
[C---:B------:R-:W-:Y:S01]  /*8fb0*/  FMUL R17, R38.reuse, R21 ;  /* 0x0000001526117220 */ /* 0x040fe20000400000 */
[----:B------:R-:W-:Y:S01]  /*8fc0*/  F2FP.BF16.F32.PACK_AB R70, R13, R12 ;  /* 0x0000000c0d46723e */ /* 0x000fe200000010ff */
[----:B------:R-:W-:Y:S01]  /*8fd0*/  FFMA R14, R41, R45, R14 ;  /* 0x0000002d290e7223 */ /* 0x000fe2000000000e */
[----:B------:R-:W-:Y:S01]  /*8fe0*/  SHF.L.U32 R45, R65, 0x10, RZ ;  /* 0x00000010412d7819 */ /* 0x000fe200000006ff */
[----:B------:R-:W-:Y:S01]  /*8ff0*/  FFMA R19, R41, R40, R19 ;  /* 0x0000002829137223 */ /* 0x000fe20000000013 */
[----:B------:R-:W-:Y:S01]  /*9000*/  LOP3.LUT R40, R65, 0xffff0000, RZ, 0xc0, !PT ;  /* 0xffff000041287812 */ /* 0x000fe200078ec0ff */
[----:B------:R-:W-:Y:S01]  /*9010*/  FFMA R16, R41, R43, R16 ;  /* 0x0000002b29107223 */ /* 0x000fe20000000010 */
[----:B------:R-:W-:Y:S01]  /*9020*/  SHF.L.U32 R43, R67, 0x10, RZ ;  /* 0x00000010432b7819 */ /* 0x000fe200000006ff */
[C---:B------:R-:W-:Y:S01]  /*9030*/  FMUL R18, R38.reuse, R22 ;  /* 0x0000001626127220 */ /* 0x040fe20000400000 */
[----:B------:R-:W-:Y:S01]  /*9040*/  F2FP.BF16.F32.PACK_AB R71, R19, R14 ;  /* 0x0000000e1347723e */ /* 0x000fe200000010ff */
[C---:B------:R-:W-:Y:S01]  /*9050*/  FFMA R17, R41.reuse, R42, R17 ;  /* 0x0000002a29117223 */ /* 0x040fe20000000011 */
[----:B------:R-:W-:Y:S01]  /*9060*/  FMUL R23, R38, R23 ;  /* 0x0000001726177220 */ /* 0x000fe20000400000 */
[----:B------:R-:W-:Y:S01]  /*9070*/  SHF.L.U32 R42, R66, 0x10, RZ ;  /* 0x00000010422a7819 */ /* 0x000fe200000006ff */
[----:B------:R-:W-:Y:S01]  /*9080*/  FMUL R20, R38, R24 ;  /* 0x0000001826147220 */ /* 0x000fe20000400000 */
[----:B------:R2:W-:Y:S01]  /*9090*/  STS.128 [R96+0x2010], R68 ;  /* 0x0020104460007388 */ /* 0x0005e20000000c00 */
[----:B------:R-:W-:Y:S01]  /*90a0*/  FFMA R18, R41, R45, R18 ;  /* 0x0000002d29127223 */ /* 0x000fe20000000012 */
[----:B------:R-:W-:Y:S01]  /*90b0*/  SHF.L.U32 R45, R75, 0x10, RZ ;  /* 0x000000104b2d7819 */ /* 0x000fe200000006ff */
[C---:B------:R-:W-:Y:S01]  /*90c0*/  FFMA R23, R41.reuse, R40, R23 ;  /* 0x0000002829177223 */ /* 0x040fe20000000017 */
[----:B------:R-:W-:Y:S01]  /*90d0*/  LOP3.LUT R40, R66, 0xffff0000, RZ, 0xc0, !PT ;  /* 0xffff000042287812 */ /* 0x000fe200078ec0ff */
[----:B------:R-:W-:Y:S01]  /*90e0*/  FFMA R20, R41, R42, R20 ;  /* 0x0000002a29147223 */ /* 0x000fe20000000014 */
[----:B------:R-:W-:Y:S01]  /*90f0*/  LOP3.LUT R42, R67, 0xffff0000, RZ, 0xc0, !PT ;  /* 0xffff0000432a7812 */ /* 0x000fe200078ec0ff */
[C---:B------:R-:W-:Y:S01]  /*9100*/  FMUL R21, R38.reuse, R25 ;  /* 0x0000001926157220 */ /* 0x040fe20000400000 */
[C---:B------:R-:W-:Y:S01]  /*9110*/  FMUL R22, R38.reuse, R26 ;  /* 0x0000001a26167220 */ /* 0x040fe20000400000 */
[C---:B------:R-:W-:Y:S01]  /*9120*/  FMUL R27, R38.reuse, R27 ;  /* 0x0000001b261b7220 */ /* 0x040fe20000400000 */
[----:B------:R-:W-:Y:S01]  /*9130*/  FMUL R24, R38, R28 ;  /* 0x0000001c26187220 */ /* 0x000fe20000400000 */
[C---:B------:R-:W-:Y:S01]  /*9140*/  FFMA R21, R41.reuse, R40, R21 ;  /* 0x0000002829157223 */ /* 0x040fe20000000015 */
[C---:B------:R-:W-:Y:S01]  /*9150*/  FFMA R22, R41.reuse, R43, R22 ;  /* 0x0000002b29167223 */ /* 0x040fe20000000016 */
[----:B------:R-:W-:Y:S01]  /*9160*/  FFMA R27, R41, R42, R27 ;  /* 0x0000002a291b7223 */ /* 0x000fe2000000001b */
[----:B------:R-:W-:Y:S01]  /*9170*/  SHF.L.U32 R40, R72, 0x10, RZ ;  /* 0x0000001048287819 */ /* 0x000fe200000006ff */
[----:B------:R-:W-:Y:S01]  /*9180*/  FMUL R25, R38, R29 ;  /* 0x0000001d26197220 */ /* 0x000fe20000400000 */
[----:B------:R-:W-:Y:S01]  /*9190*/  LOP3.LUT R42, R72, 0xffff0000, RZ, 0xc0, !PT ;  /* 0xffff0000482a7812 */ /* 0x000fe200078ec0ff */
[C---:B------:R-:W-:Y:S01]  /*91a0*/  FMUL R26, R38.reuse, R30 ;  /* 0x0000001e261a7220 */ /* 0x040fe20000400000 */
[----:B------:R-:W-:Y:S01]  /*91b0*/  SHF.L.U32 R43, R73, 0x10, RZ ;  /* 0x00000010492b7819 */ /* 0x000fe200000006ff */
[----:B------:R-:W-:Y:S01]  /*91c0*/  FFMA R24, R41, R40, R24 ;  /* 0x0000002829187223 */ /* 0x000fe20000000018 */
[----:B------:R-:W-:Y:S01]  /*91d0*/  LOP3.LUT R40, R73, 0xffff0000, RZ, 0xc0, !PT ;  /* 0xffff000049287812 */ /* 0x000fe200078ec0ff */
[C---:B------:R-:W-:Y:S01]  /*91e0*/  FFMA R25, R41.reuse, R42, R25 ;  /* 0x0000002a29197223 */ /* 0x040fe20000000019 */
[----:B------:R-:W-:Y:S01]  /*91f0*/  FMUL R31, R38, R31 ;  /* 0x0000001f261f7220 */ /* 0x000fe20000400000 */
[C---:B------:R-:W-:Y:S01]  /*9200*/  FFMA R26, R41.reuse, R43, R26 ;  /* 0x0000002b291a7223 */ /* 0x040fe2000000001a */
[----:B------:R-:W-:Y:S01]  /*9210*/  SHF.L.U32 R43, R74, 0x10, RZ ;  /* 0x000000104a2b7819 */ /* 0x000fe200000006ff */
[----:B------:R-:W-:Y:S01]  /*9220*/  FMUL R28, R38, R32 ;  /* 0x00000020261c7220 */ /* 0x000fe20000400000 */
[----:B------:R-:W-:Y:S01]  /*9230*/  LOP3.LUT R42, R74, 0xffff0000, RZ, 0xc0, !PT ;  /* 0xffff00004a2a7812 */ /* 0x000fe200078ec0ff */
[C---:B------:R-:W-:Y:S01]  /*9240*/  FMUL R29, R38.reuse, R33 ;  /* 0x00000021261d7220 */ /* 0x040fe20000400000 */
[C---:B------:R-:W-:Y:S01]  /*9250*/  FMUL R30, R38.reuse, R34 ;  /* 0x00000022261e7220 */ /* 0x040fe20000400000 */
[----:B------:R-:W-:Y:S01]  /*9260*/  FFMA R31, R41, R40, R31 ;  /* 0x00000028291f7223 */ /* 0x000fe2000000001f */
[----:B------:R-:W-:Y:S01]  /*9270*/  FMUL R35, R38, R35 ;  /* 0x0000002326237220 */ /* 0x000fe20000400000 */
[----:B-1----:R-:W-:Y:S01]  /*9280*/  F2FP.BF16.F32.PACK_AB R52, R17, R16 ;  /* 0x000000101134723e */ /* 0x002fe200000010ff */
[----:B------:R-:W-:Y:S01]  /*9290*/  FFMA R28, R41, R43, R28 ;  /* 0x0000002b291c7223 */ /* 0x000fe2000000001c */
[----:B------:R-:W-:Y:S01]  /*92a0*/  F2FP.BF16.F32.PACK_AB R53, R23, R18 ;  /* 0x000000121735723e */ /* 0x000fe200000010ff */
[----:B------:R-:W-:Y:S01]  /*92b0*/  FFMA R29, R41, R42, R29 ;  /* 0x0000002a291d7223 */ /* 0x000fe2000000001d */
[----:B------:R-:W-:Y:S01]  /*92c0*/  F2FP.BF16.F32.PACK_AB R54, R21, R20 ;  /* 0x000000141536723e */ /* 0x000fe200000010ff */
[----:B------:R-:W-:Y:S01]  /*92d0*/  FFMA R30, R41, R45, R30 ;  /* 0x0000002d291e7223 */ /* 0x000fe2000000001e */
[----:B------:R-:W-:Y:S01]  /*92e0*/  F2FP.BF16.F32.PACK_AB R55, R27, R22 ;  /* 0x000000161b37723e */ /* 0x000fe200000010ff */
[----:B------:R-:W-:Y:S01]  /*92f0*/  FFMA R35, R41, R44, R35 ;  /* 0x0000002c29237223 */ /* 0x000fe20000000023 */
[----:B------:R-:W-:Y:S02]  /*9300*/  F2FP.BF16.F32.PACK_AB R104, R25, R24 ;  /* 0x000000181968723e */ /* 0x000fe400000010ff */
[----:B------:R-:W-:Y:S01]  /*9310*/  F2FP.BF16.F32.PACK_AB R105, R31, R26 ;  /* 0x0000001a1f69723e */ /* 0x000fe200000010ff */
[----:B------:R2:W-:Y:S01]  /*9320*/  STS.128 [R94+0x2020], R52 ;  /* 0x002020345e007388 */ /* 0x0005e20000000c00 */
        /* <DEDUP_REMOVED lines=8> */
[----:B-1----:R-:W1:Y:S02]  /*93b0*/  FENCE.VIEW.ASYNC.S ;  /* 0x00000000000073c6 */ /* 0x002e640000000000 */
[----:B-1----:R-:W-:Y:S06]  /*93c0*/  BAR.SYNC.DEFER_BLOCKING 0x1, 0x80 ;  /* 0x0042000000007b1d */ /* 0x002fec0000010000 */
[----:B------:R-:W-:Y:S05]  /*93d0*/  @P0 BRA `(.L_x_123) ;  /* 0x0000000000200947 */ /* 0x000fea0003800000 */
[----:B------:R-:W1:Y:S01]  /*93e0*/  LDCU.64 UR6, c[0x0][0x348] ;  /* 0x00006900ff0677ac */ /* 0x000e620008000a00 */
[----:B------:R-:W-:Y:S02]  /*93f0*/  UIADD3 UR40, UPT, UPT, UR51, 0x2200, URZ ;  /* 0x0000220033287890 */ /* 0x000fe4000fffe0ff */
[----:B------:R-:W-:Y:S02]  /*9400*/  UIADD3 UR41, UPT, UPT, UR53, 0x20, URZ ;  /* 0x0000002035297890 */ /* 0x000fe4000fffe0ff */
[----:B-1----:R-:W-:Y:S04]  /*9410*/  UIADD3 UR4, UP0, UPT, UR6, 0x780, URZ ;  /* 0x0000078006047890 */ /* 0x002fe8000ff1e0ff */
[----:B------:R-:W-:Y:S09]  /*9420*/  UIADD3.X UR5, UPT, UPT, URZ, UR7, URZ, UP0, !UPT ;  /* 0x00000007ff057290 */ /* 0x000ff200087fe4ff */
[----:B------:R1:W-:Y:S01]  /*9430*/  UTMASTG.5D [UR40], [UR4] ;  /* 0x00000028040073b5 */ /* 0x0003e20008020000 */
[----:B------:R0:W-:Y:S01]  /*9440*/  UTMACMDFLUSH ;  /* 0x00000000000079b7 */ /* 0x0001e20000000000 */
[----:B-1----:R-:W-:Y:S04]  /*9450*/  DEPBAR.LE SB0, 0x1 ;  /* 0x000080400000791a */ /* 0x002fe80000000000 */
.L_x_123:
[----:B------:R-:W-:Y:S05]  /*9460*/  BSYNC.RECONVERGENT B0 ;  /* 0x0000000000007941 */ /* 0x000fea0003800200 */
.L_x_122:
[----:B------:R-:W-:Y:S01]  /*9470*/  BAR.SYNC.DEFER_BLOCKING 0x1, 0x80 ;  /* 0x0042000000007b1d */ /* 0x000fe20000010000 */
[----:B------:R-:W-:Y:S04]  /*9480*/  UIADD3 UR4, UPT, UPT, UR52, 0x1, URZ ;  /* 0x0000000134047890 */ /* 0x000fe8000fffe0ff */
[----:B------:R-:W-:Y:S04]  /*9490*/  UISETP.NE.AND UP0, UPT, UR4, 0x4, UPT ;  /* 0x000000040400788c */ /* 0x000fe8000bf05270 */
[----:B------:R-:W-:Y:S01]  /*94a0*/  USEL UR50, UR4, URZ, UP0 ;  /* 0x000000ff04327287 */ /* 0x000fe20008000000 */
[----:B------:R1:W-:Y:S01]  /*94b0*/  @P6 SYNCS.ARRIVE.TRANS64.RED.A1T0 RZ, [R61+URZ], RZ ;  /* 0x000000ff3dff69a7 */ /* 0x0003e200081004ff */
[----:B------:R-:W-:Y:S01]  /*94c0*/  BSSY B1, `(.L_x_124) ;  /* 0x0000017000017945 */ /* 0x000fe20003800000 */
[----:B------:R-:W4:Y:S02]  /*94d0*/  @P6 SYNCS.PHASECHK.TRANS64.TRYWAIT P0, [R62+URZ+0x80], R63 ;  /* 0x0000803f3e0065a7 */ /* 0x000f2400080011ff */
[----:B----4-:R-:W-:Y:S01]  /*94e0*/  @P6 SEL R46, RZ, 0x1, !P0 ;  /* 0x00000001ff2e6807 */ /* 0x010fe20004000000 */
[----:B-1----:R-:W-:Y:S06]  /*94f0*/  @!P6 BRA `(.L_x_125) ;  /* 0x00000000004ce947 */ /* 0x002fec0003800000 */
        /* <DEDUP_REMOVED lines=9> */
[----:B------:R-:W-:Y:S04]  /*9590*/  SHF.L.U32 R5, R83, 0x1f, RZ ;  /* 0x0000001f53057819 */ /* 0x000fe800000006ff */
[----:B------:R-:W1:Y:S02]  /*95a0*/  SYNCS.PHASECHK.TRANS64.TRYWAIT P0, [R62+URZ+0x80], R5 ;  /* 0x000080053e0075a7 */ /* 0x000e6400080011ff */
[----:B-1----:R-:W-:Y:S05]  /*95b0*/  @!P0 BRA `(.L_x_128) ;  /* 0x0000002400b08947 */ /* 0x002fea0003800000 */
.L_x_127:
[----:B------:R-:W-:Y:S05]  /*95c0*/  BSYNC B0 ;  /* 0x0000000000007941 */ /* 0x000fea0003800000 */
.L_x_126:
[----:B------:R-:W-:Y:S02]  /*95d0*/  ISETP.NE.AND P0, PT, R60, RZ, PT ;  /* 0x000000ff3c00720c */ /* 0x000fe40003f05270 */
[----:B------:R-:W-:Y:S11]  /*95e0*/  IADD3 R47, PT, PT, R47, 0x1, RZ ;  /* 0x000000012f2f7810 */ /* 0x000ff60007ffe0ff */
[----:B------:R4:W1:Y:S04]  /*95f0*/  @P0 LDS.128 R48, [R4] ;  /* 0x0000000004300984 */ /* 0x0008680000000c00 */
[----:B------:R4:W1:Y:S04]  /*9600*/  @P0 LDS.128 R56, [R3+0x10] ;  /* 0x0000100003380984 */ /* 0x0008680000000c00 */
[----:B------:R4:W1:Y:S04]  /*9610*/  @P0 LDS.128 R64, [R2+0x20] ;  /* 0x0000200002400984 */ /* 0x0008680000000c00 */
[----:B------:R4:W1:Y:S02]  /*9620*/  @P0 LDS.128 R72, [R0+0x30] ;  /* 0x0000300000480984 */ /* 0x0008640000000c00 */
.L_x_125:
[----:B------:R-:W-:Y:S05]  /*9630*/  BSYNC B1 ;  /* 0x0000000000017941 */ /* 0x000fea0003800000 */
.L_x_124:
[----:B----4-:R-:W-:Y:S05]  /*9640*/  VIADD R3, R39, 0x40 ;  /* 0x0000004027037836 */ /* 0x010fea0000000000 */
[----:B------:R-:W-:Y:S04]  /*9650*/  SHF.R.U32.HI R3, RZ, 0x15, R3 ;  /* 0x00000015ff037819 */ /* 0x000fe80000011603 */
[----:B------:R-:W-:Y:S11]  /*9660*/  LOP3.LUT P0, RZ, R3, 0x3, R88, 0x48, !PT ;  /* 0x0000000303ff7812 */ /* 0x000ff60007804858 */
[----:B------:R-:W-:Y:S02]  /*9670*/  @!UPT UIADD3 URZ, UPT, UPT, URZ, URZ, URZ ;  /* 0x000000fffffff290 */ /* 0x000fe4000fffe0ff */
[----:B------:R-:W-:Y:S05]  /*9680*/  @!P0 BRA `(.L_x_129) ;  /* 0x0000000000408947 */ /* 0x000fea0003800000 */
[----:B------:R-:W1:Y:S01]  /*9690*/  LDCU.64 UR8, c[0x4][0x70] ;  /* 0x01000e00ff0877ac */ /* 0x000e620008000a00 */
[----:B------:R-:W-:Y:S01]  /*96a0*/  MOV R3, 0x0 ;  /* 0x0000000000037802 */ /* 0x000fe20000000f00 */
[----:B------:R-:W-:Y:S02]  /*96b0*/  HFMA2 R12, -RZ, RZ, 0, 5.9604644775390625e-08 ;  /* 0x00000001ff0c7431 */ /* 0x000fe400000001ff */
[----:B------:R-:W-:Y:S02]  /*96c0*/  IMAD.MOV.U32 R8, RZ, RZ, 0x192 ;  /* 0x00000192ff087424 */ /* 0x000fe400078e00ff */
[----:B------:R-:W-:Y:S01]  /*96d0*/  IMAD.MOV.U32 R13, RZ, RZ, RZ ;  /* 0x000000ffff0d7224 */ /* 0x000fe200078e00ff */
[----:B------:R-:W4:Y:S01]  /*96e0*/  LDCU.64 UR6, c[0x4][0x78] ;  /* 0x01000f00ff0677ac */ /* 0x000f220008000a00 */
[----:B------:R-:W2:Y:S01]  /*96f0*/  LDC.64 R2, c[0x4][R3] ;  /* 0x0100000003027b82 */ /* 0x000ea20000000a00 */
[----:B------:R-:W5:Y:S01]  /*9700*/  LDCU.64 UR4, c[0x4][0x10] ;  /* 0x01000200ff0477ac */ /* 0x000f620008000a00 */
[----:B-1----:R-:W-:Y:S01]  /*9710*/  MOV R5, UR9 ;  /* 0x0000000900057c02 */ /* 0x002fe20008000f00 */
[----:B------:R-:W-:Y:S01]  /*9720*/  IMAD.U32 R4, RZ, RZ, UR8 ;  /* 0x00000008ff047e24 */ /* 0x000fe2000f8e00ff */
[----:B----4-:R-:W-:Y:S01]  /*9730*/  MOV R7, UR7 ;  /* 0x0000000700077c02 */ /* 0x010fe20008000f00 */
[----:B------:R-:W-:Y:S01]  /*9740*/  IMAD.U32 R6, RZ, RZ, UR6 ;  /* 0x00000006ff067e24 */ /* 0x000fe2000f8e00ff */
[----:B-----5:R-:W-:Y:S01]  /*9750*/  MOV R11, UR5 ;  /* 0x00000005000b7c02 */ /* 0x020fe20008000f00 */
[----:B------:R-:W-:Y:S02]  /*9760*/  IMAD.U32 R10, RZ, RZ, UR4 ;  /* 0x00000004ff0a7e24 */ /* 0x000fe4000f8e00ff */
[----:B------:R-:W-:Y:S07]  /*9770*/  LEPC R20, `(.L_x_129) ;  /* 0x000000001014794e */ /* 0x000fee0000000000 */
[----:B--23--:R-:W-:Y:S05]  /*9780*/  CALL.ABS.NOINC R2 ;  /* 0x0000000002007343 */ /* 0x00cfea0003c00000 */
.L_x_129:
[C---:B-1----:R-:W-:Y:S01]  /*9790*/  SHF.L.U32 R40, R48.reuse, 0x10, RZ ;  /* 0x0000001030287819 */ /* 0x042fe200000006ff */
[----:B------:R-:W-:Y:S05]  /*97a0*/  WARPSYNC.ALL ;  /* 0x0000000000007948 */ /* 0x000fea0003800000 */
[----:B------:R-:W-:Y:S01]  /*97b0*/  R2UR UR4, R39 ;  /* 0x00000000270472ca */ /* 0x000fe200000e0000 */
[----:B------:R-:W-:Y:S01]  /*97c0*/  BSSY.RECONVERGENT B0, `(.L_x_130) ;  /* 0x000008d000007945 */ /* 0x000fe20003800200 */
[----:B------:R-:W-:Y:S02]  /*97d0*/  LOP3.LUT R43, R48, 0xffff0000, RZ, 0xc0, !PT ;  /* 0xffff0000302b7812 */ /* 0x000fe400078ec0ff */
[----:B------:R-:W-:Y:S02]  /*97e0*/  SHF.L.U32 R42, R49, 0x10, RZ ;  /* 0x00000010312a7819 */ /* 0x000fe400000006ff */
[C---:B------:R-:W-:Y:S02]  /*97f0*/  SHF.L.U32 R45, R51.reuse, 0x10, RZ ;  /* 0x00000010332d7819 */ /* 0x040fe400000006ff */
[----:B------:R-:W-:Y:S02]  /*9800*/  LOP3.LUT R44, R51, 0xffff0000, RZ, 0xc0, !PT ;  /* 0xffff0000332c7812 */ /* 0x000fe400078ec0ff */
[----:B------:R-:W-:Y:S02]  /*9810*/  ISETP.NE.AND P6, PT, R99, RZ, PT ;  /* 0x000000ff6300720c */ /* 0x000fe40003fc5270 */
[----:B------:R-:W-:Y:S01]  /*9820*/  ISETP.NE.AND P0, PT, R86, RZ, PT ;  /* 0x000000ff5600720c */ /* 0x000fe20003f05270 */
[----:B------:R-:W1:Y:S01]  /*9830*/  LDTM.x32 R4, tmem[UR4+0x40] ;  /* 0x00004004000479ee */ /* 0x000e6200082c0000 */
[----:B------:R-:W-:Y:S02]  /*9840*/  MOV R61, UR50 ;  /* 0x00000032003d7c02 */ /* 0x000fe40008000f00 */
[----:B------:R-:W-:Y:S07]  /*9850*/  LEA R62, R47, UR51, 0x3 ;  /* 0x000000332f3e7c11 */ /* 0x000fee000f8e18ff */
[----:B------:R-:W-:Y:S02]  /*9860*/  @P6 LEA R61, R61, UR51, 0x3 ;  /* 0x000000333d3d6c11 */ /* 0x000fe4000f8e18ff */
[----:B------:R-:W-:Y:S02]  /*9870*/  @P6 SHF.L.U32 R63, R83, 0x1f, RZ ;  /* 0x0000001f533f6819 */ /* 0x000fe400000006ff */
[----:B------:R-:W-:Y:S04]  /*9880*/  @P6 IADD3 R61, PT, PT, R61, 0xa0, RZ ;  /* 0x000000a03d3d6810 */ /* 0x000fe80007ffe0ff */
[----:B------:R-:W-:Y:S01]  /*9890*/  @P6 PRMT R61, R102, 0x654, R61 ;  /* 0x00000654663d6816 */ /* 0x000fe2000000003d */
[C---:B-1----:R-:W-:Y:S01]  /*98a0*/  FMUL R0, R38.reuse, R4 ;  /* 0x0000000426007220 */ /* 0x042fe20000400000 */
[C---:B------:R-:W-:Y:S01]  /*98b0*/  FMUL R2, R38.reuse, R5 ;  /* 0x0000000526027220 */ /* 0x040fe20000400000 */
[C---:B------:R-:W-:Y:S01]  /*98c0*/  FMUL R3, R38.reuse, R6 ;  /* 0x0000000626037220 */ /* 0x040fe20000400000 */
[----:B------:R-:W-:Y:S01]  /*98d0*/  FMUL R7, R38, R7 ;  /* 0x0000000726077220 */ /* 0x000fe20000400000 */
[----:B------:R-:W-:Y:S01]  /*98e0*/  FFMA R0, R41, R40, R0 ;  /* 0x0000002829007223 */ /* 0x000fe20000000000 */
[----:B------:R-:W-:Y:S01]  /*98f0*/  LOP3.LUT R40, R49, 0xffff0000, RZ, 0xc0, !PT ;  /* 0xffff000031287812 */ /* 0x000fe200078ec0ff */
[C---:B------:R-:W-:Y:S01]  /*9900*/  FFMA R2, R41.reuse, R43, R2 ;  /* 0x0000002b29027223 */ /* 0x040fe20000000002 */
[C---:B------:R-:W-:Y:S01]  /*9910*/  SHF.L.U32 R43, R50.reuse, 0x10, RZ ;  /* 0x00000010322b7819 */ /* 0x040fe200000006ff */
[C---:B------:R-:W-:Y:S01]  /*9920*/  FFMA R3, R41.reuse, R42, R3 ;  /* 0x0000002a29037223 */ /* 0x040fe20000000003 */
[----:B------:R-:W-:Y:S01]  /*9930*/  LOP3.LUT R42, R50, 0xffff0000, RZ, 0xc0, !PT ;  /* 0xffff0000322a7812 */ /* 0x000fe200078ec0ff */
[----:B------:R-:W-:Y:S01]  /*9940*/  FMUL R4, R38, R8 ;  /* 0x0000000826047220 */ /* 0x000fe20000400000 */
[----:B--2---:R-:W-:Y:S01]  /*9950*/  F2FP.BF16.F32.PACK_AB R68, R2, R0 ;  /* 0x000000000244723e */ /* 0x004fe200000010ff */
[----:B------:R-:W-:Y:S01]  /*9960*/  FMUL R5, R38, R9 ;  /* 0x0000000926057220 */ /* 0x000fe20000400000 */
[C---:B------:R-:W-:Y:S01]  /*9970*/  FFMA R7, R41.reuse, R40, R7 ;  /* 0x0000002829077223 */ /* 0x040fe20000000007 */
[----:B------:R-:W-:Y:S01]  /*9980*/  SHF.L.U32 R40, R56, 0x10, RZ ;  /* 0x0000001038287819 */ /* 0x000fe200000006ff */
[C---:B------:R-:W-:Y:S01]  /*9990*/  FMUL R6, R38.reuse, R10 ;  /* 0x0000000a26067220 */ /* 0x040fe20000400000 */
[C---:B------:R-:W-:Y:S01]  /*99a0*/  FMUL R11, R38.reuse, R11 ;  /* 0x0000000b260b7220 */ /* 0x040fe20000400000 */
[----:B------:R-:W-:Y:S01]  /*99b0*/  FFMA R4, R41, R43, R4 ;  /* 0x0000002b29047223 */ /* 0x000fe20000000004 */
[----:B------:R-:W-:Y:S01]  /*99c0*/  SHF.L.U32 R43, R57, 0x10, RZ ;  /* 0x00000010392b7819 */ /* 0x000fe200000006ff */
[----:B------:R-:W-:Y:S01]  /*99d0*/  FMUL R8, R38, R12 ;  /* 0x0000000c26087220 */ /* 0x000fe20000400000 */
[----:B------:R-:W-:Y:S01]  /*99e0*/  F2FP.BF16.F32.PACK_AB R69, R7, R3 ;  /* 0x000000030745723e */ /* 0x000fe200000010ff */
[C---:B------:R-:W-:Y:S01]  /*99f0*/  FFMA R5, R41.reuse, R42, R5 ;  /* 0x0000002a29057223 */ /* 0x040fe20000000005 */
[----:B------:R-:W-:Y:S01]  /*9a00*/  LOP3.LUT R42, R56, 0xffff0000, RZ, 0xc0, !PT ;  /* 0xffff0000382a7812 */ /* 0x000fe200078ec0ff */
[----:B------:R-:W-:Y:S01]  /*9a10*/  FFMA R6, R41, R45, R6 ;  /* 0x0000002d29067223 */ /* 0x000fe20000000006 */
[----:B------:R-:W-:Y:S01]  /*9a20*/  SHF.L.U32 R45, R65, 0x10, RZ ;  /* 0x00000010412d7819 */ /* 0x000fe200000006ff */
[----:B------:R-:W-:Y:S01]  /*9a30*/  FFMA R11, R41, R44, R11 ;  /* 0x0000002c290b7223 */ /* 0x000fe2000000000b */
[----:B------:R-:W-:Y:S01]  /*9a40*/  F2FP.BF16.F32.PACK_AB R70, R5, R4 ;  /* 0x000000040546723e */ /* 0x000fe200000010ff */
[----:B------:R-:W-:Y:S01]  /*9a50*/  FFMA R8, R41, R40, R8 ;  /* 0x0000002829087223 */ /* 0x000fe20000000008 */
[----:B------:R-:W-:Y:S01]  /*9a60*/  LOP3.LUT R40, R57, 0xffff0000, RZ, 0xc0, !PT ;  /* 0xffff000039287812 */ /* 0x000fe200078ec0ff */
[C---:B------:R-:W-:Y:S01]  /*9a70*/  FMUL R9, R38.reuse, R13 ;  /* 0x0000000d26097220 */ /* 0x040fe20000400000 */
[----:B------:R-:W-:Y:S01]  /*9a80*/  F2FP.BF16.F32.PACK_AB R71, R11, R6 ;  /* 0x000000060b47723e */ /* 0x000fe200000010ff */
[C---:B------:R-:W-:Y:S01]  /*9a90*/  FMUL R10, R38.reuse, R14 ;  /* 0x0000000e260a7220 */ /* 0x040fe20000400000 */
[----:B------:R-:W-:Y:S01]  /*9aa0*/  LOP3.LUT R44, R75, 0xffff0000, RZ, 0xc0, !PT ;  /* 0xffff00004b2c7812 */ /* 0x000fe200078ec0ff */
[----:B------:R-:W-:Y:S01]  /*9ab0*/  FMUL R15, R38, R15 ;  /* 0x0000000f260f7220 */ /* 0x000fe20000400000 */
        /* <DEDUP_REMOVED lines=8> */
[----:B------:R-:W-:Y:S01]  /*9b40*/  FMUL R13, R38, R17 ;  /* 0x00000011260d7220 */ /* 0x000fe20000400000 */
[----:B------:R-:W-:Y:S01]  /*9b50*/  F2FP.BF16.F32.PACK_AB R53, R15, R10 ;  /* 0x0000000a0f35723e */ /* 0x000fe200000010ff */
[C---:B------:R-:W-:Y:S01]  /*9b60*/  FFMA R12, R41.reuse, R42, R12 ;  /* 0x0000002a290c7223 */ /* 0x040fe2000000000c */
[----:B------:R-:W-:Y:S01]  /*9b70*/  LOP3.LUT R42, R64, 0xffff0000, RZ, 0xc0, !PT ;  /* 0xffff0000402a7812 */ /* 0x000fe200078ec0ff */
[C---:B------:R-:W-:Y:S01]  /*9b80*/  FMUL R14, R38.reuse, R18 ;  /* 0x00000012260e7220 */ /* 0x040fe20000400000 */
[----:B------:R-:W-:Y:S01]  /*9b90*/  FFMA R13, R41, R40, R13 ;  /* 0x00000028290d7223 */ /* 0x000fe2000000000d */
[----:B------:R-:W-:Y:S01]  /*9ba0*/  LOP3.LUT R40, R59, 0xffff0000, RZ, 0xc0, !PT ;  /* 0xffff00003b287812 */ /* 0x000fe200078ec0ff */
[----:B------:R1:W-:Y:S01]  /*9bb0*/  STS.128 [R84+0x4000], R68 ;  /* 0x0040004454007388 */ /* 0x0003e20000000c00 */
        /* <DEDUP_REMOVED lines=13> */
[C---:B------:R-:W-:Y:S01]  /*9c90*/  FFMA R17, R41.reuse, R42, R17 ;  /* 0x0000002a29117223 */ /* 0x040fe20000000011 */
[----:B------:R-:W-:Y:S01]  /*9ca0*/  FFMA R18, R41, R45, R18 ;  /* 0x0000002d29127223 */ /* 0x000fe20000000012 */
[----:B------:R2:W-:Y:S01]  /*9cb0*/  STS.128 [R96+0x4010], R52 ;  /* 0x0040103460007388 */ /* 0x0005e20000000c00 */
[----:B------:R-:W-:Y:S01]  /*9cc0*/  SHF.L.U32 R45, R67, 0x10, RZ ;  /* 0x00000010432d7819 */ /* 0x000fe200000006ff */
[----:B------:R-:W-:Y:S01]  /*9cd0*/  FFMA R23, R41, R40, R23 ;  /* 0x0000002829177223 */ /* 0x000fe20000000017 */
[----:B------:R-:W-:Y:S01]  /*9ce0*/  LOP3.LUT R40, R66, 0xffff0000, RZ, 0xc0, !PT ;  /* 0xffff000042287812 */ /* 0x000fe200078ec0ff */
[C---:B------:R-:W-:Y:S01]  /*9cf0*/  FMUL R20, R38.reuse, R24 ;  /* 0x0000001826147220 */ /* 0x040fe20000400000 */
[----:B------:R-:W-:Y:S01]  /*9d00*/  LOP3.LUT R42, R67, 0xffff0000, RZ, 0xc0, !PT ;  /* 0xffff0000432a7812 */ /* 0x000fe200078ec0ff */
[C---:B------:R-:W-:Y:S01]  /*9d10*/  FMUL R21, R38.reuse, R25 ;  /* 0x0000001926157220 */ /* 0x040fe20000400000 */
[C---:B------:R-:W-:Y:S01]  /*9d20*/  FMUL R22, R38.reuse, R26 ;  /* 0x0000001a26167220 */ /* 0x040fe20000400000 */
[----:B------:R-:W-:Y:S01]  /*9d30*/  FMUL R27, R38, R27 ;  /* 0x0000001b261b7220 */ /* 0x000fe20000400000 */
[----:B------:R-:W-:Y:S01]  /*9d40*/  FFMA R20, R41, R43, R20 ;  /* 0x0000002b29147223 */ /* 0x000fe20000000014 */
[----:B------:R-:W-:Y:S01]  /*9d50*/  SHF.L.U32 R43, R73, 0x10, RZ ;  /* 0x00000010492b7819 */ /* 0x000fe200000006ff */
[C---:B------:R-:W-:Y:S01]  /*9d60*/  FFMA R21, R41.reuse, R40, R21 ;  /* 0x0000002829157223 */ /* 0x040fe20000000015 */
[C---:B------:R-:W-:Y:S01]  /*9d70*/  FFMA R22, R41.reuse, R45, R22 ;  /* 0x0000002d29167223 */ /* 0x040fe20000000016 */
[C---:B------:R-:W-:Y:S01]  /*9d80*/  FFMA R27, R41.reuse, R42, R27 ;  /* 0x0000002a291b7223 */ /* 0x040fe2000000001b */
[----:B------:R-:W-:Y:S01]  /*9d90*/  SHF.L.U32 R40, R72, 0x10, RZ ;  /* 0x0000001048287819 */ /* 0x000fe200000006ff */
[----:B------:R-:W-:Y:S01]  /*9da0*/  FMUL R24, R38, R28 ;  /* 0x0000001c26187220 */ /* 0x000fe20000400000 */
[----:B------:R-:W-:Y:S01]  /*9db0*/  LOP3.LUT R42, R72, 0xffff0000, RZ, 0xc0, !PT ;  /* 0xffff0000482a7812 */ /* 0x000fe200078ec0ff */
[C---:B------:R-:W-:Y:S01]  /*9dc0*/  FMUL R25, R38.reuse, R29 ;  /* 0x0000001d26197220 */ /* 0x040fe20000400000 */
[C---:B------:R-:W-:Y:S01]  /*9dd0*/  FMUL R26, R38.reuse, R30 ;  /* 0x0000001e261a7220 */ /* 0x040fe20000400000 */
[----:B------:R-:W-:Y:S01]  /*9de0*/  FFMA R24, R41, R40, R24 ;  /* 0x0000002829187223 */ /* 0x000fe20000000018 */
[----:B------:R-:W-:Y:S01]  /*9df0*/  LOP3.LUT R40, R73, 0xffff0000, RZ, 0xc0, !PT ;  /* 0xffff000049287812 */ /* 0x000fe200078ec0ff */
[C---:B------:R-:W-:Y:S01]  /*9e00*/  FFMA R25, R41.reuse, R42, R25 ;  /* 0x0000002a29197223 */ /* 0x040fe20000000019 */
[----:B------:R-:W-:Y:S01]  /*9e10*/  FFMA R26, R41, R43, R26 ;  /* 0x0000002b291a7223 */ /* 0x000fe2000000001a */
[----:B------:R-:W-:Y:S01]  /*9e20*/  FMUL R31, R38, R31 ;  /* 0x0000001f261f7220 */ /* 0x000fe20000400000 */
[----:B------:R-:W-:Y:S01]  /*9e30*/  SHF.L.U32 R43, R74, 0x10, RZ ;  /* 0x000000104a2b7819 */ /* 0x000fe200000006ff */
[----:B------:R-:W-:Y:S01]  /*9e40*/  FMUL R28, R38, R32 ;  /* 0x00000020261c7220 */ /* 0x000fe20000400000 */
[----:B------:R-:W-:Y:S01]  /*9e50*/  LOP3.LUT R42, R74, 0xffff0000, RZ, 0xc0, !PT ;  /* 0xffff00004a2a7812 */ /* 0x000fe200078ec0ff */
[C---:B------:R-:W-:Y:S01]  /*9e60*/  FMUL R29, R38.reuse, R33 ;  /* 0x00000021261d7220 */ /* 0x040fe20000400000 */
[----:B------:R-:W-:Y:S01]  /*9e70*/  SHF.L.U32 R45, R75, 0x10, RZ ;  /* 0x000000104b2d7819 */ /* 0x000fe200000006ff */
        /* <DEDUP_REMOVED lines=33> */
.L_x_131:
[----:B------:R-:W-:Y:S05]  /*a090*/  BSYNC.RECONVERGENT B0 ;  /* 0x0000000000007941 */ /* 0x000fea0003800200 */
.L_x_130:
        /* <DEDUP_REMOVED lines=21> */
.L_x_135:
[----:B------:R-:W-:Y:S05]  /*a1f0*/  BSYNC B0 ;  /* 0x0000000000007941 */ /* 0x000fea0003800000 */
.L_x_134:
[----:B------:R-:W-:Y:S11]  /*a200*/  ISETP.NE.AND P0, PT, R60, RZ, PT ;  /* 0x000000ff3c00720c */ /* 0x000ff60003f05270 */
[----:B------:R-:W-:Y:S02]  /*a210*/  @!UPT UIADD3 URZ, UPT, UPT, URZ, URZ, URZ ;  /* 0x000000fffffff290 */ /* 0x000fe4000fffe0ff */
[----:B------:R4:W1:Y:S04]  /*a220*/  @P0 LDS.128 R48, [R3] ;  /* 0x0000000003300984 */ /* 0x0008680000000c00 */
[----:B------:R4:W1:Y:S04]  /*a230*/  @P0 LDS.128 R56, [R2+0x10] ;  /* 0x0000100002380984 */ /* 0x0008680000000c00 */
[----:B------:R4:W1:Y:S04]  /*a240*/  @P0 LDS.128 R64, [R0+0x20] ;  /* 0x0000200000400984 */ /* 0x0008680000000c00 */
[----:B------:R4:W1:Y:S02]  /*a250*/  @P0 LDS.128 R72, [R47+0x30] ;  /* 0x000030002f480984 */ /* 0x0008640000000c00 */
.L_x_133:
[----:B------:R-:W-:Y:S05]  /*a260*/  BSYNC B1 ;  /* 0x0000000000017941 */ /* 0x000fea0003800000 */
.L_x_132:
        /* <DEDUP_REMOVED lines=21> */
.L_x_137:
[----:B------:R-:W-:Y:S01]  /*a3c0*/  ISETP.NE.AND P0, PT, R86, RZ, PT ;  /* 0x000000ff5600720c */ /* 0x000fe20003f05270 */
[----:B------:R-:W-:Y:S05]  /*a3d0*/  WARPSYNC.ALL ;  /* 0x0000000000007948 */ /* 0x000fea0003800000 */
[----:B------:R-:W-:Y:S01]  /*a3e0*/  R2UR UR4, R39 ;  /* 0x00000000270472ca */ /* 0x000fe200000e0000 */
[----:B------:R-:W-:Y:S01]  /*a3f0*/  BSSY.RECONVERGENT B0, `(.L_x_138) ;  /* 0x000008a000007945 */ /* 0x000fe20003800200 */
[C---:B-1----:R-:W-:Y:S02]  /*a400*/  SHF.L.U32 R40, R48.reuse, 0x10, RZ ;  /* 0x0000001030287819 */ /* 0x042fe400000006ff */
[----:B------:R-:W-:Y:S02]  /*a410*/  LOP3.LUT R42, R48, 0xffff0000, RZ, 0xc0, !PT ;  /* 0xffff0000302a7812 */ /* 0x000fe400078ec0ff */
[C---:B------:R-:W-:Y:S02]  /*a420*/  SHF.L.U32 R43, R49.reuse, 0x10, RZ ;  /* 0x00000010312b7819 */ /* 0x040fe400000006ff */
[----:B------:R-:W-:Y:S02]  /*a430*/  LOP3.LUT R44, R49, 0xffff0000, RZ, 0xc0, !PT ;  /* 0xffff0000312c7812 */ /* 0x000fe400078ec0ff */
[C---:B------:R-:W-:Y:S02]  /*a440*/  SHF.L.U32 R45, R50.reuse, 0x10, RZ ;  /* 0x00000010322d7819 */ /* 0x040fe400000006ff */
[----:B------:R-:W-:Y:S01]  /*a450*/  LOP3.LUT R46, R50, 0xffff0000, RZ, 0xc0, !PT ;  /* 0xffff0000322e7812 */ /* 0x000fe200078ec0ff */
[----:B------:R-:W1:Y:S01]  /*a460*/  LDTM.x32 R4, tmem[UR4+0x60] ;  /* 0x00006004000479ee */ /* 0x000e6200082c0000 */
[C---:B------:R-:W-:Y:S01]  /*a470*/  SHF.L.U32 R47, R51.reuse, 0x10, RZ ;  /* 0x00000010332f7819 */ /* 0x040fe200000006ff */
[----:B------:R-:W-:Y:S01]  /*a480*/  NOP ;  /* 0x0000000000007918 */ /* 0x000fe20000000000 */
[----:B------:R-:W-:Y:S02]  /*a490*/  LOP3.LUT R48, R51, 0xffff0000, RZ, 0xc0, !PT ;  /* 0xffff000033307812 */ /* 0x000fe400078ec0ff */
[C---:B------:R-:W-:Y:S02]  /*a4a0*/  SHF.L.U32 R49, R56.reuse, 0x10, RZ ;  /* 0x0000001038317819 */ /* 0x040fe400000006ff */
[----:B------:R-:W-:Y:S02]  /*a4b0*/  LOP3.LUT R51, R56, 0xffff0000, RZ, 0xc0, !PT ;  /* 0xffff000038337812 */ /* 0x000fe400078ec0ff */
[C---:B------:R-:W-:Y:S02]  /*a4c0*/  SHF.L.U32 R50, R57.reuse, 0x10, RZ ;  /* 0x0000001039327819 */ /* 0x040fe400000006ff */
[----:B--2---:R-:W-:Y:S02]  /*a4d0*/  LOP3.LUT R52, R57, 0xffff0000, RZ, 0xc0, !PT ;  /* 0xffff000039347812 */ /* 0x004fe400078ec0ff */
[C---:B------:R-:W-:Y:S02]  /*a4e0*/  SHF.L.U32 R53, R58.reuse, 0x10, RZ ;  /* 0x000000103a357819 */ /* 0x040fe400000006ff */
[----:B------:R-:W-:Y:S02]  /*a4f0*/  LOP3.LUT R54, R58, 0xffff0000, RZ, 0xc0, !PT ;  /* 0xffff00003a367812 */ /* 0x000fe400078ec0ff */
[C---:B------:R-:W-:Y:S02]  /*a500*/  SHF.L.U32 R55, R59.reuse, 0x10, RZ ;  /* 0x000000103b377819 */ /* 0x040fe400000006ff */
[----:B------:R-:W-:Y:S02]  /*a510*/  IADD3 R100, PT, PT, R100, 0xf0, RZ ;  /* 0x000000f064647810 */ /* 0x000fe40007ffe0ff */
[----:B------:R-:W-:Y:S02]  /*a520*/  LOP3.LUT R56, R59, 0xffff0000, RZ, 0xc0, !PT ;  /* 0xffff00003b387812 */ /* 0x000fe400078ec0ff */
[----:B------:R-:W-:Y:S01]  /*a530*/  SHF.L.U32 R57, R64, 0x10, RZ ;  /* 0x0000001040397819 */ /* 0x000fe200000006ff */
[----:B-1----:R-:W-:Y:S01]  /*a540*/  FMUL R4, R38, R4 ;  /* 0x0000000426047220 */ /* 0x002fe20000400000 */
[----:B------:R-:W-:Y:S01]  /*a550*/  LOP3.LUT R58, R64, 0xffff0000, RZ, 0xc0, !PT ;  /* 0xffff0000403a7812 */ /* 0x000fe200078ec0ff */
[----:B------:R-:W-:Y:S01]  /*a560*/  FMUL R5, R38, R5 ;  /* 0x0000000526057220 */ /* 0x000fe20000400000 */
[----:B------:R-:W-:Y:S01]  /*a570*/  LOP3.LUT R100, R100, 0xfefffff8, RZ, 0xc0, !PT ;  /* 0xfefffff864647812 */ /* 0x000fe200078ec0ff */
[C---:B------:R-:W-:Y:S01]  /*a580*/  FFMA R4, R41.reuse, R40, R4 ;  /* 0x0000002829047223 */ /* 0x040fe20000000004 */
[C---:B------:R-:W-:Y:S01]  /*a590*/  FMUL R6, R38.reuse, R6 ;  /* 0x0000000626067220 */ /* 0x040fe20000400000 */
[----:B------:R-:W-:Y:S01]  /*a5a0*/  FFMA R5, R41, R42, R5 ;  /* 0x0000002a29057223 */ /* 0x000fe20000000005 */
[----:B------:R-:W-:Y:S01]  /*a5b0*/  SHF.L.U32 R59, R65, 0x10, RZ ;  /* 0x00000010413b7819 */ /* 0x000fe200000006ff */
[----:B------:R1:W-:Y:S01]  /*a5c0*/  SYNCS.ARRIVE.TRANS64.RED.A1T0 RZ, [R100+URZ], RZ ;  /* 0x000000ff64ff79a7 */ /* 0x0003e200081004ff */
[----:B------:R-:W-:Y:S01]  /*a5d0*/  FFMA R6, R41, R43, R6 ;  /* 0x0000002b29067223 */ /* 0x000fe20000000006 */
[C---:B------:R-:W-:Y:S01]  /*a5e0*/  FMUL R7, R38.reuse, R7 ;  /* 0x0000000726077220 */ /* 0x040fe20000400000 */
[----:B------:R-:W-:Y:S01]  /*a5f0*/  F2FP.BF16.F32.PACK_AB R104, R5, R4 ;  /* 0x000000040568723e */ /* 0x000fe200000010ff */
[C---:B------:R-:W-:Y:S01]  /*a600*/  FMUL R8, R38.reuse, R8 ;  /* 0x0000000826087220 */ /* 0x040fe20000400000 */
[----:B------:R-:W-:Y:S01]  /*a610*/  FMUL R9, R38, R9 ;  /* 0x0000000926097220 */ /* 0x000fe20000400000 */
[----:B------:R-:W-:Y:S01]  /*a620*/  LOP3.LUT R60, R65, 0xffff0000, RZ, 0xc0, !PT ;  /* 0xffff0000413c7812 */ /* 0x000fe200078ec0ff */
[C---:B------:R-:W-:Y:S01]  /*a630*/  FFMA R7, R41.reuse, R44, R7 ;  /* 0x0000002c29077223 */ /* 0x040fe20000000007 */
[C---:B------:R-:W-:Y:S01]  /*a640*/  FFMA R8, R41.reuse, R45, R8 ;  /* 0x0000002d29087223 */ /* 0x040fe20000000008 */
[----:B------:R-:W-:Y:S01]  /*a650*/  SHF.L.U32 R61, R66, 0x10, RZ ;  /* 0x00000010423d7819 */ /* 0x000fe200000006ff */
[----:B------:R-:W-:Y:S01]  /*a660*/  FFMA R9, R41, R46, R9 ;  /* 0x0000002e29097223 */ /* 0x000fe20000000009 */
[C---:B------:R-:W-:Y:S01]  /*a670*/  FMUL R10, R38.reuse, R10 ;  /* 0x0000000a260a7220 */ /* 0x040fe20000400000 */
[----:B------:R-:W-:Y:S01]  /*a680*/  F2FP.BF16.F32.PACK_AB R105, R7, R6 ;  /* 0x000000060769723e */ /* 0x000fe200000010ff */
[C---:B------:R-:W-:Y:S01]  /*a690*/  FMUL R11, R38.reuse, R11 ;  /* 0x0000000b260b7220 */ /* 0x040fe20000400000 */
[----:B------:R-:W-:Y:S01]  /*a6a0*/  FMUL R0, R38, R12 ;  /* 0x0000000c26007220 */ /* 0x000fe20000400000 */
[----:B------:R-:W-:Y:S01]  /*a6b0*/  F2FP.BF16.F32.PACK_AB R106, R9, R8 ;  /* 0x00000008096a723e */ /* 0x000fe200000010ff */
[C---:B------:R-:W-:Y:S01]  /*a6c0*/  FFMA R10, R41.reuse, R47, R10 ;  /* 0x0000002f290a7223 */ /* 0x040fe2000000000a */
[C---:B------:R-:W-:Y:S01]  /*a6d0*/  FFMA R11, R41.reuse, R48, R11 ;  /* 0x00000030290b7223 */ /* 0x040fe2000000000b */
[----:B------:R-:W-:Y:S01]  /*a6e0*/  LOP3.LUT R62, R66, 0xffff0000, RZ, 0xc0, !PT ;  /* 0xffff0000423e7812 */ /* 0x000fe200078ec0ff */
[----:B------:R-:W-:Y:S01]  /*a6f0*/  FFMA R0, R41, R49, R0 ;  /* 0x0000003129007223 */ /* 0x000fe20000000000 */
[C---:B------:R-:W-:Y:S01]  /*a700*/  FMUL R2, R38.reuse, R13 ;  /* 0x0000000d26027220 */ /* 0x040fe20000400000 */
[----:B------:R-:W-:Y:S01]  /*a710*/  SHF.L.U32 R63, R67, 0x10, RZ ;  /* 0x00000010433f7819 */ /* 0x000fe200000006ff */
[C---:B------:R-:W-:Y:S01]  /*a720*/  FMUL R3, R38.reuse, R14 ;  /* 0x0000000e26037220 */ /* 0x040fe20000400000 */
[----:B------:R-:W-:Y:S01]  /*a730*/  F2FP.BF16.F32.PACK_AB R107, R11, R10 ;  /* 0x0000000a0b6b723e */ /* 0x000fe200000010ff */
[----:B------:R-:W-:Y:S01]  /*a740*/  FFMA R2, R41, R51, R2 ;  /* 0x0000003329027223 */ /* 0x000fe20000000002 */
[C---:B------:R-:W-:Y:S01]  /*a750*/  FMUL R15, R38.reuse, R15 ;  /* 0x0000000f260f7220 */ /* 0x040fe20000400000 */
[C---:B------:R-:W-:Y:S01]  /*a760*/  FMUL R12, R38.reuse, R16 ;  /* 0x00000010260c7220 */ /* 0x040fe20000400000 */
[----:B------:R-:W-:Y:S01]  /*a770*/  FMUL R13, R38, R17 ;  /* 0x00000011260d7220 */ /* 0x000fe20000400000 */
[----:B------:R1:W-:Y:S01]  /*a780*/  STS.128 [R84+0x6000], R104 ;  /* 0x0060006854007388 */ /* 0x0003e20000000c00 */
[----:B------:R-:W-:Y:S01]  /*a790*/  LOP3.LUT R64, R67, 0xffff0000, RZ, 0xc0, !PT ;  /* 0xffff000043407812 */ /* 0x000fe200078ec0ff */
[C---:B------:R-:W-:Y:S01]  /*a7a0*/  FFMA R3, R41.reuse, R50, R3 ;  /* 0x0000003229037223 */ /* 0x040fe20000000003 */
[----:B------:R-:W-:Y:S01]  /*a7b0*/  SHF.L.U32 R65, R72, 0x10, RZ ;  /* 0x0000001048417819 */ /* 0x000fe200000006ff */
[C---:B------:R-:W-:Y:S01]  /*a7c0*/  FFMA R15, R41.reuse, R52, R15 ;  /* 0x00000034290f7223 */ /* 0x040fe2000000000f */
[----:B------:R-:W-:Y:S01]  /*a7d0*/  F2FP.BF16.F32.PACK_AB R108, R2, R0 ;  /* 0x00000000026c723e */ /* 0x000fe200000010ff */
[C---:B------:R-:W-:Y:S01]  /*a7e0*/  FFMA R12, R41.reuse, R53, R12 ;  /* 0x00000035290c7223 */ /* 0x040fe2000000000c */
[C---:B------:R-:W-:Y:S01]  /*a7f0*/  FFMA R13, R41.reuse, R54, R13 ;  /* 0x00000036290d7223 */ /* 0x040fe2000000000d */
[C---:B------:R-:W-:Y:S01]  /*a800*/  FMUL R14, R38.reuse, R18 ;  /* 0x00000012260e7220 */ /* 0x040fe20000400000 */
[C---:B------:R-:W-:Y:S01]  /*a810*/  FMUL R19, R38.reuse, R19 ;  /* 0x0000001326137220 */ /* 0x040fe20000400000 */
[C---:B------:R-:W-:Y:S01]  /*a820*/  FMUL R16, R38.reuse, R20 ;  /* 0x0000001426107220 */ /* 0x040fe20000400000 */
[C---:B------:R-:W-:Y:S01]  /*a830*/  FMUL R17, R38.reuse, R21 ;  /* 0x0000001526117220 */ /* 0x040fe20000400000 */
[C---:B------:R-:W-:Y:S01]  /*a840*/  FFMA R14, R41.reuse, R55, R14 ;  /* 0x00000037290e7223 */ /* 0x040fe2000000000e */
        /* <DEDUP_REMOVED lines=9> */
[----:B------:R-:W-:Y:S01]  /*a8e0*/  FFMA R23, R41, R60, R23 ;  /* 0x0000003c29177223 */ /* 0x000fe20000000017 */
[C---:B------:R-:W-:Y:S01]  /*a8f0*/  FMUL R27, R38.reuse, R27 ;  /* 0x0000001b261b7220 */ /* 0x040fe20000400000 */
[----:B------:R-:W-:Y:S01]  /*a900*/  F2FP.BF16.F32.PACK_AB R109, R15, R3 ;  /* 0x000000030f6d723e */ /* 0x000fe200000010ff */
[----:B------:R-:W-:Y:S01]  /*a910*/  FFMA R20, R41, R61, R20 ;  /* 0x0000003d29147223 */ /* 0x000fe20000000014 */
[----:B------:R-:W-:Y:S01]  /*a920*/  F2FP.BF16.F32.PACK_AB R110, R13, R12 ;  /* 0x0000000c0d6e723e */ /* 0x000fe200000010ff */
[----:B------:R-:W-:Y:S01]  /*a930*/  FMUL R24, R38, R28 ;  /* 0x0000001c26187220 */ /* 0x000fe20000400000 */
[----:B------:R-:W-:Y:S01]  /*a940*/  F2FP.BF16.F32.PACK_AB R111, R19, R14 ;  /* 0x0000000e136f723e */ /* 0x000fe200000010ff */
[----:B------:R-:W-:Y:S01]  /*a950*/  FFMA R21, R41, R62, R21 ;  /* 0x0000003e29157223 */ /* 0x000fe20000000015 */
[----:B------:R-:W-:Y:S01]  /*a960*/  LOP3.LUT R66, R72, 0xffff0000, RZ, 0xc0, !PT ;  /* 0xffff000048427812 */ /* 0x000fe200078ec0ff */
[C---:B------:R-:W-:Y:S01]  /*a970*/  FMUL R25, R38.reuse, R29 ;  /* 0x0000001d26197220 */ /* 0x040fe20000400000 */
[----:B------:R-:W-:Y:S01]  /*a980*/  SHF.L.U32 R67, R73, 0x10, RZ ;  /* 0x0000001049437819 */ /* 0x000fe200000006ff */
[----:B------:R1:W-:Y:S01]  /*a990*/  STS.128 [R96+0x6010], R108 ;  /* 0x0060106c60007388 */ /* 0x0003e20000000c00 */
[----:B------:R-:W-:Y:S01]  /*a9a0*/  FFMA R22, R41, R63, R22 ;  /* 0x0000003f29167223 */ /* 0x000fe20000000016 */
[----:B------:R-:W-:Y:S01]  /*a9b0*/  LOP3.LUT R68, R73, 0xffff0000, RZ, 0xc0, !PT ;  /* 0xffff000049447812 */ /* 0x000fe200078ec0ff */
[----:B------:R-:W-:Y:S01]  /*a9c0*/  FMUL R26, R38, R30 ;  /* 0x0000001e261a7220 */ /* 0x000fe20000400000 */
[C---:B------:R-:W-:Y:S01]  /*a9d0*/  FFMA R27, R41.reuse, R64, R27 ;  /* 0x00000040291b7223 */ /* 0x040fe2000000001b */
[----:B------:R-:W-:Y:S01]  /*a9e0*/  SHF.L.U32 R69, R74, 0x10, RZ ;  /* 0x000000104a457819 */ /* 0x000fe200000006ff */
[----:B------:R-:W-:Y:S01]  /*a9f0*/  FMUL R31, R38, R31 ;  /* 0x0000001f261f7220 */ /* 0x000fe20000400000 */
[C---:B------:R-:W-:Y:S01]  /*aa00*/  FFMA R24, R41.reuse, R65, R24 ;  /* 0x0000004129187223 */ /* 0x040fe20000000018 */
[----:B------:R-:W-:Y:S01]  /*aa10*/  LOP3.LUT R70, R74, 0xffff0000, RZ, 0xc0, !PT ;  /* 0xffff00004a467812 */ /* 0x000fe200078ec0ff */
[C---:B------:R-:W-:Y:S01]  /*aa20*/  FMUL R28, R38.reuse, R32 ;  /* 0x00000020261c7220 */ /* 0x040fe20000400000 */
[----:B------:R-:W-:Y:S01]  /*aa30*/  FFMA R25, R41, R66, R25 ;  /* 0x0000004229197223 */ /* 0x000fe20000000019 */
[----:B------:R-:W-:Y:S01]  /*aa40*/  SHF.L.U32 R71, R75, 0x10, RZ ;  /* 0x000000104b477819 */ /* 0x000fe200000006ff */
[C---:B------:R-:W-:Y:S01]  /*aa50*/  FMUL R29, R38.reuse, R33 ;  /* 0x00000021261d7220 */ /* 0x040fe20000400000 */
[----:B------:R-:W-:Y:S01]  /*aa60*/  FFMA R26, R41, R67, R26 ;  /* 0x00000043291a7223 */ /* 0x000fe2000000001a */
[----:B------:R-:W-:Y:S01]  /*aa70*/  LOP3.LUT R72, R75, 0xffff0000, RZ, 0xc0, !PT ;  /* 0xffff00004b487812 */ /* 0x000fe200078ec0ff */
        /* <DEDUP_REMOVED lines=26> */
[----:B------:R-:W-:Y:S02]  /*ac20*/  UIADD3 UR40, UPT, UPT, UR51, 0x6200, URZ ;  /* 0x0000620033287890 */ /* 0x000fe4000fffe0ff */
[----:B------:R-:W-:Y:S02]  /*ac30*/  UIADD3 UR41, UPT, UPT, UR53, 0x60, URZ ;  /* 0x0000006035297890 */ /* 0x000fe4000fffe0ff */
[----:B--2---:R-:W-:Y:S04]  /*ac40*/  UIADD3 UR4, UP0, UPT, UR6, 0x780, URZ ;  /* 0x0000078006047890 */ /* 0x004fe8000ff1e0ff */
[----:B------:R-:W-:Y:S09]  /*ac50*/  UIADD3.X UR5, UPT, UPT, URZ, UR7, URZ, UP0, !UPT ;  /* 0x00000007ff057290 */ /* 0x000ff200087fe4ff */
[----:B------:R2:W-:Y:S01]  /*ac60*/  UTMASTG.5D [UR40], [UR4] ;  /* 0x00000028040073b5 */ /* 0x0005e20008020000 */
[----:B------:R0:W-:Y:S01]  /*ac70*/  UTMACMDFLUSH ;  /* 0x00000000000079b7 */ /* 0x0001e20000000000 */
[----:B--2---:R-:W-:Y:S04]  /*ac80*/  DEPBAR.LE SB0, 0x1 ;  /* 0x000080400000791a */ /* 0x004fe80000000000 */
.L_x_139:
[----:B------:R-:W-:Y:S05]  /*ac90*/  BSYNC.RECONVERGENT B0 ;  /* 0x0000000000007941 */ /* 0x000fea0003800200 */
.L_x_138:
[----:B------:R-:W-:Y:S01]  /*aca0*/  BAR.SYNC.DEFER_BLOCKING 0x1, 0x80 ;  /* 0x0042000000007b1d */ /* 0x000fe20000010000 */
[----:B------:R-:W-:Y:S01]  /*acb0*/  UISETP.NE.AND UP0, UPT, UR55, -0x4, UPT ;  /* 0xfffffffc3700788c */ /* 0x000fe2000bf05270 */
[----:B------:R-:W-:Y:S08]  /*acc0*/  IADD3 R0, PT, PT, R36, 0x1, RZ ;  /* 0x0000000124007810 */ /* 0x000ff00007ffe0ff */
[----:B------:R-:W-:Y:S05]  /*acd0*/  BRA.U !UP0, `(.L_x_140) ;  /* 0x0000000108247547 */ /* 0x000fea000b800000 */
[----:B------:R-:W-:Y:S01]  /*ace0*/  ISETP.NE.AND P0, PT, R99, RZ, PT ;  /* 0x000000ff6300720c */ /* 0x000fe20003f05270 */
[----:B------:R-:W-:Y:S01]  /*acf0*/  IMAD.U32 R2, RZ, RZ, UR52 ;  /* 0x00000034ff027e24 */ /* 0x000fe2000f8e00ff */
[----:B------:R-:W-:Y:S04]  /*ad00*/  UIADD3 UR4, UPT, UPT, UR52, 0x1, URZ ;  /* 0x0000000134047890 */ /* 0x000fe8000fffe0ff */
[----:B------:R-:W-:Y:S04]  /*ad10*/  UISETP.NE.AND UP0, UPT, UR4, 0x4, UPT ;  /* 0x000000040400788c */ /* 0x000fe8000bf05270 */
[----:B------:R-:W-:Y:S03]  /*ad20*/  USEL UR52, UR4, URZ, UP0 ;  /* 0x000000ff04347287 */ /* 0x000fe60008000000 */
[----:B------:R-:W-:Y:S05]  /*ad30*/  @P0 LEA R2, R2, UR51, 0x3 ;  /* 0x0000003302020c11 */ /* 0x000fea000f8e18ff */
[----:B------:R-:W-:Y:S05]  /*ad40*/  @P0 VIADD R3, R2, 0xa0 ;  /* 0x000000a002030836 */ /* 0x000fea0000000000 */
[----:B------:R-:W-:Y:S04]  /*ad50*/  @P0 PRMT R3, R102, 0x654, R3 ;  /* 0x0000065466030816 */ /* 0x000fe80000000003 */
[----:B------:R2:W-:Y:S03]  /*ad60*/  @P0 SYNCS.ARRIVE.TRANS64.RED.A1T0 RZ, [R3+URZ], RZ ;  /* 0x000000ff03ff09a7 */ /* 0x0005e600081004ff */
.L_x_140:
[----:B------:R-:W-:Y:S01]  /*ad70*/  R2UR UR6, R95 ;  /* 0x000000005f0672ca */ /* 0x000fe200000e0000 */
[----:B------:R-:W-:Y:S01]  /*ad80*/  UIADD3 UR55, UPT, UPT, UR55, 0x4, URZ ;  /* 0x0000000437377890 */ /* 0x000fe2000fffe0ff */
[----:B------:R-:W-:Y:S02]  /*ad90*/  R2UR UR5, R91 ;  /* 0x000000005b0572ca */ /* 0x000fe400000e0000 */
[----:B------:R-:W-:Y:S02]  /*ada0*/  R2UR UR4, R92 ;  /* 0x000000005c0472ca */ /* 0x000fe400000e0000 */
[----:B------:R-:W-:Y:S02]  /*adb0*/  R2UR UR50, R98 ;  /* 0x00000000623272ca */ /* 0x000fe400000e0000 */
[C---:B------:R-:W-:Y:S02]  /*adc0*/  ISETP.NE.AND P0, PT, R0.reuse, 0x2, PT ;  /* 0x000000020000780c */ /* 0x040fe40003f05270 */
[----:B------:R-:W-:Y:S02]  /*add0*/  LOP3.LUT R81, R81, 0x1, RZ, 0x3c, !PT ;  /* 0x0000000151517812 */ /* 0x000fe400078e3cff */
[----:B--2---:R-:W-:Y:S01]  /*ade0*/  SEL R3, RZ, 0x1, P0 ;  /* 0x00000001ff037807 */ /* 0x004fe20000000000 */
[----:B------:R-:W-:Y:S01]  /*adf0*/  UISETP.NE.AND UP0, UPT, UR6, URZ, UPT ;  /* 0x000000ff0600728c */ /* 0x000fe2000bf05270 */
[----:B------:R-:W-:Y:S01]  /*ae00*/  SEL R36, R0, RZ, P0 ;  /* 0x000000ff00247207 */ /* 0x000fe20000000000 */
[----:B------:R-:W-:Y:S01]  /*ae10*/  UIADD3 UR21, UPT, UPT, UR36, UR5, URZ ;  /* 0x0000000524157290 */ /* 0x000fe2000fffe0ff */
[----:B------:R-:W-:Y:S01]  /*ae20*/  LOP3.LUT R82, R82, R3, RZ, 0x3c, !PT ;  /* 0x0000000352527212 */ /* 0x000fe200078e3cff */
[----:B------:R-:W-:Y:S05]  /*ae30*/  UIADD3 UR28, UPT, UPT, UR37, UR4, URZ ;  /* 0x00000004251c7290 */ /* 0x000fea000fffe0ff */
[----:B------:R-:W-:Y:S07]  /*ae40*/  BRA.U UP0, `(.L_x_141) ;  /* 0xffffffb900847547 */ /* 0x000fee000b83ffff */
[----:B------:R-:W-:-:S13]  /*ae50*/  R2UR UR4, R93 ;  /* 0x000000005d0472ca */ /* 0x000fda00000e0000 */
[----:B------:R-:W-:-:S09]  /*ae60*/  UISETP.NE.AND UP0, UPT, UR4, URZ, UPT ;  /* 0x000000ff0400728c */ /* 0x000fd2000bf05270 */
[----:B------:R-:W-:Y:S05]  /*ae70*/  BRA.U !UP0, `(.L_x_142) ;  /* 0x0000000108487547 */ /* 0x000fea000b800000 */
[----:B------:R-:W2:Y:S02]  /*ae80*/  LDCU.64 UR4, c[0x0][0x990] ;  /* 0x00013200ff0477ac */ /* 0x000ea40008000a00 */
[----:B--2---:R-:W-:-:S04]  /*ae90*/  UISETP.NE.U32.AND UP0, UPT, UR4, URZ, UPT ;  /* 0x000000ff0400728c */ /* 0x004fc8000bf05070 */
[----:B------:R-:W-:-:S09]  /*aea0*/  UISETP.NE.AND.EX UP0, UPT, UR5, URZ, UPT, UP0 ;  /* 0x000000ff0500728c */ /* 0x000fd2000bf05300 */
[----:B------:R-:W-:Y:S05]  /*aeb0*/  BRA.U UP0, `(.L_x_143) ;  /* 0x00000001000c7547 */ /* 0x000fea000b800000 */
[----:B------:R-:W-:-:S13]  /*aec0*/  FSETP.NEU.AND P0, PT, R41, RZ, PT ;  /* 0x000000ff2900720b */ /* 0x000fda0003f0d000 */
[----:B------:R-:W-:Y:S05]  /*aed0*/  @!P0 EXIT ;  /* 0x000000000000894d */ /* 0x000fea0003800000 */
[----:B------:R-:W-:Y:S05]  /*aee0*/  BRA `(.L_x_142) ;  /* 0x00000000002c7947 */ /* 0x000fea0003800000 */
.L_x_143:
[----:B------:R-:W-:Y:S01]  /*aef0*/  ISETP.NE.AND P0, PT, R97, RZ, PT ;  /* 0x000000ff6100720c */ /* 0x000fe20003f05270 */
[----:B------:R-:W-:-:S12]  /*af00*/  BSSY.RECONVERGENT B0, `(.L_x_142) ;  /* 0x0000009000007945 */ /* 0x000fd80003800200 */
[----:B------:R-:W-:Y:S05]  /*af10*/  @P0 BRA `(.L_x_144) ;  /* 0x0000000000140947 */ /* 0x000fea0003800000 */
[----:B------:R-:W2:Y:S02]  /*af20*/  LDCU.64 UR4, c[0x0][0x988] ;  /* 0x00013100ff0477ac */ /* 0x000ea40008000a00 */
[----:B--2---:R-:W-:-:S04]  /*af30*/  ISETP.NE.U32.AND P0, PT, RZ, UR4, PT ;  /* 0x00000004ff007c0c */ /* 0x004fc8000bf05070 */
[----:B------:R-:W-:-:S13]  /*af40*/  ISETP.NE.AND.EX P0, PT, RZ, UR5, PT, P0 ;  /* 0x00000005ff007c0c */ /* 0x000fda000bf05300 */
[----:B------:R-:W-:Y:S05]  /*af50*/  @!P0 EXIT ;  /* 0x000000000000894d */ /* 0x000fea0003800000 */
[----:B------:R-:W-:Y:S05]  /*af60*/  BRA `(.L_x_145) ;  /* 0x0000000000087947 */ /* 0x000fea0003800000 */
.L_x_144:
[----:B------:R-:W-:-:S13]  /*af70*/  FSETP.NEU.AND P0, PT, R41, RZ, PT ;  /* 0x000000ff2900720b */ /* 0x000fda0003f0d000 */
[----:B------:R-:W-:Y:S05]  /*af80*/  @!P0 EXIT ;  /* 0x000000000000894d */ /* 0x000fea0003800000 */
.L_x_145:
[----:B------:R-:W-:Y:S05]  /*af90*/  BSYNC.RECONVERGENT B0 ;  /* 0x0000000000007941 */ /* 0x000fea0003800200 */
.L_x_142:
[----:B------:R-:W2:Y:S01]  /*afa0*/  S2UR UR5, SR_CgaCtaId ;  /* 0x00000000000579c3 */ /* 0x000ea20000008800 */
[----:B------:R-:W-:Y:S01]  /*afb0*/  ULEA UR4, UR52, UR51, 0x3 ;  /* 0x0000003334047291 */ /* 0x000fe2000f8e18ff */
[----:B------:R-:W-:-:S04]  /*afc0*/  DEPBAR.LE SB0, 0x0 ;  /* 0x000080000000791a */ /* 0x000fc80000000000 */
[----:B------:R-:W-:-:S04]  /*afd0*/  UIADD3 UR4, UPT, UPT, UR4, 0xa0, URZ ;  /* 0x000000a004047890 */ /* 0x000fc8000fffe0ff */
[----:B--2---:R-:W-:-:S09]  /*afe0*/  UPRMT UR4, UR5, 0x654, UR4 ;  /* 0x0000065405047896 */ /* 0x004fd20008000004 */
[----:B------:R-:W-:Y:S01]  /*aff0*/  SYNCS.ARRIVE.TRANS64.RED.A1T0 RZ, [UR4], RZ ;  /* 0x000000ffffff79a7 */ /* 0x000fe20008100404 */
[----:B------:R-:W-:Y:S05]  /*b000*/  EXIT ;  /* 0x000000000000794d */ /* 0x000fea0003800000 */
.L_x_24:
[----:B------:R-:W-:Y:S07]  /*b010*/  MOV R0, UR11 ;  /* 0x0000000b00007c02 */ /* 0x000fee0008000f00 */
.L_x_146:
[----:B-1----:R1:W2:Y:S02]  /*b020*/  SYNCS.PHASECHK.TRANS64.TRYWAIT P0, [R0+URZ+0x40], R5 ;  /* 0x00004005000075a7 */ /* 0x0022a400080011ff */
[----:B--2---:R-:W-:Y:S05]  /*b030*/  @!P0 NANOSLEEP.SYNCS 0x989680 ;  /* 0x009896800000895d */ /* 0x004fea0003900000 */
[----:B------:R-:W2:Y:S02]  /*b040*/  @!P0 SYNCS.PHASECHK.TRANS64 P0, [R0+URZ+0x40], R5 ;  /* 0x00004005000085a7 */ /* 0x000ea400080010ff */
[----:B--2---:R-:W-:Y:S05]  /*b050*/  @!P0 BRA `(.L_x_146) ;  /* 0xfffffffc00f08947 */ /* 0x004fea000383ffff */
[----:B------:R-:W-:Y:S05]  /*b060*/  BRA `(.L_x_23) ;  /* 0xffffff7000407947 */ /* 0x000fea000383ffff */
.L_x_31:
[----:B------:R-:W-:Y:S07]  /*b070*/  MOV R0, UR11 ;  /* 0x0000000b00007c02 */ /* 0x000fee0008000f00 */
.L_x_147:
[----:B-1----:R1:W2:Y:S02]  /*b080*/  SYNCS.PHASECHK.TRANS64.TRYWAIT P0, [R0+URZ+0x40], R5 ;  /* 0x00004005000075a7 */ /* 0x0022a400080011ff */
[----:B--2---:R-:W-:Y:S05]  /*b090*/  @!P0 NANOSLEEP.SYNCS 0x989680 ;  /* 0x009896800000895d */ /* 0x004fea0003900000 */
[----:B------:R-:W2:Y:S02]  /*b0a0*/  @!P0 SYNCS.PHASECHK.TRANS64 P0, [R0+URZ+0x40], R5 ;  /* 0x00004005000085a7 */ /* 0x000ea400080010ff */
[----:B--2---:R-:W-:Y:S05]  /*b0b0*/  @!P0 BRA `(.L_x_147) ;  /* 0xfffffffc00f08947 */ /* 0x004fea000383ffff */
[----:B------:R-:W-:Y:S05]  /*b0c0*/  BRA `(.L_x_30) ;  /* 0xffffff7400c47947 */ /* 0x000fea000383ffff */
.L_x_36:
[----:B-1----:R-:W-:-:S07]  /*b0d0*/  MOV R0, UR33 ;  /* 0x0000002100007c02 */ /* 0x002fce0008000f00 */
.L_x_148:
[----:B-1----:R1:W2:Y:S02]  /*b0e0*/  SYNCS.PHASECHK.TRANS64.TRYWAIT P0, [R0+URZ+0xd0], R3 ;  /* 0x0000d003000075a7 */ /* 0x0022a400080011ff */
[----:B--2---:R-:W-:Y:S05]  /*b0f0*/  @!P0 NANOSLEEP.SYNCS 0x989680 ;  /* 0x009896800000895d */ /* 0x004fea0003900000 */
[----:B------:R-:W2:Y:S02]  /*b100*/  @!P0 SYNCS.PHASECHK.TRANS64 P0, [R0+URZ+0xd0], R3 ;  /* 0x0000d003000085a7 */ /* 0x000ea400080010ff */
[----:B--2---:R-:W-:Y:S05]  /*b110*/  @!P0 BRA `(.L_x_148) ;  /* 0xfffffffc00f08947 */ /* 0x004fea000383ffff */
[----:B------:R-:W-:Y:S05]  /*b120*/  BRA `(.L_x_149) ;  /* 0xffffff7800c47947 */ /* 0x000fea000383ffff */
.L_x_40:
[----:B------:R-:W-:-:S07]  /*b130*/  MOV R0, UR4 ;  /* 0x0000000400007c02 */ /* 0x000fce0008000f00 */
.L_x_150:
[----:B-1----:R1:W2:Y:S02]  /*b140*/  SYNCS.PHASECHK.TRANS64.TRYWAIT P0, [R0+URZ], R3 ;  /* 0x00000003000075a7 */ /* 0x0022a400080011ff */
[----:B--2---:R-:W-:Y:S05]  /*b150*/  @!P0 NANOSLEEP.SYNCS 0x989680 ;  /* 0x009896800000895d */ /* 0x004fea0003900000 */
[----:B------:R-:W2:Y:S02]  /*b160*/  @!P0 SYNCS.PHASECHK.TRANS64 P0, [R0+URZ], R3 ;  /* 0x00000003000085a7 */ /* 0x000ea400080010ff */
[----:B--2---:R-:W-:Y:S05]  /*b170*/  @!P0 BRA `(.L_x_150) ;  /* 0xfffffffc00f08947 */ /* 0x004fea000383ffff */
[----:B------:R-:W-:Y:S05]  /*b180*/  BRA `(.L_x_151) ;  /* 0xffffff8000587947 */ /* 0x000fea000383ffff */
.L_x_41:
[----:B------:R-:W-:-:S07]  /*b190*/  MOV R0, UR5 ;  /* 0x0000000500007c02 */ /* 0x000fce0008000f00 */
.L_x_152:
[----:B-1----:R1:W2:Y:S02]  /*b1a0*/  SYNCS.PHASECHK.TRANS64.TRYWAIT P0, [R0+URZ], R3 ;  /* 0x00000003000075a7 */ /* 0x0022a400080011ff */
[----:B--2---:R-:W-:Y:S05]  /*b1b0*/  @!P0 NANOSLEEP.SYNCS 0x989680 ;  /* 0x009896800000895d */ /* 0x004fea0003900000 */
[----:B------:R-:W2:Y:S02]  /*b1c0*/  @!P0 SYNCS.PHASECHK.TRANS64 P0, [R0+URZ], R3 ;  /* 0x00000003000085a7 */ /* 0x000ea400080010ff */
[----:B--2---:R-:W-:Y:S05]  /*b1d0*/  @!P0 BRA `(.L_x_152) ;  /* 0xfffffffc00f08947 */ /* 0x004fea000383ffff */
[----:B------:R-:W-:Y:S05]  /*b1e0*/  BRA `(.L_x_153) ;  /* 0xffffff8000687947 */ /* 0x000fea000383ffff */
.L_x_42:
[----:B------:R-:W-:-:S07]  /*b1f0*/  MOV R0, UR5 ;  /* 0x0000000500007c02 */ /* 0x000fce0008000f00 */
.L_x_154:
[----:B-1----:R1:W2:Y:S02]  /*b200*/  SYNCS.PHASECHK.TRANS64.TRYWAIT P0, [R0+URZ], R3 ;  /* 0x00000003000075a7 */ /* 0x0022a400080011ff */
[----:B--2---:R-:W-:Y:S05]  /*b210*/  @!P0 NANOSLEEP.SYNCS 0x989680 ;  /* 0x009896800000895d */ /* 0x004fea0003900000 */
[----:B------:R-:W2:Y:S02]  /*b220*/  @!P0 SYNCS.PHASECHK.TRANS64 P0, [R0+URZ], R3 ;  /* 0x00000003000085a7 */ /* 0x000ea400080010ff */
[----:B--2---:R-:W-:Y:S05]  /*b230*/  @!P0 BRA `(.L_x_154) ;  /* 0xfffffffc00f08947 */ /* 0x004fea000383ffff */
[----:B------:R-:W-:Y:S05]  /*b240*/  BRA `(.L_x_155) ;  /* 0xffffff8000787947 */ /* 0x000fea000383ffff */
.L_x_43:
[----:B------:R-:W-:-:S07]  /*b250*/  MOV R0, UR5 ;  /* 0x0000000500007c02 */ /* 0x000fce0008000f00 */
.L_x_156:
[----:B-1----:R1:W2:Y:S02]  /*b260*/  SYNCS.PHASECHK.TRANS64.TRYWAIT P0, [R0+URZ], R3 ;  /* 0x00000003000075a7 */ /* 0x0022a400080011ff */
[----:B--2---:R-:W-:Y:S05]  /*b270*/  @!P0 NANOSLEEP.SYNCS 0x989680 ;  /* 0x009896800000895d */ /* 0x004fea0003900000 */
[----:B------:R-:W2:Y:S02]  /*b280*/  @!P0 SYNCS.PHASECHK.TRANS64 P0, [R0+URZ], R3 ;  /* 0x00000003000085a7 */ /* 0x000ea400080010ff */
[----:B--2---:R-:W-:Y:S05]  /*b290*/  @!P0 BRA `(.L_x_156) ;  /* 0xfffffffc00f08947 */ /* 0x004fea000383ffff */
[----:B------:R-:W-:Y:S05]  /*b2a0*/  BRA `(.L_x_157) ;  /* 0xffffff8000887947 */ /* 0x000fea000383ffff */
.L_x_44:
[----:B------:R-:W-:-:S07]  /*b2b0*/  MOV R0, UR5 ;  /* 0x0000000500007c02 */ /* 0x000fce0008000f00 */
.L_x_158:
[----:B-1----:R1:W2:Y:S02]  /*b2c0*/  SYNCS.PHASECHK.TRANS64.TRYWAIT P0, [R0+URZ], R3 ;  /* 0x00000003000075a7 */ /* 0x0022a400080011ff */
[----:B--2---:R-:W-:Y:S05]  /*b2d0*/  @!P0 NANOSLEEP.SYNCS 0x989680 ;  /* 0x009896800000895d */ /* 0x004fea0003900000 */
[----:B------:R-:W2:Y:S02]  /*b2e0*/  @!P0 SYNCS.PHASECHK.TRANS64 P0, [R0+URZ], R3 ;  /* 0x00000003000085a7 */ /* 0x000ea400080010ff */
[----:B--2---:R-:W-:Y:S05]  /*b2f0*/  @!P0 BRA `(.L_x_158) ;  /* 0xfffffffc00f08947 */ /* 0x004fea000383ffff */
[----:B------:R-:W-:Y:S05]  /*b300*/  BRA `(.L_x_159) ;  /* 0xffffff8000987947 */ /* 0x000fea000383ffff */
.L_x_45:
[----:B------:R-:W-:-:S07]  /*b310*/  MOV R0, UR5 ;  /* 0x0000000500007c02 */ /* 0x000fce0008000f00 */
.L_x_160:
[----:B-1----:R1:W2:Y:S02]  /*b320*/  SYNCS.PHASECHK.TRANS64.TRYWAIT P0, [R0+URZ], R3 ;  /* 0x00000003000075a7 */ /* 0x0022a400080011ff */
[----:B--2---:R-:W-:Y:S05]  /*b330*/  @!P0 NANOSLEEP.SYNCS 0x989680 ;  /* 0x009896800000895d */ /* 0x004fea0003900000 */
[----:B------:R-:W2:Y:S02]  /*b340*/  @!P0 SYNCS.PHASECHK.TRANS64 P0, [R0+URZ], R3 ;  /* 0x00000003000085a7 */ /* 0x000ea400080010ff */
[----:B--2---:R-:W-:Y:S05]  /*b350*/  @!P0 BRA `(.L_x_160) ;  /* 0xfffffffc00f08947 */ /* 0x004fea000383ffff */
[----:B------:R-:W-:Y:S05]  /*b360*/  BRA `(.L_x_161) ;  /* 0xffffff8000a87947 */ /* 0x000fea000383ffff */
.L_x_46:
[----:B------:R-:W-:-:S07]  /*b370*/  MOV R0, UR5 ;  /* 0x0000000500007c02 */ /* 0x000fce0008000f00 */
.L_x_162:
[----:B-1----:R1:W2:Y:S02]  /*b380*/  SYNCS.PHASECHK.TRANS64.TRYWAIT P0, [R0+URZ], R3 ;  /* 0x00000003000075a7 */ /* 0x0022a400080011ff */
[----:B--2---:R-:W-:Y:S05]  /*b390*/  @!P0 NANOSLEEP.SYNCS 0x989680 ;  /* 0x009896800000895d */ /* 0x004fea0003900000 */
[----:B------:R-:W2:Y:S02]  /*b3a0*/  @!P0 SYNCS.PHASECHK.TRANS64 P0, [R0+URZ], R3 ;  /* 0x00000003000085a7 */ /* 0x000ea400080010ff */
[----:B--2---:R-:W-:Y:S05]  /*b3b0*/  @!P0 BRA `(.L_x_162) ;  /* 0xfffffffc00f08947 */ /* 0x004fea000383ffff */
[----:B------:R-:W-:Y:S05]  /*b3c0*/  BRA `(.L_x_163) ;  /* 0xffffff8000b87947 */ /* 0x000fea000383ffff */
.L_x_49:
[----:B------:R-:W-:-:S07]  /*b3d0*/  MOV R4, UR4 ;  /* 0x0000000400047c02 */ /* 0x000fce0008000f00 */
.L_x_164:
[----:B--2---:R2:W3:Y:S02]  /*b3e0*/  SYNCS.PHASECHK.TRANS64.TRYWAIT P1, [R4+URZ+0xd8], R7 ;  /* 0x0000d807040075a7 */ /* 0x0044e400080211ff */
[----:B---3--:R-:W-:Y:S05]  /*b3f0*/  @!P1 NANOSLEEP.SYNCS 0x989680 ;  /* 0x009896800000995d */ /* 0x008fea0003900000 */
[----:B------:R-:W3:Y:S02]  /*b400*/  @!P1 SYNCS.PHASECHK.TRANS64 P1, [R4+URZ+0xd8], R7 ;  /* 0x0000d807040095a7 */ /* 0x000ee400080210ff */
[----:B---3--:R-:W-:Y:S05]  /*b410*/  @!P1 BRA `(.L_x_164) ;  /* 0xfffffffc00f09947 */ /* 0x008fea000383ffff */
[----:B------:R-:W-:Y:S05]  /*b420*/  BRA `(.L_x_165) ;  /* 0xffffff8400287947 */ /* 0x000fea000383ffff */
.L_x_50:
[----:B--2---:R-:W-:-:S07]  /*b430*/  MOV R4, UR4 ;  /* 0x0000000400047c02 */ /* 0x004fce0008000f00 */
.L_x_166:
[----:B--2---:R2:W3:Y:S02]  /*b440*/  SYNCS.PHASECHK.TRANS64.TRYWAIT P1, [R4+URZ+0xd0], R5 ;  /* 0x0000d005040075a7 */ /* 0x0044e400080211ff */
[----:B---3--:R-:W-:Y:S05]  /*b450*/  @!P1 NANOSLEEP.SYNCS 0x989680 ;  /* 0x009896800000995d */ /* 0x008fea0003900000 */
[----:B------:R-:W3:Y:S02]  /*b460*/  @!P1 SYNCS.PHASECHK.TRANS64 P1, [R4+URZ+0xd0], R5 ;  /* 0x0000d005040095a7 */ /* 0x000ee400080210ff */
[----:B---3--:R-:W-:Y:S05]  /*b470*/  @!P1 BRA `(.L_x_166) ;  /* 0xfffffffc00f09947 */ /* 0x008fea000383ffff */
[----:B------:R-:W-:Y:S05]  /*b480*/  BRA `(.L_x_167) ;  /* 0xffffff8400307947 */ /* 0x000fea000383ffff */
.L_x_60:
[----:B--2---:R-:W-:-:S04]  /*b490*/  MOV R5, UR5 ;  /* 0x0000000500057c02 */ /* 0x004fc80008000f00 */
[----:B------:R2:W3:Y:S03]  /*b4a0*/  SYNCS.PHASECHK.TRANS64.TRYWAIT P0, [R5+URZ+0x8], R6 ;  /* 0x00000806050075a7 */ /* 0x0004e600080011ff */
[----:B---3--:R-:W-:Y:S05]  /*b4b0*/  @!P0 NANOSLEEP.SYNCS 0x989680 ;  /* 0x009896800000895d */ /* 0x008fea0003900000 */
[----:B------:R-:W3:Y:S02]  /*b4c0*/  @!P0 SYNCS.PHASECHK.TRANS64 P0, [R5+URZ+0x8], R6 ;  /* 0x00000806050085a7 */ /* 0x000ee400080010ff */
[----:B---3--:R-:W-:Y:S05]  /*b4d0*/  @!P0 BRA `(.L_x_60) ;  /* 0xfffffffc00ec8947 */ /* 0x008fea000383ffff */
[----:B------:R-:W-:Y:S05]  /*b4e0*/  BRA `(.L_x_59) ;  /* 0xffffff8400fc7947 */ /* 0x000fea000383ffff */
.L_x_62:
[----:B------:R-:W-:Y:S01]  /*b4f0*/  BSSY B0, `(.L_x_168) ;  /* 0x0000006000007945 */ /* 0x000fe20003800000 */
[----:B------:R-:W-:-:S07]  /*b500*/  MOV R15, 0xffffffff ;  /* 0xffffffff000f7802 */ /* 0x000fce0000000f00 */
[----:B-12--5:R-:W-:Y:S05]  /*b510*/  WARPSYNC.COLLECTIVE R15, `(.L_x_169) ;  /* 0x000000000f0c7348 */ /* 0x026fea0003c00000 */
[----:B------:R-:W-:Y:S02]  /*b520*/  ELECT P6, UR79, PT ;  /* 0x00000000004f782f */ /* 0x000fe400038c0000 */
[----:B------:R-:W-:Y:S01]  /*b530*/  MOV R14, UR79 ;  /* 0x0000004f000e7c02 */ /* 0x000fe20008000f00 */
[----:B-12--5:R-:W-:Y:S10]  /*b540*/  ENDCOLLECTIVE ;  /* 0x000000000000791b */ /* 0x026ff40003800000 */
.L_x_169:
[----:B------:R-:W-:Y:S05]  /*b550*/  BSYNC B0 ;  /* 0x0000000000007941 */ /* 0x000fea0003800000 */
.L_x_168:
[----:B------:R-:W-:Y:S01]  /*b560*/  PLOP3.LUT P0, PT, P6, PT, PT, 0x80, 0x8 ;  /* 0x000000000008781c */ /* 0x000fe2000370f070 */
[----:B------:R-:W-:-:S12]  /*b570*/  BRA `(.L_x_170) ;  /* 0xffffff8800287947 */ /* 0x000fd8000383ffff */
.L_x_64:
[----:B--2---:R-:W-:-:S04]  /*b580*/  MOV R3, UR5 ;  /* 0x0000000500037c02 */ /* 0x004fc80008000f00 */
[----:B------:R2:W3:Y:S03]  /*b590*/  SYNCS.PHASECHK.TRANS64.TRYWAIT P0, [R3+URZ+0x8], R4 ;  /* 0x00000804030075a7 */ /* 0x0004e600080011ff */
[----:B---3--:R-:W-:Y:S05]  /*b5a0*/  @!P0 NANOSLEEP.SYNCS 0x989680 ;  /* 0x009896800000895d */ /* 0x008fea0003900000 */
[----:B------:R-:W3:Y:S02]  /*b5b0*/  @!P0 SYNCS.PHASECHK.TRANS64 P0, [R3+URZ+0x8], R4 ;  /* 0x00000804030085a7 */ /* 0x000ee400080010ff */
[----:B---3--:R-:W-:Y:S05]  /*b5c0*/  @!P0 BRA `(.L_x_64) ;  /* 0xfffffffc00ec8947 */ /* 0x008fea000383ffff */
[----:B------:R-:W-:Y:S05]  /*b5d0*/  BRA `(.L_x_63) ;  /* 0xffffff88002c7947 */ /* 0x000fea000383ffff */
.L_x_65:
[----:B------:R-:W-:-:S07]  /*b5e0*/  MOV R4, UR21 ;  /* 0x0000001500047c02 */ /* 0x000fce0008000f00 */
.L_x_171:
[----:B-1----:R1:W2:Y:S02]  /*b5f0*/  SYNCS.PHASECHK.TRANS64.TRYWAIT P0, [R4+URZ+0xd0], R5 ;  /* 0x0000d005040075a7 */ /* 0x0022a400080011ff */
[----:B--2---:R-:W-:Y:S05]  /*b600*/  @!P0 NANOSLEEP.SYNCS 0x989680 ;  /* 0x009896800000895d */ /* 0x004fea0003900000 */
[----:B------:R-:W2:Y:S02]  /*b610*/  @!P0 SYNCS.PHASECHK.TRANS64 P0, [R4+URZ+0xd0], R5 ;  /* 0x0000d005040085a7 */ /* 0x000ea400080010ff */
[----:B--2---:R-:W-:Y:S05]  /*b620*/  @!P0 BRA `(.L_x_171) ;  /* 0xfffffffc00f08947 */ /* 0x004fea000383ffff */
[----:B------:R-:W-:Y:S05]  /*b630*/  BRA `(.L_x_172) ;  /* 0xffffff8c001c7947 */ /* 0x000fea000383ffff */
.L_x_67:
[----:B------:R-:W-:-:S07]  /*b640*/  MOV R4, UR26 ;  /* 0x0000001a00047c02 */ /* 0x000fce0008000f00 */
.L_x_173:
[----:B-1----:R1:W2:Y:S02]  /*b650*/  SYNCS.PHASECHK.TRANS64.TRYWAIT P0, [R4+URZ+0xf0], R5 ;  /* 0x0000f005040075a7 */ /* 0x0022a400080011ff */
[----:B--2---:R-:W-:Y:S05]  /*b660*/  @!P0 NANOSLEEP.SYNCS 0x989680 ;  /* 0x009896800000895d */ /* 0x004fea0003900000 */
[----:B------:R-:W2:Y:S02]  /*b670*/  @!P0 SYNCS.PHASECHK.TRANS64 P0, [R4+URZ+0xf0], R5 ;  /* 0x0000f005040085a7 */ /* 0x000ea400080010ff */
[----:B--2---:R-:W-:Y:S05]  /*b680*/  @!P0 BRA `(.L_x_173) ;  /* 0xfffffffc00f08947 */ /* 0x004fea000383ffff */
[----:B------:R-:W-:Y:S05]  /*b690*/  BRA `(.L_x_66) ;  /* 0xffffff8c003c7947 */ /* 0x000fea000383ffff */
.L_x_71:
[----:B-1----:R-:W-:Y:S07]  /*b6a0*/  MOV R4, UR17 ;  /* 0x0000001100047c02 */ /* 0x002fee0008000f00 */
.L_x_174:
[----:B-1----:R1:W2:Y:S02]  /*b6b0*/  SYNCS.PHASECHK.TRANS64.TRYWAIT P0, [R4+URZ], R7 ;  /* 0x00000007040075a7 */ /* 0x0022a400080011ff */
[----:B--2---:R-:W-:Y:S05]  /*b6c0*/  @!P0 NANOSLEEP.SYNCS 0x989680 ;  /* 0x009896800000895d */ /* 0x004fea0003900000 */
[----:B------:R-:W2:Y:S02]  /*b6d0*/  @!P0 SYNCS.PHASECHK.TRANS64 P0, [R4+URZ], R7 ;  /* 0x00000007040085a7 */ /* 0x000ea400080010ff */
[----:B--2---:R-:W-:Y:S05]  /*b6e0*/  @!P0 BRA `(.L_x_174) ;  /* 0xfffffffc00f08947 */ /* 0x004fea000383ffff */
[----:B------:R-:W-:Y:S05]  /*b6f0*/  BRA `(.L_x_70) ;  /* 0xffffff8c00747947 */ /* 0x000fea000383ffff */
.L_x_75:
[----:B--2---:R-:W-:-:S07]  /*b700*/  MOV R0, UR4 ;  /* 0x0000000400007c02 */ /* 0x004fce0008000f00 */
.L_x_175:
[----:B-1----:R1:W2:Y:S02]  /*b710*/  SYNCS.PHASECHK.TRANS64.TRYWAIT P0, [R0+URZ], R5 ;  /* 0x00000005000075a7 */ /* 0x0022a400080011ff */
[----:B--2---:R-:W-:Y:S05]  /*b720*/  @!P0 NANOSLEEP.SYNCS 0x989680 ;  /* 0x009896800000895d */ /* 0x004fea0003900000 */
[----:B------:R-:W2:Y:S02]  /*b730*/  @!P0 SYNCS.PHASECHK.TRANS64 P0, [R0+URZ], R5 ;  /* 0x00000005000085a7 */ /* 0x000ea400080010ff */
[----:B--2---:R-:W-:Y:S05]  /*b740*/  @!P0 BRA `(.L_x_175) ;  /* 0xfffffffc00f08947 */ /* 0x004fea000383ffff */
[----:B------:R-:W-:Y:S05]  /*b750*/  BRA `(.L_x_176) ;  /* 0xffffff9000707947 */ /* 0x000fea000383ffff */
.L_x_78:
[----:B------:R-:W-:-:S07]  /*b760*/  MOV R0, UR21 ;  /* 0x0000001500007c02 */ /* 0x000fce0008000f00 */
.L_x_177:
[----:B-1----:R1:W2:Y:S02]  /*b770*/  SYNCS.PHASECHK.TRANS64.TRYWAIT P1, [R0+URZ+0x100], R5 ;  /* 0x00010005000075a7 */ /* 0x0022a400080211ff */
[----:B--2---:R-:W-:Y:S05]  /*b780*/  @!P1 NANOSLEEP.SYNCS 0x989680 ;  /* 0x009896800000995d */ /* 0x004fea0003900000 */
[----:B------:R-:W2:Y:S02]  /*b790*/  @!P1 SYNCS.PHASECHK.TRANS64 P1, [R0+URZ+0x100], R5 ;  /* 0x00010005000095a7 */ /* 0x000ea400080210ff */
[----:B--2---:R-:W-:Y:S05]  /*b7a0*/  @!P1 BRA `(.L_x_177) ;  /* 0xfffffffc00f09947 */ /* 0x004fea000383ffff */
[----:B------:R-:W-:Y:S05]  /*b7b0*/  BRA `(.L_x_178) ;  /* 0xffffff9000bc7947 */ /* 0x000fea000383ffff */
.L_x_83:
[----:B------:R-:W-:Y:S07]  /*b7c0*/  MOV R0, UR20 ;  /* 0x0000001400007c02 */ /* 0x000fee0008000f00 */
.L_x_179:
[----:B-1----:R1:W2:Y:S02]  /*b7d0*/  SYNCS.PHASECHK.TRANS64.TRYWAIT P0, [R0+URZ+0xd0], R3 ;  /* 0x0000d003000075a7 */ /* 0x0022a400080011ff */
[----:B--2---:R-:W-:Y:S05]  /*b7e0*/  @!P0 NANOSLEEP.SYNCS 0x989680 ;  /* 0x009896800000895d */ /* 0x004fea0003900000 */
[----:B------:R-:W2:Y:S02]  /*b7f0*/  @!P0 SYNCS.PHASECHK.TRANS64 P0, [R0+URZ+0xd0], R3 ;  /* 0x0000d003000085a7 */ /* 0x000ea400080010ff */
[----:B--2---:R-:W-:Y:S05]  /*b800*/  @!P0 BRA `(.L_x_179) ;  /* 0xfffffffc00f08947 */ /* 0x004fea000383ffff */
[----:B------:R-:W-:Y:S05]  /*b810*/  BRA `(.L_x_180) ;  /* 0xffffff9800a07947 */ /* 0x000fea000383ffff */
.L_x_86:
[----:B------:R-:W-:Y:S07]  /*b820*/  MOV R3, UR20 ;  /* 0x0000001400037c02 */ /* 0x000fee0008000f00 */
.L_x_181:
[----:B-1----:R1:W2:Y:S02]  /*b830*/  SYNCS.PHASECHK.TRANS64.TRYWAIT P1, [R3+URZ+0xc8], R12 ;  /* 0x0000c80c030075a7 */ /* 0x0022a400080211ff */
[----:B--2---:R-:W-:Y:S05]  /*b840*/  @!P1 NANOSLEEP.SYNCS 0x989680 ;  /* 0x009896800000995d */ /* 0x004fea0003900000 */
[----:B------:R-:W2:Y:S02]  /*b850*/  @!P1 SYNCS.PHASECHK.TRANS64 P1, [R3+URZ+0xc8], R12 ;  /* 0x0000c80c030095a7 */ /* 0x000ea400080210ff */
[----:B--2---:R-:W-:Y:S05]  /*b860*/  @!P1 BRA `(.L_x_181) ;  /* 0xfffffffc00f09947 */ /* 0x004fea000383ffff */
[----:B------:R-:W-:Y:S05]  /*b870*/  BRA `(.L_x_85) ;  /* 0xffffff9c00fc7947 */ /* 0x000fea000383ffff */
.L_x_89:
[----:B------:R-:W-:Y:S07]  /*b880*/  MOV R0, UR20 ;  /* 0x0000001400007c02 */ /* 0x000fee0008000f00 */
.L_x_182:
[----:B-1----:R1:W2:Y:S02]  /*b890*/  SYNCS.PHASECHK.TRANS64.TRYWAIT P1, [R0+URZ+0xa0], R9 ;  /* 0x0000a009000075a7 */ /* 0x0022a400080211ff */
[----:B--2---:R-:W-:Y:S05]  /*b8a0*/  @!P1 NANOSLEEP.SYNCS 0x989680 ;  /* 0x009896800000995d */ /* 0x004fea0003900000 */
[----:B------:R-:W2:Y:S02]  /*b8b0*/  @!P1 SYNCS.PHASECHK.TRANS64 P1, [R0+URZ+0xa0], R9 ;  /* 0x0000a009000095a7 */ /* 0x000ea400080210ff */
[----:B--2---:R-:W-:Y:S05]  /*b8c0*/  @!P1 BRA `(.L_x_182) ;  /* 0xfffffffc00f09947 */ /* 0x004fea000383ffff */
[----:B------:R-:W-:Y:S05]  /*b8d0*/  BRA `(.L_x_183) ;  /* 0xffffffa4006c7947 */ /* 0x000fea000383ffff */
.L_x_90:
[----:B------:R-:W-:Y:S07]  /*b8e0*/  MOV R0, UR20 ;  /* 0x0000001400007c02 */ /* 0x000fee0008000f00 */
.L_x_184:
[----:B-1----:R1:W2:Y:S02]  /*b8f0*/  SYNCS.PHASECHK.TRANS64.TRYWAIT P1, [R0+URZ+0xa8], R9 ;  /* 0x0000a809000075a7 */ /* 0x0022a400080211ff */
[----:B--2---:R-:W-:Y:S05]  /*b900*/  @!P1 NANOSLEEP.SYNCS 0x989680 ;  /* 0x009896800000995d */ /* 0x004fea0003900000 */
[----:B------:R-:W2:Y:S02]  /*b910*/  @!P1 SYNCS.PHASECHK.TRANS64 P1, [R0+URZ+0xa8], R9 ;  /* 0x0000a809000095a7 */ /* 0x000ea400080210ff */
[----:B--2---:R-:W-:Y:S05]  /*b920*/  @!P1 BRA `(.L_x_184) ;  /* 0xfffffffc00f09947 */ /* 0x004fea000383ffff */
[----:B------:R-:W-:Y:S05]  /*b930*/  BRA `(.L_x_185) ;  /* 0xffffffa400ac7947 */ /* 0x000fea000383ffff */
.L_x_91:
[----:B------:R-:W-:Y:S07]  /*b940*/  MOV R0, UR20 ;  /* 0x0000001400007c02 */ /* 0x000fee0008000f00 */
.L_x_186:
[----:B-1----:R1:W2:Y:S02]  /*b950*/  SYNCS.PHASECHK.TRANS64.TRYWAIT P1, [R0+URZ+0xb0], R9 ;  /* 0x0000b009000075a7 */ /* 0x0022a400080211ff */
[----:B--2---:R-:W-:Y:S05]  /*b960*/  @!P1 NANOSLEEP.SYNCS 0x989680 ;  /* 0x009896800000995d */ /* 0x004fea0003900000 */
[----:B------:R-:W2:Y:S02]  /*b970*/  @!P1 SYNCS.PHASECHK.TRANS64 P1, [R0+URZ+0xb0], R9 ;  /* 0x0000b009000095a7 */ /* 0x000ea400080210ff */
[----:B--2---:R-:W-:Y:S05]  /*b980*/  @!P1 BRA `(.L_x_186) ;  /* 0xfffffffc00f09947 */ /* 0x004fea000383ffff */
[----:B------:R-:W-:Y:S05]  /*b990*/  BRA `(.L_x_187) ;  /* 0xffffffa400ec7947 */ /* 0x000fea000383ffff */
.L_x_92:
[----:B------:R-:W-:Y:S07]  /*b9a0*/  MOV R0, UR20 ;  /* 0x0000001400007c02 */ /* 0x000fee0008000f00 */
.L_x_188:
[----:B-1----:R1:W2:Y:S02]  /*b9b0*/  SYNCS.PHASECHK.TRANS64.TRYWAIT P0, [R0+URZ+0xb8], R9 ;  /* 0x0000b809000075a7 */ /* 0x0022a400080011ff */
[----:B--2---:R-:W-:Y:S05]  /*b9c0*/  @!P0 NANOSLEEP.SYNCS 0x989680 ;  /* 0x009896800000895d */ /* 0x004fea0003900000 */
[----:B------:R-:W2:Y:S02]  /*b9d0*/  @!P0 SYNCS.PHASECHK.TRANS64 P0, [R0+URZ+0xb8], R9 ;  /* 0x0000b809000085a7 */ /* 0x000ea400080010ff */
[----:B--2---:R-:W-:Y:S05]  /*b9e0*/  @!P0 BRA `(.L_x_188) ;  /* 0xfffffffc00f08947 */ /* 0x004fea000383ffff */
[----:B------:R-:W-:Y:S05]  /*b9f0*/  BRA `(.L_x_189) ;  /* 0xffffffa800347947 */ /* 0x000fea000383ffff */
.L_x_94:
[----:B------:R-:W-:-:S07]  /*ba00*/  MOV R0, UR20 ;  /* 0x0000001400007c02 */ /* 0x000fce0008000f00 */
.L_x_190:
[----:B--2---:R2:W3:Y:S02]  /*ba10*/  SYNCS.PHASECHK.TRANS64.TRYWAIT P0, [R0+URZ+0xa0], R3 ;  /* 0x0000a003000075a7 */ /* 0x0044e400080011ff */
[----:B---3--:R-:W-:Y:S05]  /*ba20*/  @!P0 NANOSLEEP.SYNCS 0x989680 ;  /* 0x009896800000895d */ /* 0x008fea0003900000 */
[----:B------:R-:W3:Y:S02]  /*ba30*/  @!P0 SYNCS.PHASECHK.TRANS64 P0, [R0+URZ+0xa0], R3 ;  /* 0x0000a003000085a7 */ /* 0x000ee400080010ff */
[----:B---3--:R-:W-:Y:S05]  /*ba40*/  @!P0 BRA `(.L_x_190) ;  /* 0xfffffffc00f08947 */ /* 0x008fea000383ffff */
[----:B------:R-:W-:Y:S05]  /*ba50*/  BRA `(.L_x_191) ;  /* 0xffffffa800947947 */ /* 0x000fea000383ffff */
.L_x_95:
[----:B--2---:R-:W-:-:S07]  /*ba60*/  MOV R0, UR20 ;  /* 0x0000001400007c02 */ /* 0x004fce0008000f00 */
.L_x_192:
[----:B--2---:R2:W3:Y:S02]  /*ba70*/  SYNCS.PHASECHK.TRANS64.TRYWAIT P0, [R0+URZ+0xa8], R3 ;  /* 0x0000a803000075a7 */ /* 0x0044e400080011ff */
[----:B---3--:R-:W-:Y:S05]  /*ba80*/  @!P0 NANOSLEEP.SYNCS 0x989680 ;  /* 0x009896800000895d */ /* 0x008fea0003900000 */
[----:B------:R-:W3:Y:S02]  /*ba90*/  @!P0 SYNCS.PHASECHK.TRANS64 P0, [R0+URZ+0xa8], R3 ;  /* 0x0000a803000085a7 */ /* 0x000ee400080010ff */
[----:B---3--:R-:W-:Y:S05]  /*baa0*/  @!P0 BRA `(.L_x_192) ;  /* 0xfffffffc00f08947 */ /* 0x008fea000383ffff */
[----:B------:R-:W-:Y:S05]  /*bab0*/  BRA `(.L_x_193) ;  /* 0xffffffa800847947 */ /* 0x000fea000383ffff */
.L_x_96:
[----:B--2---:R-:W-:-:S07]  /*bac0*/  MOV R0, UR20 ;  /* 0x0000001400007c02 */ /* 0x004fce0008000f00 */
.L_x_194:
[----:B--2---:R2:W3:Y:S02]  /*bad0*/  SYNCS.PHASECHK.TRANS64.TRYWAIT P0, [R0+URZ+0xb0], R3 ;  /* 0x0000b003000075a7 */ /* 0x0044e400080011ff */
[----:B---3--:R-:W-:Y:S05]  /*bae0*/  @!P0 NANOSLEEP.SYNCS 0x989680 ;  /* 0x009896800000895d */ /* 0x008fea0003900000 */
[----:B------:R-:W3:Y:S02]  /*baf0*/  @!P0 SYNCS.PHASECHK.TRANS64 P0, [R0+URZ+0xb0], R3 ;  /* 0x0000b003000085a7 */ /* 0x000ee400080010ff */
[----:B---3--:R-:W-:Y:S05]  /*bb00*/  @!P0 BRA `(.L_x_194) ;  /* 0xfffffffc00f08947 */ /* 0x008fea000383ffff */
[----:B------:R-:W-:Y:S05]  /*bb10*/  BRA `(.L_x_195) ;  /* 0xffffffa800747947 */ /* 0x000fea000383ffff */
.L_x_98:
[----:B------:R-:W-:Y:S07]  /*bb20*/  MOV R0, UR51 ;  /* 0x0000003300007c02 */ /* 0x000fee0008000f00 */
.L_x_196:
[----:B-1----:R1:W2:Y:S02]  /*bb30*/  SYNCS.PHASECHK.TRANS64.TRYWAIT P0, [R0+URZ+0xd0], R3 ;  /* 0x0000d003000075a7 */ /* 0x0022a400080011ff */
[----:B--2---:R-:W-:Y:S05]  /*bb40*/  @!P0 NANOSLEEP.SYNCS 0x989680 ;  /* 0x009896800000895d */ /* 0x004fea0003900000 */
[----:B------:R-:W2:Y:S02]  /*bb50*/  @!P0 SYNCS.PHASECHK.TRANS64 P0, [R0+URZ+0xd0], R3 ;  /* 0x0000d003000085a7 */ /* 0x000ea400080010ff */
[----:B--2---:R-:W-:Y:S05]  /*bb60*/  @!P0 BRA `(.L_x_196) ;  /* 0xfffffffc00f08947 */ /* 0x004fea000383ffff */
[----:B------:R-:W-:Y:S05]  /*bb70*/  BRA `(.L_x_197) ;  /* 0xffffffac00447947 */ /* 0x000fea000383ffff */
.L_x_109:
[----:B-1----:R-:W-:Y:S04]  /*bb80*/  MOV R0, UR51 ;  /* 0x0000003300007c02 */ /* 0x002fe80008000f00 */
[----:B------:R1:W3:Y:S03]  /*bb90*/  SYNCS.PHASECHK.TRANS64.TRYWAIT P1, [R0+URZ+0x80], R5 ;  /* 0x00008005000075a7 */ /* 0x0002e600080211ff */
[----:B---3--:R-:W-:Y:S05]  /*bba0*/  @!P1 NANOSLEEP.SYNCS 0x989680 ;  /* 0x009896800000995d */ /* 0x008fea0003900000 */
[----:B------:R-:W3:Y:S02]  /*bbb0*/  @!P1 SYNCS.PHASECHK.TRANS64 P1, [R0+URZ+0x80], R5 ;  /* 0x00008005000095a7 */ /* 0x000ee400080210ff */
[----:B---3--:R-:W-:Y:S05]  /*bbc0*/  @!P1 BRA `(.L_x_109) ;  /* 0xfffffffc00ec9947 */ /* 0x008fea000383ffff */
[----:B------:R-:W-:Y:S05]  /*bbd0*/  BRA `(.L_x_108) ;  /* 0xffffffc0003c7947 */ /* 0x000fea000383ffff */
.L_x_111:
[----:B-1----:R1:W4:Y:S02]  /*bbe0*/  SYNCS.PHASECHK.TRANS64.TRYWAIT P0, [R100+URZ+0xe0], R3 ;  /* 0x0000e003640075a7 */ /* 0x00232400080011ff */
[----:B----4-:R-:W-:Y:S05]  /*bbf0*/  @!P0 NANOSLEEP.SYNCS 0x989680 ;  /* 0x009896800000895d */ /* 0x010fea0003900000 */
[----:B------:R-:W4:Y:S02]  /*bc00*/  @!P0 SYNCS.PHASECHK.TRANS64 P0, [R100+URZ+0xe0], R3 ;  /* 0x0000e003640085a7 */ /* 0x000f2400080010ff */
[----:B----4-:R-:W-:Y:S05]  /*bc10*/  @!P0 BRA `(.L_x_111) ;  /* 0xfffffffc00f08947 */ /* 0x010fea000383ffff */
[----:B------:R-:W-:Y:S05]  /*bc20*/  BRA `(.L_x_110) ;  /* 0xffffffc000647947 */ /* 0x000fea000383ffff */
.L_x_120:
[----:B--2---:R2:W4:Y:S02]  /*bc30*/  SYNCS.PHASECHK.TRANS64.TRYWAIT P0, [R3+URZ+0x80], R0 ;  /* 0x00008000030075a7 */ /* 0x00452400080011ff */
[----:B----4-:R-:W-:Y:S05]  /*bc40*/  @!P0 NANOSLEEP.SYNCS 0x989680 ;  /* 0x009896800000895d */ /* 0x010fea0003900000 */
[----:B------:R-:W4:Y:S02]  /*bc50*/  @!P0 SYNCS.PHASECHK.TRANS64 P0, [R3+URZ+0x80], R0 ;  /* 0x00008000030085a7 */ /* 0x000f2400080010ff */
[----:B----4-:R-:W-:Y:S05]  /*bc60*/  @!P0 BRA `(.L_x_120) ;  /* 0xfffffffc00f08947 */ /* 0x010fea000383ffff */
[----:B------:R-:W-:Y:S05]  /*bc70*/  BRA `(.L_x_119) ;  /* 0xffffffcc00407947 */ /* 0x000fea000383ffff */
.L_x_128:
[----:B-1----:R1:W4:Y:S02]  /*bc80*/  SYNCS.PHASECHK.TRANS64.TRYWAIT P0, [R62+URZ+0x80], R5 ;  /* 0x000080053e0075a7 */ /* 0x00232400080011ff */
[----:B----4-:R-:W-:Y:S05]  /*bc90*/  @!P0 NANOSLEEP.SYNCS 0x989680 ;  /* 0x009896800000895d */ /* 0x010fea0003900000 */
[----:B------:R-:W4:Y:S02]  /*bca0*/  @!P0 SYNCS.PHASECHK.TRANS64 P0, [R62+URZ+0x80], R5 ;  /* 0x000080053e0085a7 */ /* 0x000f2400080010ff */
[----:B----4-:R-:W-:Y:S05]  /*bcb0*/  @!P0 BRA `(.L_x_128) ;  /* 0xfffffffc00f08947 */ /* 0x010fea000383ffff */
[----:B------:R-:W-:Y:S05]  /*bcc0*/  BRA `(.L_x_127) ;  /* 0xffffffd8003c7947 */ /* 0x000fea000383ffff */
.L_x_136:
[----:B-1----:R1:W4:Y:S02]  /*bcd0*/  SYNCS.PHASECHK.TRANS64.TRYWAIT P0, [R62+URZ+0x80], R5 ;  /* 0x000080053e0075a7 */ /* 0x00232400080011ff */
[----:B----4-:R-:W-:Y:S05]  /*bce0*/  @!P0 NANOSLEEP.SYNCS 0x989680 ;  /* 0x009896800000895d */ /* 0x010fea0003900000 */
[----:B------:R-:W4:Y:S02]  /*bcf0*/  @!P0 SYNCS.PHASECHK.TRANS64 P0, [R62+URZ+0x80], R5 ;  /* 0x000080053e0085a7 */ /* 0x000f2400080010ff */
[----:B----4-:R-:W-:Y:S05]  /*bd00*/  @!P0 BRA `(.L_x_136) ;  /* 0xfffffffc00f08947 */ /* 0x010fea000383ffff */
[----:B------:R-:W-:Y:S05]  /*bd10*/  BRA `(.L_x_135) ;  /* 0xffffffe400347947 */ /* 0x000fea000383ffff */
        .weak           $__internal_0_$__cuda_sm10x_tcgen05_guardrail_trap_col_being_dealloced_not_returned_by_alloc
        .type           $__internal_0_$__cuda_sm10x_tcgen05_guardrail_trap_col_being_dealloced_not_returned_by_alloc,@function
        .size           $__internal_0_$__cuda_sm10x_tcgen05_guardrail_trap_col_being_dealloced_not_returned_by_alloc,($__internal_1_$__cuda_sm10x_tcgen05_guardrail_trap_phase_invalid_during_alloc - $__internal_0_$__cuda_sm10x_tcgen05_guardrail_trap_col_being_dealloced_not_returned_by_alloc)
$__internal_0_$__cuda_sm10x_tcgen05_guardrail_trap_col_being_dealloced_not_returned_by_alloc:
[----:B------:R-:W-:Y:S05]  /*bd20*/  BPT.TRAP 0x1 ;  /* 0x000000040000795c */ /* 0x000fea0000300000 */
[----:B------:R-:W-:-:S04]  /*bd30*/  HFMA2 R3, -RZ, RZ, 0, 0 ;  /* 0x00000000ff037431 */ /* 0x000fc800000001ff */
[----:B------:R-:W-:Y:S05]  /*bd40*/  RET.REL.NODEC R2 `(_ZN7cutlass13device_kernelINS_4conv6kernel13ConvUniversalINS1_16ConvProblemShapeILNS1_8OperatorE2ELi3EEENS1_10collective14CollectiveConvINS1_47MainloopSm100TmaUmmaWarpSpecializedImplicitGemmILS5_2ELi8ELi3ELi1ELi2EN4cute5tupleIJNSA_1CILi2EEENSC_ILi1EEESE_EEEEENSB_IJNSC_ILi256EEENSB_IJNSC_ILi128EEEEEENSB_IJNSC_ILi64EEEEEEEEENS_10bfloat16_tESN_NSA_8TiledMMAINSA_8MMA_AtomIJNSA_26SM100_MMA_F16BF16_2x1SM_SSISN_SN_fLi256ELi128ELNSA_4UMMA5MajorE1ELSS_1ELNSR_7ScaleInE0ELST_0EEEEEENSA_6LayoutINSB_IJSE_SE_SE_EEENSB_IJNSC_ILi0EEESY_SY_EEEEENSB_IJNSA_10UnderscoreES11_S11_EEEEENS7_6detail27Sm100ImplicitGemmTileTraitsINSA_18SM100_TMA_2SM_LOADENSA_14ComposedLayoutINSA_7SwizzleILi3ELi4ELi3EEENSA_18smem_ptr_flag_bitsILi16EEENSW_INSB_IJSK_NSC_ILi8EEEEEENSB_IJSE_SK_EEEEEEEvEENS15_INSA_25SM100_TMA_2SM_LOAD_IM2COLES1G_vEEEENS_8epilogue10collective18CollectiveEpilogueINS1L_23Sm100TmaWarpSpecializedILi4ELi2ELi32ELb1ELb0EEEJNSB_IJSI_SJ_SL_EEENSB_IJNSW_ISI_SE_EENSW_INSC_ILi32EEESE_EEEEESN_NSB_IJlNSB_IJSE_lllEEESY_EEESN_S1W_NS1L_6fusion15FusionCallbacksIS1P_NS1X_17LinearCombinationISN_fSN_fLNS_15FloatRoundStyleE2EEES1Q_S1U_JEEENSA_5SM1004TMEM4LOAD26SM100_TMEM_LOAD_32dp32b32xENSA_13SM90_TMA_LOADENS17_INS18_ILi2ELi4ELi3EEES1B_NSW_INSB_IJS1C_S1S_EEENSB_IJS1S_SE_EEEEEEENSA_39AutoVectorizingCopyWithAssumedAlignmentILi128EEENSA_14SM90_TMA_STOREES2C_S2E_S2E_EEEvvEEEEvNT_6ParamsE) ;  /* 0xffffff4002ac7950 */ /* 0x000fea0003c3ffff */
        .weak           $__internal_1_$__cuda_sm10x_tcgen05_guardrail_trap_phase_invalid_during_alloc
        .type           $__internal_1_$__cuda_sm10x_tcgen05_guardrail_trap_phase_invalid_during_alloc,@function
        .size           $__internal_1_$__cuda_sm10x_tcgen05_guardrail_trap_phase_invalid_during_alloc,($__internal_2_$__cuda_sm10x_tcgen05_guardrail_trap_unallocated_columns_being_dealloced - $__internal_1_$__cuda_sm10x_tcgen05_guardrail_trap_phase_invalid_during_alloc)
$__internal_1_$__cuda_sm10x_tcgen05_guardrail_trap_phase_invalid_during_alloc:
[----:B------:R-:W-:Y:S05]  /*bd50*/  BPT.TRAP 0x1 ;  /* 0x000000040000795c */ /* 0x000fea0000300000 */
[----:B------:R-:W-:-:S04]  /*bd60*/  MOV R5, 0x0 ;  /* 0x0000000000057802 */ /* 0x000fc80000000f00 */
[----:B------:R-:W-:Y:S05]  /*bd70*/  RET.REL.NODEC R4 `(_ZN7cutlass13device_kernelINS_4conv6kernel13ConvUniversalINS1_16ConvProblemShapeILNS1_8OperatorE2ELi3EEENS1_10collective14CollectiveConvINS1_47MainloopSm100TmaUmmaWarpSpecializedImplicitGemmILS5_2ELi8ELi3ELi1ELi2EN4cute5tupleIJNSA_1CILi2EEENSC_ILi1EEESE_EEEEENSB_IJNSC_ILi256EEENSB_IJNSC_ILi128EEEEEENSB_IJNSC_ILi64EEEEEEEEENS_10bfloat16_tESN_NSA_8TiledMMAINSA_8MMA_AtomIJNSA_26SM100_MMA_F16BF16_2x1SM_SSISN_SN_fLi256ELi128ELNSA_4UMMA5MajorE1ELSS_1ELNSR_7ScaleInE0ELST_0EEEEEENSA_6LayoutINSB_IJSE_SE_SE_EEENSB_IJNSC_ILi0EEESY_SY_EEEEENSB_IJNSA_10UnderscoreES11_S11_EEEEENS7_6detail27Sm100ImplicitGemmTileTraitsINSA_18SM100_TMA_2SM_LOADENSA_14ComposedLayoutINSA_7SwizzleILi3ELi4ELi3EEENSA_18smem_ptr_flag_bitsILi16EEENSW_INSB_IJSK_NSC_ILi8EEEEEENSB_IJSE_SK_EEEEEEEvEENS15_INSA_25SM100_TMA_2SM_LOAD_IM2COLES1G_vEEEENS_8epilogue10collective18CollectiveEpilogueINS1L_23Sm100TmaWarpSpecializedILi4ELi2ELi32ELb1ELb0EEEJNSB_IJSI_SJ_SL_EEENSB_IJNSW_ISI_SE_EENSW_INSC_ILi32EEESE_EEEEESN_NSB_IJlNSB_IJSE_lllEEESY_EEESN_S1W_NS1L_6fusion15FusionCallbacksIS1P_NS1X_17LinearCombinationISN_fSN_fLNS_15FloatRoundStyleE2EEES1Q_S1U_JEEENSA_5SM1004TMEM4LOAD26SM100_TMEM_LOAD_32dp32b32xENSA_13SM90_TMA_LOADENS17_INS18_ILi2ELi4ELi3EEES1B_NSW_INSB_IJS1C_S1S_EEENSB_IJS1S_SE_EEEEEEENSA_39AutoVectorizingCopyWithAssumedAlignmentILi128EEENSA_14SM90_TMA_STOREES2C_S2E_S2E_EEEvvEEEEvNT_6ParamsE) ;  /* 0xffffff4004a07950 */ /* 0x000fea0003c3ffff */
        .weak           $__internal_2_$__cuda_sm10x_tcgen05_guardrail_trap_unallocated_columns_being_dealloced
        .type           $__internal_2_$__cuda_sm10x_tcgen05_guardrail_trap_unallocated_columns_being_dealloced,@function
        .size           $__internal_2_$__cuda_sm10x_tcgen05_guardrail_trap_unallocated_columns_being_dealloced,(.L_x_199 - $__internal_2_$__cuda_sm10x_tcgen05_guardrail_trap_unallocated_columns_being_dealloced)
$__internal_2_$__cuda_sm10x_tcgen05_guardrail_trap_unallocated_columns_being_dealloced:
[----:B------:R-:W-:Y:S05]  /*bd80*/  BPT.TRAP 0x1 ;  /* 0x000000040000795c */ /* 0x000fea0000300000 */
[----:B------:R-:W-:-:S04]  /*bd90*/  HFMA2 R3, -RZ, RZ, 0, 0 ;  /* 0x00000000ff037431 */ /* 0x000fc800000001ff */
[----:B------:R-:W-:Y:S05]  /*bda0*/  RET.REL.NODEC R2 `(_ZN7cutlass13device_kernelINS_4conv6kernel13ConvUniversalINS1_16ConvProblemShapeILNS1_8OperatorE2ELi3EEENS1_10collective14CollectiveConvINS1_47MainloopSm100TmaUmmaWarpSpecializedImplicitGemmILS5_2ELi8ELi3ELi1ELi2EN4cute5tupleIJNSA_1CILi2EEENSC_ILi1EEESE_EEEEENSB_IJNSC_ILi256EEENSB_IJNSC_ILi128EEEEEENSB_IJNSC_ILi64EEEEEEEEENS_10bfloat16_tESN_NSA_8TiledMMAINSA_8MMA_AtomIJNSA_26SM100_MMA_F16BF16_2x1SM_SSISN_SN_fLi256ELi128ELNSA_4UMMA5MajorE1ELSS_1ELNSR_7ScaleInE0ELST_0EEEEEENSA_6LayoutINSB_IJSE_SE_SE_EEENSB_IJNSC_ILi0EEESY_SY_EEEEENSB_IJNSA_10UnderscoreES11_S11_EEEEENS7_6detail27Sm100ImplicitGemmTileTraitsINSA_18SM100_TMA_2SM_LOADENSA_14ComposedLayoutINSA_7SwizzleILi3ELi4ELi3EEENSA_18smem_ptr_flag_bitsILi16EEENSW_INSB_IJSK_NSC_ILi8EEEEEENSB_IJSE_SK_EEEEEEEvEENS15_INSA_25SM100_TMA_2SM_LOAD_IM2COLES1G_vEEEENS_8epilogue10collective18CollectiveEpilogueINS1L_23Sm100TmaWarpSpecializedILi4ELi2ELi32ELb1ELb0EEEJNSB_IJSI_SJ_SL_EEENSB_IJNSW_ISI_SE_EENSW_INSC_ILi32EEESE_EEEEESN_NSB_IJlNSB_IJSE_lllEEESY_EEESN_S1W_NS1L_6fusion15FusionCallbacksIS1P_NS1X_17LinearCombinationISN_fSN_fLNS_15FloatRoundStyleE2EEES1Q_S1U_JEEENSA_5SM1004TMEM4LOAD26SM100_TMEM_LOAD_32dp32b32xENSA_13SM90_TMA_LOADENS17_INS18_ILi2ELi4ELi3EEES1B_NSW_INSB_IJS1C_S1S_EEENSB_IJS1S_SE_EEEEEEENSA_39AutoVectorizingCopyWithAssumedAlignmentILi128EEENSA_14SM90_TMA_STOREES2C_S2E_S2E_EEEvvEEEEvNT_6ParamsE) ;  /* 0xffffff4002947950 */ /* 0x000fea0003c3ffff */
.L_x_198:
[----:B------:R-:W-:-:S00]  /*bdb0*/  BRA `(.L_x_198) ;  /* 0xfffffffc00fc7947 */ /* 0x000fc0000383ffff */
[----:B------:R-:W-:-:S00]  /*bdc0*/  NOP ;  /* 0x0000000000007918 */ /* 0x000fc00000000000 */
        /* <DEDUP_REMOVED lines=11> */
.L_x_199:


//--------------------- .nv.global.init           --------------------------
	.section	.nv.global.init,"aw",@progbits
.nv.global.init:
	.type		$str$29,@object
	.size		$str$29,($str$30 - $str$29)
$str$29:
        /*0000*/ 	.byte	0x28, 0x61, 0x64, 0x64, 0x72, 0x65, 0x73, 0x73, 0x20, 0x26, 0x20, 0x6d, 0x61, 0x73, 0x6b, 0x29
        /*0010*/ 	.byte	0x20, 0x3d, 0x3d, 0x20, 0x30, 0x00
	.type		$str$30,@object
	.size		$str$30,($str$28 - $str$30)
$str$30:
        /*0016*/ 	.byte	0x2f, 0x74, 0x6d, 0x70, 0x2f, 0x63, 0x75, 0x74, 0x6c, 0x61, 0x73, 0x73, 0x5f, 0x73, 0x77, 0x65
        /*0026*/ 	.byte	0x65, 0x70, 0x5f, 0x73, 0x72, 0x63, 0x2f, 0x69, 0x6e, 0x63, 0x6c, 0x75, 0x64, 0x65, 0x2f, 0x63
        /*0036*/ 	.byte	0x75, 0x74, 0x65, 0x2f, 0x70, 0x6f, 0x69, 0x6e, 0x74, 0x65, 0x72, 0x5f, 0x66, 0x6c, 0x61, 0x67
        /*0046*/ 	.byte	0x67, 0x65, 0x64, 0x2e, 0x68, 0x70, 0x70, 0x00
	.type		$str$28,@object
	.size		$str$28,($str$27 - $str$28)
$str$28:
        /*004e*/ 	.byte	0x2f, 0x74, 0x6d, 0x70, 0x2f, 0x63, 0x75, 0x74, 0x6c, 0x61, 0x73, 0x73, 0x5f, 0x73, 0x77, 0x65
        /*005e*/ 	.byte	0x65, 0x70, 0x5f, 0x73, 0x72, 0x63, 0x2f, 0x69, 0x6e, 0x63, 0x6c, 0x75, 0x64, 0x65, 0x2f, 0x63
        /*006e*/ 	.byte	0x75, 0x74, 0x65, 0x2f, 0x61, 0x74, 0x6f, 0x6d, 0x2f, 0x63, 0x6f, 0x70, 0x79, 0x5f, 0x74, 0x72
        /*007e*/ 	.byte	0x61, 0x69, 0x74, 0x73, 0x5f, 0x73, 0x6d, 0x31, 0x30, 0x30, 0x2e, 0x68, 0x70, 0x70, 0x00
	.type		$str$27,@object
	.size		$str$27,(__unnamed_1 - $str$27)
$str$27:
        /*008d*/ 	.byte	0x28, 0x28, 0x75, 0x69, 0x6e, 0x74, 0x33, 0x32, 0x5f, 0x74, 0x28, 0x74, 0x68, 0x72, 0x65, 0x61
        /*009d*/ 	.byte	0x64, 0x49, 0x64, 0x78, 0x2e, 0x78, 0x29, 0x20, 0x2f, 0x20, 0x33, 0x32, 0x29, 0x20, 0x25, 0x20
        /*00ad*/ 	.byte	0x34, 0x29, 0x20, 0x3d, 0x3d, 0x20, 0x28, 0x28, 0x28, 0x74, 0x6d, 0x65, 0x6d, 0x5f, 0x61, 0x64
        /*00bd*/ 	.byte	0x64, 0x72, 0x20, 0x3e, 0x3e, 0x20, 0x31, 0x36, 0x29, 0x20, 0x2f, 0x20, 0x33, 0x32, 0x29, 0x20
        /*00cd*/ 	.byte	0x25, 0x20, 0x34, 0x29, 0x00
	.type		__unnamed_1,@object
	.size		__unnamed_1,(__unnamed_2 - __unnamed_1)
__unnamed_1:
        /*00d2*/ 	.byte	0x61, 0x75, 0x74, 0x6f, 0x20, 0x63, 0x75, 0x74, 0x65, 0x3a, 0x3a, 0x61, 0x73, 0x5f, 0x70, 0x6f
        /* <DEDUP_REMOVED lines=24> */
        /*0262*/ 	.byte	0x34, 0x30, 0x39, 0x36, 0x3e, 0x3e, 0x3e, 0x3e, 0x5d, 0x00
	.type		__unnamed_2,@object
	.size		__unnamed_2,(.L_2 - __unnamed_2)
__unnamed_2:
        /* <DEDUP_REMOVED lines=42> */
        /*050c*/ 	.byte	0x3e, 0x3e, 0x5d, 0x00
.L_2:


//--------------------- .nv.shared._ZN7cutlass13device_kernelINS_4conv6kernel13ConvUniversalINS1_16ConvProblemShapeILNS1_8OperatorE2ELi3EEENS1_10collective14CollectiveConvINS1_47MainloopSm100TmaUmmaWarpSpecializedImplicitGemmILS5_2ELi8ELi3ELi1ELi2EN4cute5tupleIJNSA_1CILi2EEENSC_ILi1EEESE_EEEEENSB_IJNSC_ILi256EEENSB_IJNSC_ILi128EEEEEENSB_IJNSC_ILi64EEEEEEEEENS_10bfloat16_tESN_NSA_8TiledMMAINSA_8MMA_AtomIJNSA_26SM100_MMA_F16BF16_2x1SM_SSISN_SN_fLi256ELi128ELNSA_4UMMA5MajorE1ELSS_1ELNSR_7ScaleInE0ELST_0EEEEEENSA_6LayoutINSB_IJSE_SE_SE_EEENSB_IJNSC_ILi0EEESY_SY_EEEEENSB_IJNSA_10UnderscoreES11_S11_EEEEENS7_6detail27Sm100ImplicitGemmTileTraitsINSA_18SM100_TMA_2SM_LOADENSA_14ComposedLayoutINSA_7SwizzleILi3ELi4ELi3EEENSA_18smem_ptr_flag_bitsILi16EEENSW_INSB_IJSK_NSC_ILi8EEEEEENSB_IJSE_SK_EEEEEEEvEENS15_INSA_25SM100_TMA_2SM_LOAD_IM2COLES1G_vEEEENS_8epilogue10collective18CollectiveEpilogueINS1L_23Sm100TmaWarpSpecializedILi4ELi2ELi32ELb1ELb0EEEJNSB_IJSI_SJ_SL_EEENSB_IJNSW_ISI_SE_EENSW_INSC_ILi32EEESE_EEEEESN_NSB_IJlNSB_IJSE_lllEEESY_EEESN_S1W_NS1L_6fusion15FusionCallbacksIS1P_NS1X_17LinearCombinationISN_fSN_fLNS_15FloatRoundStyleE2EEES1Q_S1U_JEEENSA_5SM1004TMEM4LOAD26SM100_TMEM_LOAD_32dp32b32xENSA_13SM90_TMA_LOADENS17_INS18_ILi2ELi4ELi3EEES1B_NSW_INSB_IJS1C_S1S_EEENSB_IJS1S_SE_EEEEEEENSA_39AutoVectorizingCopyWithAssumedAlignmentILi128EEENSA_14SM90_TMA_STOREES2C_S2E_S2E_EEEvvEEEEvNT_6ParamsE --------------------------
	.section	.nv.shared._ZN7cutlass13device_kernelINS_4conv6kernel13ConvUniversalINS1_16ConvProblemShapeILNS1_8OperatorE2ELi3EEENS1_10collective14CollectiveConvINS1_47MainloopSm100TmaUmmaWarpSpecializedImplicitGemmILS5_2ELi8ELi3ELi1ELi2EN4cute5tupleIJNSA_1CILi2EEENSC_ILi1EEESE_EEEEENSB_IJNSC_ILi256EEENSB_IJNSC_ILi128EEEEEENSB_IJNSC_ILi64EEEEEEEEENS_10bfloat16_tESN_NSA_8TiledMMAINSA_8MMA_AtomIJNSA_26SM100_MMA_F16BF16_2x1SM_SSISN_SN_fLi256ELi128ELNSA_4UMMA5MajorE1ELSS_1ELNSR_7ScaleInE0ELST_0EEEEEENSA_6LayoutINSB_IJSE_SE_SE_EEENSB_IJNSC_ILi0EEESY_SY_EEEEENSB_IJNSA_10UnderscoreES11_S11_EEEEENS7_6detail27Sm100ImplicitGemmTileTraitsINSA_18SM100_TMA_2SM_LOADENSA_14ComposedLayoutINSA_7SwizzleILi3ELi4ELi3EEENSA_18smem_ptr_flag_bitsILi16EEENSW_INSB_IJSK_NSC_ILi8EEEEEENSB_IJSE_SK_EEEEEEEvEENS15_INSA_25SM100_TMA_2SM_LOAD_IM2COLES1G_vEEEENS_8epilogue10collective18CollectiveEpilogueINS1L_23Sm100TmaWarpSpecializedILi4ELi2ELi32ELb1ELb0EEEJNSB_IJSI_SJ_SL_EEENSB_IJNSW_ISI_SE_EENSW_INSC_ILi32EEESE_EEEEESN_NSB_IJlNSB_IJSE_lllEEESY_EEESN_S1W_NS1L_6fusion15FusionCallbacksIS1P_NS1X_17LinearCombinationISN_fSN_fLNS_15FloatRoundStyleE2EEES1Q_S1U_JEEENSA_5SM1004TMEM4LOAD26SM100_TMEM_LOAD_32dp32b32xENSA_13SM90_TMA_LOADENS17_INS18_ILi2ELi4ELi3EEES1B_NSW_INSB_IJS1C_S1S_EEENSB_IJS1S_SE_EEEEEEENSA_39AutoVectorizingCopyWithAssumedAlignmentILi128EEENSA_14SM90_TMA_STOREES2C_S2E_S2E_EEEvvEEEEvNT_6ParamsE,"aw",@nobits
	.sectionflags	@""
	.align	16
	.zero		1024


//--------------------- .nv.shared.reserved.0     --------------------------
	.section	.nv.shared.reserved.0,"aw",@nobits
	.weak		__nv_reservedSMEM_offset_0_alias
	.size		__nv_reservedSMEM_offset_0_alias, 0, 64
	.other		__nv_reservedSMEM_offset_0_alias,@"STO_CUDA_RESERVED_SHARED STV_DEFAULT"
__nv_reservedSMEM_offset_0_alias:
	.zero		0
.nv.shared.reserved.0:
	.zero		64
	.weak		__nv_reservedSMEM_tcgen05_partition
	.type		__nv_reservedSMEM_tcgen05_partition,@object
	.size		__nv_reservedSMEM_tcgen05_partition,(.L_0 - __nv_reservedSMEM_tcgen05_partition)
__nv_reservedSMEM_tcgen05_partition:
	.zero		32
.L_0:


//--------------------- .nv.global                --------------------------
	.section	.nv.global,"aw",@nobits
.nv.global:
	.type		_ZN39_INTERNAL_3d5610fe_4_k_cu_f1529436_33014cute1_E,@object
	.size		_ZN39_INTERNAL_3d5610fe_4_k_cu_f1529436_33014cute1_E,(_ZN39_INTERNAL_3d5610fe_4_k_cu_f1529436_33014cuda3std3__45__cpo6cbeginE - _ZN39_INTERNAL_3d5610fe_4_k_cu_f1529436_33014cute1_E)
_ZN39_INTERNAL_3d5610fe_4_k_cu_f1529436_33014cute1_E:
	.zero		1
	.type		_ZN39_INTERNAL_3d5610fe_4_k_cu_f1529436_33014cuda3std3__45__cpo6cbeginE,@object
	.size		_ZN39_INTERNAL_3d5610fe_4_k_cu_f1529436_33014cuda3std3__45__cpo6cbeginE,(_ZN39_INTERNAL_3d5610fe_4_k_cu_f1529436_33014cuda3std3__48in_placeE - _ZN39_INTERNAL_3d5610fe_4_k_cu_f1529436_33014cuda3std3__45__cpo6cbeginE)
_ZN39_INTERNAL_3d5610fe_4_k_cu_f1529436_33014cuda3std3__45__cpo6cbeginE:
	.zero		1
	.type		_ZN39_INTERNAL_3d5610fe_4_k_cu_f1529436_33014cuda3std3__48in_placeE,@object
	.size		_ZN39_INTERNAL_3d5610fe_4_k_cu_f1529436_33014cuda3std3__48in_placeE,(_ZN39_INTERNAL_3d5610fe_4_k_cu_f1529436_33014cuda3std6ranges3__45__cpo9iter_moveE - _ZN39_INTERNAL_3d5610fe_4_k_cu_f1529436_33014cuda3std3__48in_placeE)
_ZN39_INTERNAL_3d5610fe_4_k_cu_f1529436_33014cuda3std3__48in_placeE:
	.zero		1
	.type		_ZN39_INTERNAL_3d5610fe_4_k_cu_f1529436_33014cuda3std6ranges3__45__cpo9iter_moveE,@object
	.size		_ZN39_INTERNAL_3d5610fe_4_k_cu_f1529436_33014cuda3std6ranges3__45__cpo9iter_moveE,(_ZN39_INTERNAL_3d5610fe_4_k_cu_f1529436_33014cuda3std3__45__cpo5beginE - _ZN39_INTERNAL_3d5610fe_4_k_cu_f1529436_33014cuda3std6ranges3__45__cpo9iter_moveE)
_ZN39_INTERNAL_3d5610fe_4_k_cu_f1529436_33014cuda3std6ranges3__45__cpo9iter_moveE:
	.zero		1
	.type		_ZN39_INTERNAL_3d5610fe_4_k_cu_f1529436_33014cuda3std3__45__cpo5beginE,@object
	.size		_ZN39_INTERNAL_3d5610fe_4_k_cu_f1529436_33014cuda3std3__45__cpo5beginE,(_ZN39_INTERNAL_3d5610fe_4_k_cu_f1529436_33014cuda3std3__441_GLOBAL__N__3d5610fe_4_k_cu_f1529436_33016ignoreE - _ZN39_INTERNAL_3d5610fe_4_k_cu_f1529436_33014cuda3std3__45__cpo5beginE)
_ZN39_INTERNAL_3d5610fe_4_k_cu_f1529436_33014cuda3std3__45__cpo5beginE:
	.zero		1
	.type		_ZN39_INTERNAL_3d5610fe_4_k_cu_f1529436_33014cuda3std3__441_GLOBAL__N__3d5610fe_4_k_cu_f1529436_33016ignoreE,@object
	.size		_ZN39_INTERNAL_3d5610fe_4_k_cu_f1529436_33014cuda3std3__441_GLOBAL__N__3d5610fe_4_k_cu_f1529436_33016ignoreE,(_ZN39_INTERNAL_3d5610fe_4_k_cu_f1529436_33014cute7productE - _ZN39_INTERNAL_3d5610fe_4_k_cu_f1529436_33014cuda3std3__441_GLOBAL__N__3d5610fe_4_k_cu_f1529436_33016ignoreE)
_ZN39_INTERNAL_3d5610fe_4_k_cu_f1529436_33014cuda3std3__441_GLOBAL__N__3d5610fe_4_k_cu_f1529436_33016ignoreE:
	.zero		1
	.type		_ZN39_INTERNAL_3d5610fe_4_k_cu_f1529436_33014cute7productE,@object
	.size		_ZN39_INTERNAL_3d5610fe_4_k_cu_f1529436_33014cute7productE,(_ZN39_INTERNAL_3d5610fe_4_k_cu_f1529436_33014cuda3std3__45__cpo3endE - _ZN39_INTERNAL_3d5610fe_4_k_cu_f1529436_33014cute7productE)
_ZN39_INTERNAL_3d5610fe_4_k_cu_f1529436_33014cute7productE:
	.zero		1
	.type		_ZN39_INTERNAL_3d5610fe_4_k_cu_f1529436_33014cuda3std3__45__cpo3endE,@object
	.size		_ZN39_INTERNAL_3d5610fe_4_k_cu_f1529436_33014cuda3std3__45__cpo3endE,(_ZN39_INTERNAL_3d5610fe_4_k_cu_f1529436_33014cuda3std3__419piecewise_constructE - _ZN39_INTERNAL_3d5610fe_4_k_cu_f1529436_33014cuda3std3__45__cpo3endE)
_ZN39_INTERNAL_3d5610fe_4_k_cu_f1529436_33014cuda3std3__45__cpo3endE:
	.zero		1
	.type		_ZN39_INTERNAL_3d5610fe_4_k_cu_f1529436_33014cuda3std3__419piecewise_constructE,@object
	.size		_ZN39_INTERNAL_3d5610fe_4_k_cu_f1529436_33014cuda3std3__419piecewise_constructE,(_ZN39_INTERNAL_3d5610fe_4_k_cu_f1529436_33014cuda3std3__45__cpo4cendE - _ZN39_INTERNAL_3d5610fe_4_k_cu_f1529436_33014cuda3std3__419piecewise_constructE)
_ZN39_INTERNAL_3d5610fe_4_k_cu_f1529436_33014cuda3std3__419piecewise_constructE:
	.zero		1
	.type		_ZN39_INTERNAL_3d5610fe_4_k_cu_f1529436_33014cuda3std3__45__cpo4cendE,@object
	.size		_ZN39_INTERNAL_3d5610fe_4_k_cu_f1529436_33014cuda3std3__45__cpo4cendE,(_ZN39_INTERNAL_3d5610fe_4_k_cu_f1529436_33014cuda3std6ranges3__45__cpo4swapE - _ZN39_INTERNAL_3d5610fe_4_k_cu_f1529436_33014cuda3std3__45__cpo4cendE)
_ZN39_INTERNAL_3d5610fe_4_k_cu_f1529436_33014cuda3std3__45__cpo4cendE:
	.zero		1
	.type		_ZN39_INTERNAL_3d5610fe_4_k_cu_f1529436_33014cuda3std6ranges3__45__cpo4swapE,@object
	.size		_ZN39_INTERNAL_3d5610fe_4_k_cu_f1529436_33014cuda3std6ranges3__45__cpo4swapE,(.L_10 - _ZN39_INTERNAL_3d5610fe_4_k_cu_f1529436_33014cuda3std6ranges3__45__cpo4swapE)
_ZN39_INTERNAL_3d5610fe_4_k_cu_f1529436_33014cuda3std6ranges3__45__cpo4swapE:
	.zero		1
.L_10:


//--------------------- .nv.constant0._ZN7cutlass13device_kernelINS_4conv6kernel13ConvUniversalINS1_16ConvProblemShapeILNS1_8OperatorE2ELi3EEENS1_10collective14CollectiveConvINS1_47MainloopSm100TmaUmmaWarpSpecializedImplicitGemmILS5_2ELi8ELi3ELi1ELi2EN4cute5tupleIJNSA_1CILi2EEENSC_ILi1EEESE_EEEEENSB_IJNSC_ILi256EEENSB_IJNSC_ILi128EEEEEENSB_IJNSC_ILi64EEEEEEEEENS_10bfloat16_tESN_NSA_8TiledMMAINSA_8MMA_AtomIJNSA_26SM100_MMA_F16BF16_2x1SM_SSISN_SN_fLi256ELi128ELNSA_4UMMA5MajorE1ELSS_1ELNSR_7ScaleInE0ELST_0EEEEEENSA_6LayoutINSB_IJSE_SE_SE_EEENSB_IJNSC_ILi0EEESY_SY_EEEEENSB_IJNSA_10UnderscoreES11_S11_EEEEENS7_6detail27Sm100ImplicitGemmTileTraitsINSA_18SM100_TMA_2SM_LOADENSA_14ComposedLayoutINSA_7SwizzleILi3ELi4ELi3EEENSA_18smem_ptr_flag_bitsILi16EEENSW_INSB_IJSK_NSC_ILi8EEEEEENSB_IJSE_SK_EEEEEEEvEENS15_INSA_25SM100_TMA_2SM_LOAD_IM2COLES1G_vEEEENS_8epilogue10collective18CollectiveEpilogueINS1L_23Sm100TmaWarpSpecializedILi4ELi2ELi32ELb1ELb0EEEJNSB_IJSI_SJ_SL_EEENSB_IJNSW_ISI_SE_EENSW_INSC_ILi32EEESE_EEEEESN_NSB_IJlNSB_IJSE_lllEEESY_EEESN_S1W_NS1L_6fusion15FusionCallbacksIS1P_NS1X_17LinearCombinationISN_fSN_fLNS_15FloatRoundStyleE2EEES1Q_S1U_JEEENSA_5SM1004TMEM4LOAD26SM100_TMEM_LOAD_32dp32b32xENSA_13SM90_TMA_LOADENS17_INS18_ILi2ELi4ELi3EEES1B_NSW_INSB_IJS1C_S1S_EEENSB_IJS1S_SE_EEEEEEENSA_39AutoVectorizingCopyWithAssumedAlignmentILi128EEENSA_14SM90_TMA_STOREES2C_S2E_S2E_EEEvvEEEEvNT_6ParamsE --------------------------
	.section	.nv.constant0._ZN7cutlass13device_kernelINS_4conv6kernel13ConvUniversalINS1_16ConvProblemShapeILNS1_8OperatorE2ELi3EEENS1_10collective14CollectiveConvINS1_47MainloopSm100TmaUmmaWarpSpecializedImplicitGemmILS5_2ELi8ELi3ELi1ELi2EN4cute5tupleIJNSA_1CILi2EEENSC_ILi1EEESE_EEEEENSB_IJNSC_ILi256EEENSB_IJNSC_ILi128EEEEEENSB_IJNSC_ILi64EEEEEEEEENS_10bfloat16_tESN_NSA_8TiledMMAINSA_8MMA_AtomIJNSA_26SM100_MMA_F16BF16_2x1SM_SSISN_SN_fLi256ELi128ELNSA_4UMMA5MajorE1ELSS_1ELNSR_7ScaleInE0ELST_0EEEEEENSA_6LayoutINSB_IJSE_SE_SE_EEENSB_IJNSC_ILi0EEESY_SY_EEEEENSB_IJNSA_10UnderscoreES11_S11_EEEEENS7_6detail27Sm100ImplicitGemmTileTraitsINSA_18SM100_TMA_2SM_LOADENSA_14ComposedLayoutINSA_7SwizzleILi3ELi4ELi3EEENSA_18smem_ptr_flag_bitsILi16EEENSW_INSB_IJSK_NSC_ILi8EEEEEENSB_IJSE_SK_EEEEEEEvEENS15_INSA_25SM100_TMA_2SM_LOAD_IM2COLES1G_vEEEENS_8epilogue10collective18CollectiveEpilogueINS1L_23Sm100TmaWarpSpecializedILi4ELi2ELi32ELb1ELb0EEEJNSB_IJSI_SJ_SL_EEENSB_IJNSW_ISI_SE_EENSW_INSC_ILi32EEESE_EEEEESN_NSB_IJlNSB_IJSE_lllEEESY_EEESN_S1W_NS1L_6fusion15FusionCallbacksIS1P_NS1X_17LinearCombinationISN_fSN_fLNS_15FloatRoundStyleE2EEES1Q_S1U_JEEENSA_5SM1004TMEM4LOAD26SM100_TMEM_LOAD_32dp32b32xENSA_13SM90_TMA_LOADENS17_INS18_ILi2ELi4ELi3EEES1B_NSW_INSB_IJS1C_S1S_EEENSB_IJS1S_SE_EEEEEEENSA_39AutoVectorizingCopyWithAssumedAlignmentILi128EEENSA_14SM90_TMA_STOREES2C_S2E_S2E_EEEvvEEEEvNT_6ParamsE,"a",@progbits
	.sectionflags	@""
	.align	4
.nv.constant0._ZN7cutlass13device_kernelINS_4conv6kernel13ConvUniversalINS1_16ConvProblemShapeILNS1_8OperatorE2ELi3EEENS1_10collective14CollectiveConvINS1_47MainloopSm100TmaUmmaWarpSpecializedImplicitGemmILS5_2ELi8ELi3ELi1ELi2EN4cute5tupleIJNSA_1CILi2EEENSC_ILi1EEESE_EEEEENSB_IJNSC_ILi256EEENSB_IJNSC_ILi128EEEEEENSB_IJNSC_ILi64EEEEEEEEENS_10bfloat16_tESN_NSA_8TiledMMAINSA_8MMA_AtomIJNSA_26SM100_MMA_F16BF16_2x1SM_SSISN_SN_fLi256ELi128ELNSA_4UMMA5MajorE1ELSS_1ELNSR_7ScaleInE0ELST_0EEEEEENSA_6LayoutINSB_IJSE_SE_SE_EEENSB_IJNSC_ILi0EEESY_SY_EEEEENSB_IJNSA_10UnderscoreES11_S11_EEEEENS7_6detail27Sm100ImplicitGemmTileTraitsINSA_18SM100_TMA_2SM_LOADENSA_14ComposedLayoutINSA_7SwizzleILi3ELi4ELi3EEENSA_18smem_ptr_flag_bitsILi16EEENSW_INSB_IJSK_NSC_ILi8EEEEEENSB_IJSE_SK_EEEEEEEvEENS15_INSA_25SM100_TMA_2SM_LOAD_IM2COLES1G_vEEEENS_8epilogue10collective18CollectiveEpilogueINS1L_23Sm100TmaWarpSpecializedILi4ELi2ELi32ELb1ELb0EEEJNSB_IJSI_SJ_SL_EEENSB_IJNSW_ISI_SE_EENSW_INSC_ILi32EEESE_EEEEESN_NSB_IJlNSB_IJSE_lllEEESY_EEESN_S1W_NS1L_6fusion15FusionCallbacksIS1P_NS1X_17LinearCombinationISN_fSN_fLNS_15FloatRoundStyleE2EEES1Q_S1U_JEEENSA_5SM1004TMEM4LOAD26SM100_TMEM_LOAD_32dp32b32xENSA_13SM90_TMA_LOADENS17_INS18_ILi2ELi4ELi3EEES1B_NSW_INSB_IJS1C_S1S_EEENSB_IJS1S_SE_EEEEEEENSA_39AutoVectorizingCopyWithAssumedAlignmentILi128EEENSA_14SM90_TMA_STOREES2C_S2E_S2E_EEEvvEEEEvNT_6ParamsE:
	.zero		3200


//--------------------- SYMBOLS --------------------------

	.type		.nv.reservedSmem.offset0,@object
	.size		.nv.reservedSmem.offset0,0x4
	.type		.nv.reservedSmem.cap,@object
	.size		.nv.reservedSmem.cap,0x4
	.type		__assertfail,@function
